	.target	sm_90

	.elftype	@"ET_EXEC"


//--------------------- .note.nv.tkinfo           --------------------------
	.section	.note.nv.tkinfo,"",@"SHT_NOTE"
	.sectionflags	@"SHF_NOTE_NV_TKINFO"
	.tkinfo
        /*0018*/ 	.word	0x00000002
        /*0030*/ 	.string	""
        /*0030*/ 	.string	"ptxas"
        /*0030*/ 	.string	"Cuda compilation tools, release 13.0, V13.0.88"
        /*0030*/ 	.string	"Build cuda_13.0.r13.0/compiler.36424714_0"
        /*0030*/ 	.string	"-arch sm_90 -m 64 "



//--------------------- .note.nv.cuinfo           --------------------------
	.section	.note.nv.cuinfo,"",@"SHT_NOTE"
	.sectionflags	@"SHF_NOTE_NV_CUINFO"
        /*0018*/ 	.short	0x0002
        /*001a*/ 	.short	0x005a
        /*001c*/ 	.short	0x0082
	.zero		2


//--------------------- .nv.info                  --------------------------
	.section	.nv.info,"",@"SHT_CUDA_INFO"
	.align	4


	//----- nvinfo : EIATTR_REGCOUNT
	.align		4
        /*0000*/ 	.byte	0x04, 0x2f
        /*0002*/ 	.short	(.L_29 - .L_28)
	.align		4
.L_28:
        /*0004*/ 	.word	index@(_ZN2at6native69_GLOBAL__N__64f4e359_31_FunctionOfAMatrixUtilsKernel_cu_75b981de_306816_elemwise_kernelILi128ELi8EZNS1_43_compute_linear_combination_internal_kernelIhEEvRNS_14TensorIteratorEiiiEUliE_EEviT1_)
        /*0008*/ 	.word	0x0000001e


	//----- nvinfo : EIATTR_FRAME_SIZE
	.align		4
.L_29:
        /*000c*/ 	.byte	0x04, 0x11
        /*000e*/ 	.short	(.L_31 - .L_30)
	.align		4
.L_30:
        /*0010*/ 	.word	index@(_ZN2at6native69_GLOBAL__N__64f4e359_31_FunctionOfAMatrixUtilsKernel_cu_75b981de_306816_elemwise_kernelILi128ELi8EZNS1_43_compute_linear_combination_internal_kernelIhEEvRNS_14TensorIteratorEiiiEUliE_EEviT1_)
        /*0014*/ 	.word	0x00000000


	//----- nvinfo : EIATTR_REGCOUNT
	.align		4
.L_31:
        /*0018*/ 	.byte	0x04, 0x2f
        /*001a*/ 	.short	(.L_33 - .L_32)
	.align		4
.L_32:
        /*001c*/ 	.word	index@(_ZN2at6native69_GLOBAL__N__64f4e359_31_FunctionOfAMatrixUtilsKernel_cu_75b981de_306816_elemwise_kernelILi128ELi8EZNS1_43_compute_linear_combination_internal_kernelIaEEvRNS_14TensorIteratorEiiiEUliE_EEviT1_)
        /*0020*/ 	.word	0x0000001e


	//----- nvinfo : EIATTR_FRAME_SIZE
	.align		4
.L_33:
        /*0024*/ 	.byte	0x04, 0x11
        /*0026*/ 	.short	(.L_35 - .L_34)
	.align		4
.L_34:
        /*0028*/ 	.word	index@(_ZN2at6native69_GLOBAL__N__64f4e359_31_FunctionOfAMatrixUtilsKernel_cu_75b981de_306816_elemwise_kernelILi128ELi8EZNS1_43_compute_linear_combination_internal_kernelIaEEvRNS_14TensorIteratorEiiiEUliE_EEviT1_)
        /*002c*/ 	.word	0x00000000


	//----- nvinfo : EIATTR_REGCOUNT
	.align		4
.L_35:
        /*0030*/ 	.byte	0x04, 0x2f
        /*0032*/ 	.short	(.L_37 - .L_36)
	.align		4
.L_36:
        /*0034*/ 	.word	index@(_ZN2at6native69_GLOBAL__N__64f4e359_31_FunctionOfAMatrixUtilsKernel_cu_75b981de_306816_elemwise_kernelILi128ELi8EZNS1_43_compute_linear_combination_internal_kernelIiEEvRNS_14TensorIteratorEiiiEUliE_EEviT1_)
        /*0038*/ 	.word	0x00000038


	//----- nvinfo : EIATTR_FRAME_SIZE
	.align		4
.L_37:
        /*003c*/ 	.byte	0x04, 0x11
        /*003e*/ 	.short	(.L_39 - .L_38)
	.align		4
.L_38:
        /*0040*/ 	.word	index@(_ZN2at6native69_GLOBAL__N__64f4e359_31_FunctionOfAMatrixUtilsKernel_cu_75b981de_306816_elemwise_kernelILi128ELi8EZNS1_43_compute_linear_combination_internal_kernelIiEEvRNS_14TensorIteratorEiiiEUliE_EEviT1_)
        /*0044*/ 	.word	0x00000000


	//----- nvinfo : EIATTR_REGCOUNT
	.align		4
.L_39:
        /*0048*/ 	.byte	0x04, 0x2f
        /*004a*/ 	.short	(.L_41 - .L_40)
	.align		4
.L_40:
        /*004c*/ 	.word	index@(_ZN2at6native69_GLOBAL__N__64f4e359_31_FunctionOfAMatrixUtilsKernel_cu_75b981de_306816_elemwise_kernelILi128ELi8EZNS1_43_compute_linear_combination_internal_kernelIlEEvRNS_14TensorIteratorEiiiEUliE_EEviT1_)
        /*0050*/ 	.word	0x00000040


	//----- nvinfo : EIATTR_FRAME_SIZE
	.align		4
.L_41:
        /*0054*/ 	.byte	0x04, 0x11
        /*0056*/ 	.short	(.L_43 - .L_42)
	.align		4
.L_42:
        /*0058*/ 	.word	index@(_ZN2at6native69_GLOBAL__N__64f4e359_31_FunctionOfAMatrixUtilsKernel_cu_75b981de_306816_elemwise_kernelILi128ELi8EZNS1_43_compute_linear_combination_internal_kernelIlEEvRNS_14TensorIteratorEiiiEUliE_EEviT1_)
        /*005c*/ 	.word	0x00000000


	//----- nvinfo : EIATTR_REGCOUNT
	.align		4
.L_43:
        /*0060*/ 	.byte	0x04, 0x2f
        /*0062*/ 	.short	(.L_45 - .L_44)
	.align		4
.L_44:
        /*0064*/ 	.word	index@(_ZN2at6native69_GLOBAL__N__64f4e359_31_FunctionOfAMatrixUtilsKernel_cu_75b981de_306816_elemwise_kernelILi128ELi8EZNS1_43_compute_linear_combination_internal_kernelIsEEvRNS_14TensorIteratorEiiiEUliE_EEviT1_)
        /*0068*/ 	.word	0x00000038


	//----- nvinfo : EIATTR_FRAME_SIZE
	.align		4
.L_45:
        /*006c*/ 	.byte	0x04, 0x11
        /*006e*/ 	.short	(.L_47 - .L_46)
	.align		4
.L_46:
        /*0070*/ 	.word	index@(_ZN2at6native69_GLOBAL__N__64f4e359_31_FunctionOfAMatrixUtilsKernel_cu_75b981de_306816_elemwise_kernelILi128ELi8EZNS1_43_compute_linear_combination_internal_kernelIsEEvRNS_14TensorIteratorEiiiEUliE_EEviT1_)
        /*0074*/ 	.word	0x00000000


	//----- nvinfo : EIATTR_REGCOUNT
	.align		4
.L_47:
        /*0078*/ 	.byte	0x04, 0x2f
        /*007a*/ 	.short	(.L_49 - .L_48)
	.align		4
.L_48:
        /*007c*/ 	.word	index@(_ZN2at6native69_GLOBAL__N__64f4e359_31_FunctionOfAMatrixUtilsKernel_cu_75b981de_306816_elemwise_kernelILi128ELi8EZNS1_43_compute_linear_combination_internal_kernelIdEEvRNS_14TensorIteratorEiiiEUliE_EEviT1_)
        /*0080*/ 	.word	0x00000040


	//----- nvinfo : EIATTR_FRAME_SIZE
	.align		4
.L_49:
        /*0084*/ 	.byte	0x04, 0x11
        /*0086*/ 	.short	(.L_51 - .L_50)
	.align		4
.L_50:
        /*0088*/ 	.word	index@(_ZN2at6native69_GLOBAL__N__64f4e359_31_FunctionOfAMatrixUtilsKernel_cu_75b981de_306816_elemwise_kernelILi128ELi8EZNS1_43_compute_linear_combination_internal_kernelIdEEvRNS_14TensorIteratorEiiiEUliE_EEviT1_)
        /*008c*/ 	.word	0x00000000


	//----- nvinfo : EIATTR_REGCOUNT
	.align		4
.L_51:
        /*0090*/ 	.byte	0x04, 0x2f
        /*0092*/ 	.short	(.L_53 - .L_52)
	.align		4
.L_52:
        /*0094*/ 	.word	index@(_ZN2at6native69_GLOBAL__N__64f4e359_31_FunctionOfAMatrixUtilsKernel_cu_75b981de_306816_elemwise_kernelILi128ELi8EZNS1_43_compute_linear_combination_internal_kernelIfEEvRNS_14TensorIteratorEiiiEUliE_EEviT1_)
        /*0098*/ 	.word	0x00000038


	//----- nvinfo : EIATTR_FRAME_SIZE
	.align		4
.L_53:
        /*009c*/ 	.byte	0x04, 0x11
        /*009e*/ 	.short	(.L_55 - .L_54)
	.align		4
.L_54:
        /*00a0*/ 	.word	index@(_ZN2at6native69_GLOBAL__N__64f4e359_31_FunctionOfAMatrixUtilsKernel_cu_75b981de_306816_elemwise_kernelILi128ELi8EZNS1_43_compute_linear_combination_internal_kernelIfEEvRNS_14TensorIteratorEiiiEUliE_EEviT1_)
        /*00a4*/ 	.word	0x00000000


	//----- nvinfo : EIATTR_REGCOUNT
	.align		4
.L_55:
        /*00a8*/ 	.byte	0x04, 0x2f
        /*00aa*/ 	.short	(.L_57 - .L_56)
	.align		4
.L_56:
        /*00ac*/ 	.word	index@(_ZN2at6native69_GLOBAL__N__64f4e359_31_FunctionOfAMatrixUtilsKernel_cu_75b981de_306816_elemwise_kernelILi128ELi8EZNS1_43_compute_linear_combination_internal_kernelIN3c107complexIdEEEEvRNS_14TensorIteratorEiiiEUliE_EEviT1_)
        /*00b0*/ 	.word	0x00000040


	//----- nvinfo : EIATTR_FRAME_SIZE
	.align		4
.L_57:
        /*00b4*/ 	.byte	0x04, 0x11
        /*00b6*/ 	.short	(.L_59 - .L_58)
	.align		4
.L_58:
        /*00b8*/ 	.word	index@(_ZN2at6native69_GLOBAL__N__64f4e359_31_FunctionOfAMatrixUtilsKernel_cu_75b981de_306816_elemwise_kernelILi128ELi8EZNS1_43_compute_linear_combination_internal_kernelIN3c107complexIdEEEEvRNS_14TensorIteratorEiiiEUliE_EEviT1_)
        /*00bc*/ 	.word	0x00000000


	//----- nvinfo : EIATTR_REGCOUNT
	.align		4
.L_59:
        /*00c0*/ 	.byte	0x04, 0x2f
        /*00c2*/ 	.short	(.L_61 - .L_60)
	.align		4
.L_60:
        /*00c4*/ 	.word	index@(_ZN2at6native69_GLOBAL__N__64f4e359_31_FunctionOfAMatrixUtilsKernel_cu_75b981de_306816_elemwise_kernelILi128ELi8EZNS1_43_compute_linear_combination_internal_kernelIN3c107complexIfEEEEvRNS_14TensorIteratorEiiiEUliE_EEviT1_)
        /*00c8*/ 	.word	0x00000040


	//----- nvinfo : EIATTR_FRAME_SIZE
	.align		4
.L_61:
        /*00cc*/ 	.byte	0x04, 0x11
        /*00ce*/ 	.short	(.L_63 - .L_62)
	.align		4
.L_62:
        /*00d0*/ 	.word	index@(_ZN2at6native69_GLOBAL__N__64f4e359_31_FunctionOfAMatrixUtilsKernel_cu_75b981de_306816_elemwise_kernelILi128ELi8EZNS1_43_compute_linear_combination_internal_kernelIN3c107complexIfEEEEvRNS_14TensorIteratorEiiiEUliE_EEviT1_)
        /*00d4*/ 	.word	0x00000000


	//----- nvinfo : EIATTR_REGCOUNT
	.align		4
.L_63:
        /*00d8*/ 	.byte	0x04, 0x2f
        /*00da*/ 	.short	(.L_65 - .L_64)
	.align		4
.L_64:
        /*00dc*/ 	.word	index@(_ZN2at6native69_GLOBAL__N__64f4e359_31_FunctionOfAMatrixUtilsKernel_cu_75b981de_306816_elemwise_kernelILi128ELi8EZNS1_43_compute_linear_combination_internal_kernelIN3c104HalfEEEvRNS_14TensorIteratorEiiiEUliE_EEviT1_)
        /*00e0*/ 	.word	0x00000020


	//----- nvinfo : EIATTR_FRAME_SIZE
	.align		4
.L_65:
        /*00e4*/ 	.byte	0x04, 0x11
        /*00e6*/ 	.short	(.L_67 - .L_66)
	.align		4
.L_66:
        /*00e8*/ 	.word	index@(_ZN2at6native69_GLOBAL__N__64f4e359_31_FunctionOfAMatrixUtilsKernel_cu_75b981de_306816_elemwise_kernelILi128ELi8EZNS1_43_compute_linear_combination_internal_kernelIN3c104HalfEEEvRNS_14TensorIteratorEiiiEUliE_EEviT1_)
        /*00ec*/ 	.word	0x00000000


	//----- nvinfo : EIATTR_REGCOUNT
	.align		4
.L_67:
        /*00f0*/ 	.byte	0x04, 0x2f
        /*00f2*/ 	.short	(.L_69 - .L_68)
	.align		4
.L_68:
        /*00f4*/ 	.word	index@(_ZN2at6native69_GLOBAL__N__64f4e359_31_FunctionOfAMatrixUtilsKernel_cu_75b981de_306816_elemwise_kernelILi128ELi8EZNS1_43_compute_linear_combination_internal_kernelIbEEvRNS_14TensorIteratorEiiiEUliE_EEviT1_)
        /*00f8*/ 	.word	0x0000001c


	//----- nvinfo : EIATTR_FRAME_SIZE
	.align		4
.L_69:
        /*00fc*/ 	.byte	0x04, 0x11
        /*00fe*/ 	.short	(.L_71 - .L_70)
	.align		4
.L_70:
        /*0100*/ 	.word	index@(_ZN2at6native69_GLOBAL__N__64f4e359_31_FunctionOfAMatrixUtilsKernel_cu_75b981de_306816_elemwise_kernelILi128ELi8EZNS1_43_compute_linear_combination_internal_kernelIbEEvRNS_14TensorIteratorEiiiEUliE_EEviT1_)
        /*0104*/ 	.word	0x00000000


	//----- nvinfo : EIATTR_REGCOUNT
	.align		4
.L_71:
        /*0108*/ 	.byte	0x04, 0x2f
        /*010a*/ 	.short	(.L_73 - .L_72)
	.align		4
.L_72:
        /*010c*/ 	.word	index@(_ZN2at6native69_GLOBAL__N__64f4e359_31_FunctionOfAMatrixUtilsKernel_cu_75b981de_306816_elemwise_kernelILi128ELi8EZNS1_43_compute_linear_combination_internal_kernelIN3c108BFloat16EEEvRNS_14TensorIteratorEiiiEUliE_EEviT1_)
        /*0110*/ 	.word	0x00000020


	//----- nvinfo : EIATTR_FRAME_SIZE
	.align		4
.L_73:
        /*0114*/ 	.byte	0x04, 0x11
        /*0116*/ 	.short	(.L_75 - .L_74)
	.align		4
.L_74:
        /*0118*/ 	.word	index@(_ZN2at6native69_GLOBAL__N__64f4e359_31_FunctionOfAMatrixUtilsKernel_cu_75b981de_306816_elemwise_kernelILi128ELi8EZNS1_43_compute_linear_combination_internal_kernelIN3c108BFloat16EEEvRNS_14TensorIteratorEiiiEUliE_EEviT1_)
        /*011c*/ 	.word	0x00000000


	//----- nvinfo : EIATTR_MIN_STACK_SIZE
	.align		4
.L_75:
        /*0120*/ 	.byte	0x04, 0x12
        /*0122*/ 	.short	(.L_77 - .L_76)
	.align		4
.L_76:
        /*0124*/ 	.word	index@(_ZN2at6native69_GLOBAL__N__64f4e359_31_FunctionOfAMatrixUtilsKernel_cu_75b981de_306816_elemwise_kernelILi128ELi8EZNS1_43_compute_linear_combination_internal_kernelIN3c108BFloat16EEEvRNS_14TensorIteratorEiiiEUliE_EEviT1_)
        /*0128*/ 	.word	0x00000000


	//----- nvinfo : EIATTR_MIN_STACK_SIZE
	.align		4
.L_77:
        /*012c*/ 	.byte	0x04, 0x12
        /*012e*/ 	.short	(.L_79 - .L_78)
	.align		4
.L_78:
        /*0130*/ 	.word	index@(_ZN2at6native69_GLOBAL__N__64f4e359_31_FunctionOfAMatrixUtilsKernel_cu_75b981de_306816_elemwise_kernelILi128ELi8EZNS1_43_compute_linear_combination_internal_kernelIbEEvRNS_14TensorIteratorEiiiEUliE_EEviT1_)
        /*0134*/ 	.word	0x00000000


	//----- nvinfo : EIATTR_MIN_STACK_SIZE
	.align		4
.L_79:
        /*0138*/ 	.byte	0x04, 0x12
        /*013a*/ 	.short	(.L_81 - .L_80)
	.align		4
.L_80:
        /*013c*/ 	.word	index@(_ZN2at6native69_GLOBAL__N__64f4e359_31_FunctionOfAMatrixUtilsKernel_cu_75b981de_306816_elemwise_kernelILi128ELi8EZNS1_43_compute_linear_combination_internal_kernelIN3c104HalfEEEvRNS_14TensorIteratorEiiiEUliE_EEviT1_)
        /*0140*/ 	.word	0x00000000


	//----- nvinfo : EIATTR_MIN_STACK_SIZE
	.align		4
.L_81:
        /*0144*/ 	.byte	0x04, 0x12
        /*0146*/ 	.short	(.L_83 - .L_82)
	.align		4
.L_82:
        /*0148*/ 	.word	index@(_ZN2at6native69_GLOBAL__N__64f4e359_31_FunctionOfAMatrixUtilsKernel_cu_75b981de_306816_elemwise_kernelILi128ELi8EZNS1_43_compute_linear_combination_internal_kernelIN3c107complexIfEEEEvRNS_14TensorIteratorEiiiEUliE_EEviT1_)
        /*014c*/ 	.word	0x00000000


	//----- nvinfo : EIATTR_MIN_STACK_SIZE
	.align		4
.L_83:
        /*0150*/ 	.byte	0x04, 0x12
        /*0152*/ 	.short	(.L_85 - .L_84)
	.align		4
.L_84:
        /*0154*/ 	.word	index@(_ZN2at6native69_GLOBAL__N__64f4e359_31_FunctionOfAMatrixUtilsKernel_cu_75b981de_306816_elemwise_kernelILi128ELi8EZNS1_43_compute_linear_combination_internal_kernelIN3c107complexIdEEEEvRNS_14TensorIteratorEiiiEUliE_EEviT1_)
        /*0158*/ 	.word	0x00000000


	//----- nvinfo : EIATTR_MIN_STACK_SIZE
	.align		4
.L_85:
        /*015c*/ 	.byte	0x04, 0x12
        /*015e*/ 	.short	(.L_87 - .L_86)
	.align		4
.L_86:
        /*0160*/ 	.word	index@(_ZN2at6native69_GLOBAL__N__64f4e359_31_FunctionOfAMatrixUtilsKernel_cu_75b981de_306816_elemwise_kernelILi128ELi8EZNS1_43_compute_linear_combination_internal_kernelIfEEvRNS_14TensorIteratorEiiiEUliE_EEviT1_)
        /*0164*/ 	.word	0x00000000


	//----- nvinfo : EIATTR_MIN_STACK_SIZE
	.align		4
.L_87:
        /*0168*/ 	.byte	0x04, 0x12
        /*016a*/ 	.short	(.L_89 - .L_88)
	.align		4
.L_88:
        /*016c*/ 	.word	index@(_ZN2at6native69_GLOBAL__N__64f4e359_31_FunctionOfAMatrixUtilsKernel_cu_75b981de_306816_elemwise_kernelILi128ELi8EZNS1_43_compute_linear_combination_internal_kernelIdEEvRNS_14TensorIteratorEiiiEUliE_EEviT1_)
        /*0170*/ 	.word	0x00000000


	//----- nvinfo : EIATTR_MIN_STACK_SIZE
	.align		4
.L_89:
        /*0174*/ 	.byte	0x04, 0x12
        /*0176*/ 	.short	(.L_91 - .L_90)
	.align		4
.L_90:
        /*0178*/ 	.word	index@(_ZN2at6native69_GLOBAL__N__64f4e359_31_FunctionOfAMatrixUtilsKernel_cu_75b981de_306816_elemwise_kernelILi128ELi8EZNS1_43_compute_linear_combination_internal_kernelIsEEvRNS_14TensorIteratorEiiiEUliE_EEviT1_)
        /*017c*/ 	.word	0x00000000


	//----- nvinfo : EIATTR_MIN_STACK_SIZE
	.align		4
.L_91:
        /*0180*/ 	.byte	0x04, 0x12
        /*0182*/ 	.short	(.L_93 - .L_92)
	.align		4
.L_92:
        /*0184*/ 	.word	index@(_ZN2at6native69_GLOBAL__N__64f4e359_31_FunctionOfAMatrixUtilsKernel_cu_75b981de_306816_elemwise_kernelILi128ELi8EZNS1_43_compute_linear_combination_internal_kernelIlEEvRNS_14TensorIteratorEiiiEUliE_EEviT1_)
        /*0188*/ 	.word	0x00000000


	//----- nvinfo : EIATTR_MIN_STACK_SIZE
	.align		4
.L_93:
        /*018c*/ 	.byte	0x04, 0x12
        /*018e*/ 	.short	(.L_95 - .L_94)
	.align		4
.L_94:
        /*0190*/ 	.word	index@(_ZN2at6native69_GLOBAL__N__64f4e359_31_FunctionOfAMatrixUtilsKernel_cu_75b981de_306816_elemwise_kernelILi128ELi8EZNS1_43_compute_linear_combination_internal_kernelIiEEvRNS_14TensorIteratorEiiiEUliE_EEviT1_)
        /*0194*/ 	.word	0x00000000


	//----- nvinfo : EIATTR_MIN_STACK_SIZE
	.align		4
.L_95:
        /*0198*/ 	.byte	0x04, 0x12
        /*019a*/ 	.short	(.L_97 - .L_96)
	.align		4
.L_96:
        /*019c*/ 	.word	index@(_ZN2at6native69_GLOBAL__N__64f4e359_31_FunctionOfAMatrixUtilsKernel_cu_75b981de_306816_elemwise_kernelILi128ELi8EZNS1_43_compute_linear_combination_internal_kernelIaEEvRNS_14TensorIteratorEiiiEUliE_EEviT1_)
        /*01a0*/ 	.word	0x00000000


	//----- nvinfo : EIATTR_MIN_STACK_SIZE
	.align		4
.L_97:
        /*01a4*/ 	.byte	0x04, 0x12
        /*01a6*/ 	.short	(.L_99 - .L_98)
	.align		4
.L_98:
        /*01a8*/ 	.word	index@(_ZN2at6native69_GLOBAL__N__64f4e359_31_FunctionOfAMatrixUtilsKernel_cu_75b981de_306816_elemwise_kernelILi128ELi8EZNS1_43_compute_linear_combination_internal_kernelIhEEvRNS_14TensorIteratorEiiiEUliE_EEviT1_)
        /*01ac*/ 	.word	0x00000000
.L_99:


//--------------------- .nv.compat                --------------------------
	.section	.nv.compat,"",@"SHT_CUDA_COMPAT_INFO"
	.align	4
        /*0000*/ 	.byte	0x02, 0x09, 0x00, 0x00, 0x02, 0x02, 0x01, 0x00, 0x02, 0x05, 0x05, 0x00, 0x03, 0x07, 0x01, 0x01
        /*0010*/ 	.byte	0x02, 0x03, 0x00, 0x00, 0x02, 0x06, 0x01, 0x00, 0x04, 0x0b, 0x08, 0x00, 0x00, 0x00, 0x00, 0x00
        /*0020*/ 	.byte	0x00, 0x00, 0x00, 0x00


//--------------------- .nv.info._ZN2at6native69_GLOBAL__N__64f4e359_31_FunctionOfAMatrixUtilsKernel_cu_75b981de_306816_elemwise_kernelILi128ELi8EZNS1_43_compute_linear_combination_internal_kernelIN3c108BFloat16EEEvRNS_14TensorIteratorEiiiEUliE_EEviT1_ --------------------------
	.section	.nv.info._ZN2at6native69_GLOBAL__N__64f4e359_31_FunctionOfAMatrixUtilsKernel_cu_75b981de_306816_elemwise_kernelILi128ELi8EZNS1_43_compute_linear_combination_internal_kernelIN3c108BFloat16EEEvRNS_14TensorIteratorEiiiEUliE_EEviT1_,"",@"SHT_CUDA_INFO"
	.sectionflags	@""
	.align	4


	//----- nvinfo : EIATTR_CUDA_API_VERSION
	.align		4
        /*0000*/ 	.byte	0x04, 0x37
        /*0002*/ 	.short	(.L_101 - .L_100)
.L_100:
        /*0004*/ 	.word	0x00000082


	//----- nvinfo : EIATTR_KPARAM_INFO
	.align		4
.L_101:
        /*0008*/ 	.byte	0x04, 0x17
        /*000a*/ 	.short	(.L_103 - .L_102)
.L_102:
        /*000c*/ 	.word	0x00000000
        /*0010*/ 	.short	0x0001
        /*0012*/ 	.short	0x0008
        /*0014*/ 	.byte	0x00, 0xf0, 0x21, 0x0a


	//----- nvinfo : EIATTR_KPARAM_INFO
	.align		4
.L_103:
        /*0018*/ 	.byte	0x04, 0x17
        /*001a*/ 	.short	(.L_105 - .L_104)
.L_104:
        /*001c*/ 	.word	0x00000000
        /*0020*/ 	.short	0x0000
        /*0022*/ 	.short	0x0000
        /*0024*/ 	.byte	0x00, 0xf0, 0x11, 0x00


	//----- nvinfo : EIATTR_SPARSE_MMA_MASK
	.align		4
.L_105:
        /*0028*/ 	.byte	0x03, 0x50
        /*002a*/ 	.short	0x0000


	//----- nvinfo : EIATTR_MAXREG_COUNT
	.align		4
        /*002c*/ 	.byte	0x03, 0x1b
        /*002e*/ 	.short	0x0040


	//----- nvinfo : EIATTR_MERCURY_ISA_VERSION
	.align		4
        /*0030*/ 	.byte	0x03, 0x5f
        /*0032*/ 	.short	0x0101


	//----- nvinfo : EIATTR_EXIT_INSTR_OFFSETS
	.align		4
        /*0034*/ 	.byte	0x04, 0x1c
        /*0036*/ 	.short	(.L_107 - .L_106)


	//   ....[0]....
.L_106:
        /*0038*/ 	.word	0x0000d8d0


	//   ....[1]....
        /*003c*/ 	.word	0x0000ef20


	//   ....[2]....
        /*0040*/ 	.word	0x0000f430


	//   ....[3]....
        /*0044*/ 	.word	0x0000f570


	//   ....[4]....
        /*0048*/ 	.word	0x0000f680


	//   ....[5]....
        /*004c*/ 	.word	0x0000f780


	//----- nvinfo : EIATTR_MAX_THREADS
	.align		4
.L_107:
        /*0050*/ 	.byte	0x04, 0x05
        /*0052*/ 	.short	(.L_109 - .L_108)
.L_108:
        /*0054*/ 	.word	0x00000080
        /*0058*/ 	.word	0x00000001
        /*005c*/ 	.word	0x00000001


	//----- nvinfo : EIATTR_CRS_STACK_SIZE
	.align		4
.L_109:
        /*0060*/ 	.byte	0x04, 0x1e
        /*0062*/ 	.short	(.L_111 - .L_110)
.L_110:
        /*0064*/ 	.word	0x00000000


	//----- nvinfo : EIATTR_CBANK_PARAM_SIZE
	.align		4
.L_111:
        /*0068*/ 	.byte	0x03, 0x19
        /*006a*/ 	.short	0x0290


	//----- nvinfo : EIATTR_PARAM_CBANK
	.align		4
        /*006c*/ 	.byte	0x04, 0x0a
        /*006e*/ 	.short	(.L_113 - .L_112)
	.align		4
.L_112:
        /*0070*/ 	.word	index@(.nv.constant0._ZN2at6native69_GLOBAL__N__64f4e359_31_FunctionOfAMatrixUtilsKernel_cu_75b981de_306816_elemwise_kernelILi128ELi8EZNS1_43_compute_linear_combination_internal_kernelIN3c108BFloat16EEEvRNS_14TensorIteratorEiiiEUliE_EEviT1_)
        /*0074*/ 	.short	0x0210
        /*0076*/ 	.short	0x0290


	//----- nvinfo : EIATTR_SW_WAR
	.align		4
.L_113:
        /*0078*/ 	.byte	0x04, 0x36
        /*007a*/ 	.short	(.L_115 - .L_114)
.L_114:
        /*007c*/ 	.word	0x00000008
.L_115:


//--------------------- .nv.info._ZN2at6native69_GLOBAL__N__64f4e359_31_FunctionOfAMatrixUtilsKernel_cu_75b981de_306816_elemwise_kernelILi128ELi8EZNS1_43_compute_linear_combination_internal_kernelIbEEvRNS_14TensorIteratorEiiiEUliE_EEviT1_ --------------------------
	.section	.nv.info._ZN2at6native69_GLOBAL__N__64f4e359_31_FunctionOfAMatrixUtilsKernel_cu_75b981de_306816_elemwise_kernelILi128ELi8EZNS1_43_compute_linear_combination_internal_kernelIbEEvRNS_14TensorIteratorEiiiEUliE_EEviT1_,"",@"SHT_CUDA_INFO"
	.sectionflags	@""
	.align	4


	//----- nvinfo : EIATTR_CUDA_API_VERSION
	.align		4
        /*0000*/ 	.byte	0x04, 0x37
        /*0002*/ 	.short	(.L_117 - .L_116)
.L_116:
        /*0004*/ 	.word	0x00000082


	//----- nvinfo : EIATTR_KPARAM_INFO
	.align		4
.L_117:
        /*0008*/ 	.byte	0x04, 0x17
        /*000a*/ 	.short	(.L_119 - .L_118)
.L_118:
        /*000c*/ 	.word	0x00000000
        /*0010*/ 	.short	0x0001
        /*0012*/ 	.short	0x0008
        /*0014*/ 	.byte	0x00, 0xf0, 0x21, 0x0a


	//----- nvinfo : EIATTR_KPARAM_INFO
	.align		4
.L_119:
        /*0018*/ 	.byte	0x04, 0x17
        /*001a*/ 	.short	(.L_121 - .L_120)
.L_120:
        /*001c*/ 	.word	0x00000000
        /*0020*/ 	.short	0x0000
        /*0022*/ 	.short	0x0000
        /*0024*/ 	.byte	0x00, 0xf0, 0x11, 0x00


	//----- nvinfo : EIATTR_SPARSE_MMA_MASK
	.align		4
.L_121:
        /*0028*/ 	.byte	0x03, 0x50
        /*002a*/ 	.short	0x0000


	//----- nvinfo : EIATTR_MAXREG_COUNT
	.align		4
        /*002c*/ 	.byte	0x03, 0x1b
        /*002e*/ 	.short	0x0040


	//----- nvinfo : EIATTR_MERCURY_ISA_VERSION
	.align		4
        /*0030*/ 	.byte	0x03, 0x5f
        /*0032*/ 	.short	0x0101


	//----- nvinfo : EIATTR_EXIT_INSTR_OFFSETS
	.align		4
        /*0034*/ 	.byte	0x04, 0x1c
        /*0036*/ 	.short	(.L_123 - .L_122)


	//   ....[0]....
.L_122:
        /*0038*/ 	.word	0x0000dfd0


	//   ....[1]....
        /*003c*/ 	.word	0x0000f620


	//   ....[2]....
        /*0040*/ 	.word	0x0000ff60


	//----- nvinfo : EIATTR_MAX_THREADS
	.align		4
.L_123:
        /*0044*/ 	.byte	0x04, 0x05
        /*0046*/ 	.short	(.L_125 - .L_124)
.L_124:
        /*0048*/ 	.word	0x00000080
        /*004c*/ 	.word	0x00000001
        /*0050*/ 	.word	0x00000001


	//----- nvinfo : EIATTR_CRS_STACK_SIZE
	.align		4
.L_125:
        /*0054*/ 	.byte	0x04, 0x1e
        /*0056*/ 	.short	(.L_127 - .L_126)
.L_126:
        /*0058*/ 	.word	0x00000000


	//----- nvinfo : EIATTR_CBANK_PARAM_SIZE
	.align		4
.L_127:
        /*005c*/ 	.byte	0x03, 0x19
        /*005e*/ 	.short	0x0290


	//----- nvinfo : EIATTR_PARAM_CBANK
	.align		4
        /*0060*/ 	.byte	0x04, 0x0a
        /*0062*/ 	.short	(.L_129 - .L_128)
	.align		4
.L_128:
        /*0064*/ 	.word	index@(.nv.constant0._ZN2at6native69_GLOBAL__N__64f4e359_31_FunctionOfAMatrixUtilsKernel_cu_75b981de_306816_elemwise_kernelILi128ELi8EZNS1_43_compute_linear_combination_internal_kernelIbEEvRNS_14TensorIteratorEiiiEUliE_EEviT1_)
        /*0068*/ 	.short	0x0210
        /*006a*/ 	.short	0x0290


	//----- nvinfo : EIATTR_SW_WAR
	.align		4
.L_129:
        /*006c*/ 	.byte	0x04, 0x36
        /*006e*/ 	.short	(.L_131 - .L_130)
.L_130:
        /*0070*/ 	.word	0x00000008
.L_131:


//--------------------- .nv.info._ZN2at6native69_GLOBAL__N__64f4e359_31_FunctionOfAMatrixUtilsKernel_cu_75b981de_306816_elemwise_kernelILi128ELi8EZNS1_43_compute_linear_combination_internal_kernelIN3c104HalfEEEvRNS_14TensorIteratorEiiiEUliE_EEviT1_ --------------------------
	.section	.nv.info._ZN2at6native69_GLOBAL__N__64f4e359_31_FunctionOfAMatrixUtilsKernel_cu_75b981de_306816_elemwise_kernelILi128ELi8EZNS1_43_compute_linear_combination_internal_kernelIN3c104HalfEEEvRNS_14TensorIteratorEiiiEUliE_EEviT1_,"",@"SHT_CUDA_INFO"
	.sectionflags	@""
	.align	4


	//----- nvinfo : EIATTR_CUDA_API_VERSION
	.align		4
        /*0000*/ 	.byte	0x04, 0x37
        /*0002*/ 	.short	(.L_133 - .L_132)
.L_132:
        /*0004*/ 	.word	0x00000082


	//----- nvinfo : EIATTR_KPARAM_INFO
	.align		4
.L_133:
        /*0008*/ 	.byte	0x04, 0x17
        /*000a*/ 	.short	(.L_135 - .L_134)
.L_134:
        /*000c*/ 	.word	0x00000000
        /*0010*/ 	.short	0x0001
        /*0012*/ 	.short	0x0008
        /*0014*/ 	.byte	0x00, 0xf0, 0x21, 0x0a


	//----- nvinfo : EIATTR_KPARAM_INFO
	.align		4
.L_135:
        /*0018*/ 	.byte	0x04, 0x17
        /*001a*/ 	.short	(.L_137 - .L_136)
.L_136:
        /*001c*/ 	.word	0x00000000
        /*0020*/ 	.short	0x0000
        /*0022*/ 	.short	0x0000
        /*0024*/ 	.byte	0x00, 0xf0, 0x11, 0x00


	//----- nvinfo : EIATTR_SPARSE_MMA_MASK
	.align		4
.L_137:
        /*0028*/ 	.byte	0x03, 0x50
        /*002a*/ 	.short	0x0000


	//----- nvinfo : EIATTR_MAXREG_COUNT
	.align		4
        /*002c*/ 	.byte	0x03, 0x1b
        /*002e*/ 	.short	0x0040


	//----- nvinfo : EIATTR_MERCURY_ISA_VERSION
	.align		4
        /*0030*/ 	.byte	0x03, 0x5f
        /*0032*/ 	.short	0x0101


	//----- nvinfo : EIATTR_EXIT_INSTR_OFFSETS
	.align		4
        /*0034*/ 	.byte	0x04, 0x1c
        /*0036*/ 	.short	(.L_139 - .L_138)


	//   ....[0]....
.L_138:
        /*0038*/ 	.word	0x0000d780


	//   ....[1]....
        /*003c*/ 	.word	0x0000edd0


	//   ....[2]....
        /*0040*/ 	.word	0x0000f2b0


	//   ....[3]....
        /*0044*/ 	.word	0x0000f3f0


	//   ....[4]....
        /*0048*/ 	.word	0x0000f500


	//   ....[5]....
        /*004c*/ 	.word	0x0000f600


	//----- nvinfo : EIATTR_MAX_THREADS
	.align		4
.L_139:
        /*0050*/ 	.byte	0x04, 0x05
        /*0052*/ 	.short	(.L_141 - .L_140)
.L_140:
        /*0054*/ 	.word	0x00000080
        /*0058*/ 	.word	0x00000001
        /*005c*/ 	.word	0x00000001


	//----- nvinfo : EIATTR_CRS_STACK_SIZE
	.align		4
.L_141:
        /*0060*/ 	.byte	0x04, 0x1e
        /*0062*/ 	.short	(.L_143 - .L_142)
.L_142:
        /*0064*/ 	.word	0x00000000


	//----- nvinfo : EIATTR_CBANK_PARAM_SIZE
	.align		4
.L_143:
        /*0068*/ 	.byte	0x03, 0x19
        /*006a*/ 	.short	0x0290


	//----- nvinfo : EIATTR_PARAM_CBANK
	.align		4
        /*006c*/ 	.byte	0x04, 0x0a
        /*006e*/ 	.short	(.L_145 - .L_144)
	.align		4
.L_144:
        /*0070*/ 	.word	index@(.nv.constant0._ZN2at6native69_GLOBAL__N__64f4e359_31_FunctionOfAMatrixUtilsKernel_cu_75b981de_306816_elemwise_kernelILi128ELi8EZNS1_43_compute_linear_combination_internal_kernelIN3c104HalfEEEvRNS_14TensorIteratorEiiiEUliE_EEviT1_)
        /*0074*/ 	.short	0x0210
        /*0076*/ 	.short	0x0290


	//----- nvinfo : EIATTR_SW_WAR
	.align		4
.L_145:
        /*0078*/ 	.byte	0x04, 0x36
        /*007a*/ 	.short	(.L_147 - .L_146)
.L_146:
        /*007c*/ 	.word	0x00000008
.L_147:


//--------------------- .nv.info._ZN2at6native69_GLOBAL__N__64f4e359_31_FunctionOfAMatrixUtilsKernel_cu_75b981de_306816_elemwise_kernelILi128ELi8EZNS1_43_compute_linear_combination_internal_kernelIN3c107complexIfEEEEvRNS_14TensorIteratorEiiiEUliE_EEviT1_ --------------------------
	.section	.nv.info._ZN2at6native69_GLOBAL__N__64f4e359_31_FunctionOfAMatrixUtilsKernel_cu_75b981de_306816_elemwise_kernelILi128ELi8EZNS1_43_compute_linear_combination_internal_kernelIN3c107complexIfEEEEvRNS_14TensorIteratorEiiiEUliE_EEviT1_,"",@"SHT_CUDA_INFO"
	.sectionflags	@""
	.align	4


	//----- nvinfo : EIATTR_CUDA_API_VERSION
	.align		4
        /*0000*/ 	.byte	0x04, 0x37
        /*0002*/ 	.short	(.L_149 - .L_148)
.L_148:
        /*0004*/ 	.word	0x00000082


	//----- nvinfo : EIATTR_KPARAM_INFO
	.align		4
.L_149:
        /*0008*/ 	.byte	0x04, 0x17
        /*000a*/ 	.short	(.L_151 - .L_150)
.L_150:
        /*000c*/ 	.word	0x00000000
        /*0010*/ 	.short	0x0001
        /*0012*/ 	.short	0x0008
        /*0014*/ 	.byte	0x00, 0xf0, 0x21, 0x0a


	//----- nvinfo : EIATTR_KPARAM_INFO
	.align		4
.L_151:
        /*0018*/ 	.byte	0x04, 0x17
        /*001a*/ 	.short	(.L_153 - .L_152)
.L_152:
        /*001c*/ 	.word	0x00000000
        /*0020*/ 	.short	0x0000
        /*0022*/ 	.short	0x0000
        /*0024*/ 	.byte	0x00, 0xf0, 0x11, 0x00


	//----- nvinfo : EIATTR_SPARSE_MMA_MASK
	.align		4
.L_153:
        /*0028*/ 	.byte	0x03, 0x50
        /*002a*/ 	.short	0x0000


	//----- nvinfo : EIATTR_MAXREG_COUNT
	.align		4
        /*002c*/ 	.byte	0x03, 0x1b
        /*002e*/ 	.short	0x0040


	//----- nvinfo : EIATTR_MERCURY_ISA_VERSION
	.align		4
        /*0030*/ 	.byte	0x03, 0x5f
        /*0032*/ 	.short	0x0101


	//----- nvinfo : EIATTR_EXIT_INSTR_OFFSETS
	.align		4
        /*0034*/ 	.byte	0x04, 0x1c
        /*0036*/ 	.short	(.L_155 - .L_154)


	//   ....[0]....
.L_154:
        /*0038*/ 	.word	0x00011350


	//   ....[1]....
        /*003c*/ 	.word	0x000129a0


	//   ....[2]....
        /*0040*/ 	.word	0x00013a20


	//----- nvinfo : EIATTR_MAX_THREADS
	.align		4
.L_155:
        /*0044*/ 	.byte	0x04, 0x05
        /*0046*/ 	.short	(.L_157 - .L_156)
.L_156:
        /*0048*/ 	.word	0x00000080
        /*004c*/ 	.word	0x00000001
        /*0050*/ 	.word	0x00000001


	//----- nvinfo : EIATTR_CRS_STACK_SIZE
	.align		4
.L_157:
        /*0054*/ 	.byte	0x04, 0x1e
        /*0056*/ 	.short	(.L_159 - .L_158)
.L_158:
        /*0058*/ 	.word	0x00000000


	//----- nvinfo : EIATTR_CBANK_PARAM_SIZE
	.align		4
.L_159:
        /*005c*/ 	.byte	0x03, 0x19
        /*005e*/ 	.short	0x0290


	//----- nvinfo : EIATTR_PARAM_CBANK
	.align		4
        /*0060*/ 	.byte	0x04, 0x0a
        /*0062*/ 	.short	(.L_161 - .L_160)
	.align		4
.L_160:
        /*0064*/ 	.word	index@(.nv.constant0._ZN2at6native69_GLOBAL__N__64f4e359_31_FunctionOfAMatrixUtilsKernel_cu_75b981de_306816_elemwise_kernelILi128ELi8EZNS1_43_compute_linear_combination_internal_kernelIN3c107complexIfEEEEvRNS_14TensorIteratorEiiiEUliE_EEviT1_)
        /*0068*/ 	.short	0x0210
        /*006a*/ 	.short	0x0290


	//----- nvinfo : EIATTR_SW_WAR
	.align		4
.L_161:
        /*006c*/ 	.byte	0x04, 0x36
        /*006e*/ 	.short	(.L_163 - .L_162)
.L_162:
        /*0070*/ 	.word	0x00000008
.L_163:


//--------------------- .nv.info._ZN2at6native69_GLOBAL__N__64f4e359_31_FunctionOfAMatrixUtilsKernel_cu_75b981de_306816_elemwise_kernelILi128ELi8EZNS1_43_compute_linear_combination_internal_kernelIN3c107complexIdEEEEvRNS_14TensorIteratorEiiiEUliE_EEviT1_ --------------------------
	.section	.nv.info._ZN2at6native69_GLOBAL__N__64f4e359_31_FunctionOfAMatrixUtilsKernel_cu_75b981de_306816_elemwise_kernelILi128ELi8EZNS1_43_compute_linear_combination_internal_kernelIN3c107complexIdEEEEvRNS_14TensorIteratorEiiiEUliE_EEviT1_,"",@"SHT_CUDA_INFO"
	.sectionflags	@""
	.align	4


	//----- nvinfo : EIATTR_CUDA_API_VERSION
	.align		4
        /*0000*/ 	.byte	0x04, 0x37
        /*0002*/ 	.short	(.L_165 - .L_164)
.L_164:
        /*0004*/ 	.word	0x00000082


	//----- nvinfo : EIATTR_KPARAM_INFO
	.align		4
.L_165:
        /*0008*/ 	.byte	0x04, 0x17
        /*000a*/ 	.short	(.L_167 - .L_166)
.L_166:
        /*000c*/ 	.word	0x00000000
        /*0010*/ 	.short	0x0001
        /*0012*/ 	.short	0x0008
        /*0014*/ 	.byte	0x00, 0xf0, 0x21, 0x0a


	//----- nvinfo : EIATTR_KPARAM_INFO
	.align		4
.L_167:
        /*0018*/ 	.byte	0x04, 0x17
        /*001a*/ 	.short	(.L_169 - .L_168)
.L_168:
        /*001c*/ 	.word	0x00000000
        /*0020*/ 	.short	0x0000
        /*0022*/ 	.short	0x0000
        /*0024*/ 	.byte	0x00, 0xf0, 0x11, 0x00


	//----- nvinfo : EIATTR_SPARSE_MMA_MASK
	.align		4
.L_169:
        /*0028*/ 	.byte	0x03, 0x50
        /*002a*/ 	.short	0x0000


	//----- nvinfo : EIATTR_MAXREG_COUNT
	.align		4
        /*002c*/ 	.byte	0x03, 0x1b
        /*002e*/ 	.short	0x0040


	//----- nvinfo : EIATTR_MERCURY_ISA_VERSION
	.align		4
        /*0030*/ 	.byte	0x03, 0x5f
        /*0032*/ 	.short	0x0101


	//----- nvinfo : EIATTR_EXIT_INSTR_OFFSETS
	.align		4
        /*0034*/ 	.byte	0x04, 0x1c
        /*0036*/ 	.short	(.L_171 - .L_170)


	//   ....[0]....
.L_170:
        /*0038*/ 	.word	0x000113b0


	//   ....[1]....
        /*003c*/ 	.word	0x00012a10


	//   ....[2]....
        /*0040*/ 	.word	0x00013a90


	//----- nvinfo : EIATTR_MAX_THREADS
	.align		4
.L_171:
        /*0044*/ 	.byte	0x04, 0x05
        /*0046*/ 	.short	(.L_173 - .L_172)
.L_172:
        /*0048*/ 	.word	0x00000080
        /*004c*/ 	.word	0x00000001
        /*0050*/ 	.word	0x00000001


	//----- nvinfo : EIATTR_CRS_STACK_SIZE
	.align		4
.L_173:
        /*0054*/ 	.byte	0x04, 0x1e
        /*0056*/ 	.short	(.L_175 - .L_174)
.L_174:
        /*0058*/ 	.word	0x00000000


	//----- nvinfo : EIATTR_CBANK_PARAM_SIZE
	.align		4
.L_175:
        /*005c*/ 	.byte	0x03, 0x19
        /*005e*/ 	.short	0x0290


	//----- nvinfo : EIATTR_PARAM_CBANK
	.align		4
        /*0060*/ 	.byte	0x04, 0x0a
        /*0062*/ 	.short	(.L_177 - .L_176)
	.align		4
.L_176:
        /*0064*/ 	.word	index@(.nv.constant0._ZN2at6native69_GLOBAL__N__64f4e359_31_FunctionOfAMatrixUtilsKernel_cu_75b981de_306816_elemwise_kernelILi128ELi8EZNS1_43_compute_linear_combination_internal_kernelIN3c107complexIdEEEEvRNS_14TensorIteratorEiiiEUliE_EEviT1_)
        /*0068*/ 	.short	0x0210
        /*006a*/ 	.short	0x0290


	//----- nvinfo : EIATTR_SW_WAR
	.align		4
.L_177:
        /*006c*/ 	.byte	0x04, 0x36
        /*006e*/ 	.short	(.L_179 - .L_178)
.L_178:
        /*0070*/ 	.word	0x00000008
.L_179:


//--------------------- .nv.info._ZN2at6native69_GLOBAL__N__64f4e359_31_FunctionOfAMatrixUtilsKernel_cu_75b981de_306816_elemwise_kernelILi128ELi8EZNS1_43_compute_linear_combination_internal_kernelIfEEvRNS_14TensorIteratorEiiiEUliE_EEviT1_ --------------------------
	.section	.nv.info._ZN2at6native69_GLOBAL__N__64f4e359_31_FunctionOfAMatrixUtilsKernel_cu_75b981de_306816_elemwise_kernelILi128ELi8EZNS1_43_compute_linear_combination_internal_kernelIfEEvRNS_14TensorIteratorEiiiEUliE_EEviT1_,"",@"SHT_CUDA_INFO"
	.sectionflags	@""
	.align	4


	//----- nvinfo : EIATTR_CUDA_API_VERSION
	.align		4
        /*0000*/ 	.byte	0x04, 0x37
        /*0002*/ 	.short	(.L_181 - .L_180)
.L_180:
        /*0004*/ 	.word	0x00000082


	//----- nvinfo : EIATTR_KPARAM_INFO
	.align		4
.L_181:
        /*0008*/ 	.byte	0x04, 0x17
        /*000a*/ 	.short	(.L_183 - .L_182)
.L_182:
        /*000c*/ 	.word	0x00000000
        /*0010*/ 	.short	0x0001
        /*0012*/ 	.short	0x0008
        /*0014*/ 	.byte	0x00, 0xf0, 0x21, 0x0a


	//----- nvinfo : EIATTR_KPARAM_INFO
	.align		4
.L_183:
        /*0018*/ 	.byte	0x04, 0x17
        /*001a*/ 	.short	(.L_185 - .L_184)
.L_184:
        /*001c*/ 	.word	0x00000000
        /*0020*/ 	.short	0x0000
        /*0022*/ 	.short	0x0000
        /*0024*/ 	.byte	0x00, 0xf0, 0x11, 0x00


	//----- nvinfo : EIATTR_SPARSE_MMA_MASK
	.align		4
.L_185:
        /*0028*/ 	.byte	0x03, 0x50
        /*002a*/ 	.short	0x0000


	//----- nvinfo : EIATTR_MAXREG_COUNT
	.align		4
        /*002c*/ 	.byte	0x03, 0x1b
        /*002e*/ 	.short	0x0040


	//----- nvinfo : EIATTR_MERCURY_ISA_VERSION
	.align		4
        /*0030*/ 	.byte	0x03, 0x5f
        /*0032*/ 	.short	0x0101


	//----- nvinfo : EIATTR_EXIT_INSTR_OFFSETS
	.align		4
        /*0034*/ 	.byte	0x04, 0x1c
        /*0036*/ 	.short	(.L_187 - .L_186)


	//   ....[0]....
.L_186:
        /*0038*/ 	.word	0x000109f0


	//   ....[1]....
        /*003c*/ 	.word	0x00012040


	//   ....[2]....
        /*0040*/ 	.word	0x00013010


	//----- nvinfo : EIATTR_MAX_THREADS
	.align		4
.L_187:
        /*0044*/ 	.byte	0x04, 0x05
        /*0046*/ 	.short	(.L_189 - .L_188)
.L_188:
        /*0048*/ 	.word	0x00000080
        /*004c*/ 	.word	0x00000001
        /*0050*/ 	.word	0x00000001


	//----- nvinfo : EIATTR_CRS_STACK_SIZE
	.align		4
.L_189:
        /*0054*/ 	.byte	0x04, 0x1e
        /*0056*/ 	.short	(.L_191 - .L_190)
.L_190:
        /*0058*/ 	.word	0x00000000


	//----- nvinfo : EIATTR_CBANK_PARAM_SIZE
	.align		4
.L_191:
        /*005c*/ 	.byte	0x03, 0x19
        /*005e*/ 	.short	0x0290


	//----- nvinfo : EIATTR_PARAM_CBANK
	.align		4
        /*0060*/ 	.byte	0x04, 0x0a
        /*0062*/ 	.short	(.L_193 - .L_192)
	.align		4
.L_192:
        /*0064*/ 	.word	index@(.nv.constant0._ZN2at6native69_GLOBAL__N__64f4e359_31_FunctionOfAMatrixUtilsKernel_cu_75b981de_306816_elemwise_kernelILi128ELi8EZNS1_43_compute_linear_combination_internal_kernelIfEEvRNS_14TensorIteratorEiiiEUliE_EEviT1_)
        /*0068*/ 	.short	0x0210
        /*006a*/ 	.short	0x0290


	//----- nvinfo : EIATTR_SW_WAR
	.align		4
.L_193:
        /*006c*/ 	.byte	0x04, 0x36
        /*006e*/ 	.short	(.L_195 - .L_194)
.L_194:
        /*0070*/ 	.word	0x00000008
.L_195:


//--------------------- .nv.info._ZN2at6native69_GLOBAL__N__64f4e359_31_FunctionOfAMatrixUtilsKernel_cu_75b981de_306816_elemwise_kernelILi128ELi8EZNS1_43_compute_linear_combination_internal_kernelIdEEvRNS_14TensorIteratorEiiiEUliE_EEviT1_ --------------------------
	.section	.nv.info._ZN2at6native69_GLOBAL__N__64f4e359_31_FunctionOfAMatrixUtilsKernel_cu_75b981de_306816_elemwise_kernelILi128ELi8EZNS1_43_compute_linear_combination_internal_kernelIdEEvRNS_14TensorIteratorEiiiEUliE_EEviT1_,"",@"SHT_CUDA_INFO"
	.sectionflags	@""
	.align	4


	//----- nvinfo : EIATTR_CUDA_API_VERSION
	.align		4
        /*0000*/ 	.byte	0x04, 0x37
        /*0002*/ 	.short	(.L_197 - .L_196)
.L_196:
        /*0004*/ 	.word	0x00000082


	//----- nvinfo : EIATTR_KPARAM_INFO
	.align		4
.L_197:
        /*0008*/ 	.byte	0x04, 0x17
        /*000a*/ 	.short	(.L_199 - .L_198)
.L_198:
        /*000c*/ 	.word	0x00000000
        /*0010*/ 	.short	0x0001
        /*0012*/ 	.short	0x0008
        /*0014*/ 	.byte	0x00, 0xf0, 0x21, 0x0a


	//----- nvinfo : EIATTR_KPARAM_INFO
	.align		4
.L_199:
        /*0018*/ 	.byte	0x04, 0x17
        /*001a*/ 	.short	(.L_201 - .L_200)
.L_200:
        /*001c*/ 	.word	0x00000000
        /*0020*/ 	.short	0x0000
        /*0022*/ 	.short	0x0000
        /*0024*/ 	.byte	0x00, 0xf0, 0x11, 0x00


	//----- nvinfo : EIATTR_SPARSE_MMA_MASK
	.align		4
.L_201:
        /*0028*/ 	.byte	0x03, 0x50
        /*002a*/ 	.short	0x0000


	//----- nvinfo : EIATTR_MAXREG_COUNT
	.align		4
        /*002c*/ 	.byte	0x03, 0x1b
        /*002e*/ 	.short	0x0040


	//----- nvinfo : EIATTR_MERCURY_ISA_VERSION
	.align		4
        /*0030*/ 	.byte	0x03, 0x5f
        /*0032*/ 	.short	0x0101


	//----- nvinfo : EIATTR_EXIT_INSTR_OFFSETS
	.align		4
        /*0034*/ 	.byte	0x04, 0x1c
        /*0036*/ 	.short	(.L_203 - .L_202)


	//   ....[0]....
.L_202:
        /*0038*/ 	.word	0x00010a40


	//   ....[1]....
        /*003c*/ 	.word	0x00012090


	//   ....[2]....
        /*0040*/ 	.word	0x00013050


	//----- nvinfo : EIATTR_MAX_THREADS
	.align		4
.L_203:
        /*0044*/ 	.byte	0x04, 0x05
        /*0046*/ 	.short	(.L_205 - .L_204)
.L_204:
        /*0048*/ 	.word	0x00000080
        /*004c*/ 	.word	0x00000001
        /*0050*/ 	.word	0x00000001


	//----- nvinfo : EIATTR_CRS_STACK_SIZE
	.align		4
.L_205:
        /*0054*/ 	.byte	0x04, 0x1e
        /*0056*/ 	.short	(.L_207 - .L_206)
.L_206:
        /*0058*/ 	.word	0x00000000


	//----- nvinfo : EIATTR_CBANK_PARAM_SIZE
	.align		4
.L_207:
        /*005c*/ 	.byte	0x03, 0x19
        /*005e*/ 	.short	0x0290


	//----- nvinfo : EIATTR_PARAM_CBANK
	.align		4
        /*0060*/ 	.byte	0x04, 0x0a
        /*0062*/ 	.short	(.L_209 - .L_208)
	.align		4
.L_208:
        /*0064*/ 	.word	index@(.nv.constant0._ZN2at6native69_GLOBAL__N__64f4e359_31_FunctionOfAMatrixUtilsKernel_cu_75b981de_306816_elemwise_kernelILi128ELi8EZNS1_43_compute_linear_combination_internal_kernelIdEEvRNS_14TensorIteratorEiiiEUliE_EEviT1_)
        /*0068*/ 	.short	0x0210
        /*006a*/ 	.short	0x0290


	//----- nvinfo : EIATTR_SW_WAR
	.align		4
.L_209:
        /*006c*/ 	.byte	0x04, 0x36
        /*006e*/ 	.short	(.L_211 - .L_210)
.L_210:
        /*0070*/ 	.word	0x00000008
.L_211:


//--------------------- .nv.info._ZN2at6native69_GLOBAL__N__64f4e359_31_FunctionOfAMatrixUtilsKernel_cu_75b981de_306816_elemwise_kernelILi128ELi8EZNS1_43_compute_linear_combination_internal_kernelIsEEvRNS_14TensorIteratorEiiiEUliE_EEviT1_ --------------------------
	.section	.nv.info._ZN2at6native69_GLOBAL__N__64f4e359_31_FunctionOfAMatrixUtilsKernel_cu_75b981de_306816_elemwise_kernelILi128ELi8EZNS1_43_compute_linear_combination_internal_kernelIsEEvRNS_14TensorIteratorEiiiEUliE_EEviT1_,"",@"SHT_CUDA_INFO"
	.sectionflags	@""
	.align	4


	//----- nvinfo : EIATTR_CUDA_API_VERSION
	.align		4
        /*0000*/ 	.byte	0x04, 0x37
        /*0002*/ 	.short	(.L_213 - .L_212)
.L_212:
        /*0004*/ 	.word	0x00000082


	//----- nvinfo : EIATTR_KPARAM_INFO
	.align		4
.L_213:
        /*0008*/ 	.byte	0x04, 0x17
        /*000a*/ 	.short	(.L_215 - .L_214)
.L_214:
        /*000c*/ 	.word	0x00000000
        /*0010*/ 	.short	0x0001
        /*0012*/ 	.short	0x0008
        /*0014*/ 	.byte	0x00, 0xf0, 0x21, 0x0a


	//----- nvinfo : EIATTR_KPARAM_INFO
	.align		4
.L_215:
        /*0018*/ 	.byte	0x04, 0x17
        /*001a*/ 	.short	(.L_217 - .L_216)
.L_216:
        /*001c*/ 	.word	0x00000000
        /*0020*/ 	.short	0x0000
        /*0022*/ 	.short	0x0000
        /*0024*/ 	.byte	0x00, 0xf0, 0x11, 0x00


	//----- nvinfo : EIATTR_SPARSE_MMA_MASK
	.align		4
.L_217:
        /*0028*/ 	.byte	0x03, 0x50
        /*002a*/ 	.short	0x0000


	//----- nvinfo : EIATTR_MAXREG_COUNT
	.align		4
        /*002c*/ 	.byte	0x03, 0x1b
        /*002e*/ 	.short	0x0040


	//----- nvinfo : EIATTR_MERCURY_ISA_VERSION
	.align		4
        /*0030*/ 	.byte	0x03, 0x5f
        /*0032*/ 	.short	0x0101


	//----- nvinfo : EIATTR_EXIT_INSTR_OFFSETS
	.align		4
        /*0034*/ 	.byte	0x04, 0x1c
        /*0036*/ 	.short	(.L_219 - .L_218)


	//   ....[0]....
.L_218:
        /*0038*/ 	.word	0x00012fc0


	//   ....[1]....
        /*003c*/ 	.word	0x00014610


	//   ....[2]....
        /*0040*/ 	.word	0x00015b70


	//----- nvinfo : EIATTR_MAX_THREADS
	.align		4
.L_219:
        /*0044*/ 	.byte	0x04, 0x05
        /*0046*/ 	.short	(.L_221 - .L_220)
.L_220:
        /*0048*/ 	.word	0x00000080
        /*004c*/ 	.word	0x00000001
        /*0050*/ 	.word	0x00000001


	//----- nvinfo : EIATTR_CRS_STACK_SIZE
	.align		4
.L_221:
        /*0054*/ 	.byte	0x04, 0x1e
        /*0056*/ 	.short	(.L_223 - .L_222)
.L_222:
        /*0058*/ 	.word	0x00000000


	//----- nvinfo : EIATTR_CBANK_PARAM_SIZE
	.align		4
.L_223:
        /*005c*/ 	.byte	0x03, 0x19
        /*005e*/ 	.short	0x0290


	//----- nvinfo : EIATTR_PARAM_CBANK
	.align		4
        /*0060*/ 	.byte	0x04, 0x0a
        /*0062*/ 	.short	(.L_225 - .L_224)
	.align		4
.L_224:
        /*0064*/ 	.word	index@(.nv.constant0._ZN2at6native69_GLOBAL__N__64f4e359_31_FunctionOfAMatrixUtilsKernel_cu_75b981de_306816_elemwise_kernelILi128ELi8EZNS1_43_compute_linear_combination_internal_kernelIsEEvRNS_14TensorIteratorEiiiEUliE_EEviT1_)
        /*0068*/ 	.short	0x0210
        /*006a*/ 	.short	0x0290


	//----- nvinfo : EIATTR_SW_WAR
	.align		4
.L_225:
        /*006c*/ 	.byte	0x04, 0x36
        /*006e*/ 	.short	(.L_227 - .L_226)
.L_226:
        /*0070*/ 	.word	0x00000008
.L_227:


//--------------------- .nv.info._ZN2at6native69_GLOBAL__N__64f4e359_31_FunctionOfAMatrixUtilsKernel_cu_75b981de_306816_elemwise_kernelILi128ELi8EZNS1_43_compute_linear_combination_internal_kernelIlEEvRNS_14TensorIteratorEiiiEUliE_EEviT1_ --------------------------
	.section	.nv.info._ZN2at6native69_GLOBAL__N__64f4e359_31_FunctionOfAMatrixUtilsKernel_cu_75b981de_306816_elemwise_kernelILi128ELi8EZNS1_43_compute_linear_combination_internal_kernelIlEEvRNS_14TensorIteratorEiiiEUliE_EEviT1_,"",@"SHT_CUDA_INFO"
	.sectionflags	@""
	.align	4


	//----- nvinfo : EIATTR_CUDA_API_VERSION
	.align		4
        /*0000*/ 	.byte	0x04, 0x37
        /*0002*/ 	.short	(.L_229 - .L_228)
.L_228:
        /*0004*/ 	.word	0x00000082


	//----- nvinfo : EIATTR_KPARAM_INFO
	.align		4
.L_229:
        /*0008*/ 	.byte	0x04, 0x17
        /*000a*/ 	.short	(.L_231 - .L_230)
.L_230:
        /*000c*/ 	.word	0x00000000
        /*0010*/ 	.short	0x0001
        /*0012*/ 	.short	0x0008
        /*0014*/ 	.byte	0x00, 0xf0, 0x21, 0x0a


	//----- nvinfo : EIATTR_KPARAM_INFO
	.align		4
.L_231:
        /*0018*/ 	.byte	0x04, 0x17
        /*001a*/ 	.short	(.L_233 - .L_232)
.L_232:
        /*001c*/ 	.word	0x00000000
        /*0020*/ 	.short	0x0000
        /*0022*/ 	.short	0x0000
        /*0024*/ 	.byte	0x00, 0xf0, 0x11, 0x00


	//----- nvinfo : EIATTR_SPARSE_MMA_MASK
	.align		4
.L_233:
        /*0028*/ 	.byte	0x03, 0x50
        /*002a*/ 	.short	0x0000


	//----- nvinfo : EIATTR_MAXREG_COUNT
	.align		4
        /*002c*/ 	.byte	0x03, 0x1b
        /*002e*/ 	.short	0x0040


	//----- nvinfo : EIATTR_MERCURY_ISA_VERSION
	.align		4
        /*0030*/ 	.byte	0x03, 0x5f
        /*0032*/ 	.short	0x0101


	//----- nvinfo : EIATTR_EXIT_INSTR_OFFSETS
	.align		4
        /*0034*/ 	.byte	0x04, 0x1c
        /*0036*/ 	.short	(.L_235 - .L_234)


	//   ....[0]....
.L_234:
        /*0038*/ 	.word	0x00013360


	//   ....[1]....
        /*003c*/ 	.word	0x000149b0


	//   ....[2]....
        /*0040*/ 	.word	0x00015f60


	//----- nvinfo : EIATTR_MAX_THREADS
	.align		4
.L_235:
        /*0044*/ 	.byte	0x04, 0x05
        /*0046*/ 	.short	(.L_237 - .L_236)
.L_236:
        /*0048*/ 	.word	0x00000080
        /*004c*/ 	.word	0x00000001
        /*0050*/ 	.word	0x00000001


	//----- nvinfo : EIATTR_CRS_STACK_SIZE
	.align		4
.L_237:
        /*0054*/ 	.byte	0x04, 0x1e
        /*0056*/ 	.short	(.L_239 - .L_238)
.L_238:
        /*0058*/ 	.word	0x00000000


	//----- nvinfo : EIATTR_CBANK_PARAM_SIZE
	.align		4
.L_239:
        /*005c*/ 	.byte	0x03, 0x19
        /*005e*/ 	.short	0x0290


	//----- nvinfo : EIATTR_PARAM_CBANK
	.align		4
        /*0060*/ 	.byte	0x04, 0x0a
        /*0062*/ 	.short	(.L_241 - .L_240)
	.align		4
.L_240:
        /*0064*/ 	.word	index@(.nv.constant0._ZN2at6native69_GLOBAL__N__64f4e359_31_FunctionOfAMatrixUtilsKernel_cu_75b981de_306816_elemwise_kernelILi128ELi8EZNS1_43_compute_linear_combination_internal_kernelIlEEvRNS_14TensorIteratorEiiiEUliE_EEviT1_)
        /*0068*/ 	.short	0x0210
        /*006a*/ 	.short	0x0290


	//----- nvinfo : EIATTR_SW_WAR
	.align		4
.L_241:
        /*006c*/ 	.byte	0x04, 0x36
        /*006e*/ 	.short	(.L_243 - .L_242)
.L_242:
        /*0070*/ 	.word	0x00000008
.L_243:


//--------------------- .nv.info._ZN2at6native69_GLOBAL__N__64f4e359_31_FunctionOfAMatrixUtilsKernel_cu_75b981de_306816_elemwise_kernelILi128ELi8EZNS1_43_compute_linear_combination_internal_kernelIiEEvRNS_14TensorIteratorEiiiEUliE_EEviT1_ --------------------------
	.section	.nv.info._ZN2at6native69_GLOBAL__N__64f4e359_31_FunctionOfAMatrixUtilsKernel_cu_75b981de_306816_elemwise_kernelILi128ELi8EZNS1_43_compute_linear_combination_internal_kernelIiEEvRNS_14TensorIteratorEiiiEUliE_EEviT1_,"",@"SHT_CUDA_INFO"
	.sectionflags	@""
	.align	4


	//----- nvinfo : EIATTR_CUDA_API_VERSION
	.align		4
        /*0000*/ 	.byte	0x04, 0x37
        /*0002*/ 	.short	(.L_245 - .L_244)
.L_244:
        /*0004*/ 	.word	0x00000082


	//----- nvinfo : EIATTR_KPARAM_INFO
	.align		4
.L_245:
        /*0008*/ 	.byte	0x04, 0x17
        /*000a*/ 	.short	(.L_247 - .L_246)
.L_246:
        /*000c*/ 	.word	0x00000000
        /*0010*/ 	.short	0x0001
        /*0012*/ 	.short	0x0008
        /*0014*/ 	.byte	0x00, 0xf0, 0x21, 0x0a


	//----- nvinfo : EIATTR_KPARAM_INFO
	.align		4
.L_247:
        /*0018*/ 	.byte	0x04, 0x17
        /*001a*/ 	.short	(.L_249 - .L_248)
.L_248:
        /*001c*/ 	.word	0x00000000
        /*0020*/ 	.short	0x0000
        /*0022*/ 	.short	0x0000
        /*0024*/ 	.byte	0x00, 0xf0, 0x11, 0x00


	//----- nvinfo : EIATTR_SPARSE_MMA_MASK
	.align		4
.L_249:
        /*0028*/ 	.byte	0x03, 0x50
        /*002a*/ 	.short	0x0000


	//----- nvinfo : EIATTR_MAXREG_COUNT
	.align		4
        /*002c*/ 	.byte	0x03, 0x1b
        /*002e*/ 	.short	0x0040


	//----- nvinfo : EIATTR_MERCURY_ISA_VERSION
	.align		4
        /*0030*/ 	.byte	0x03, 0x5f
        /*0032*/ 	.short	0x0101


	//----- nvinfo : EIATTR_EXIT_INSTR_OFFSETS
	.align		4
        /*0034*/ 	.byte	0x04, 0x1c
        /*0036*/ 	.short	(.L_251 - .L_250)


	//   ....[0]....
.L_250:
        /*0038*/ 	.word	0x000109f0


	//   ....[1]....
        /*003c*/ 	.word	0x00012040


	//   ....[2]....
        /*0040*/ 	.word	0x00012ff0


	//----- nvinfo : EIATTR_MAX_THREADS
	.align		4
.L_251:
        /*0044*/ 	.byte	0x04, 0x05
        /*0046*/ 	.short	(.L_253 - .L_252)
.L_252:
        /*0048*/ 	.word	0x00000080
        /*004c*/ 	.word	0x00000001
        /*0050*/ 	.word	0x00000001


	//----- nvinfo : EIATTR_CRS_STACK_SIZE
	.align		4
.L_253:
        /*0054*/ 	.byte	0x04, 0x1e
        /*0056*/ 	.short	(.L_255 - .L_254)
.L_254:
        /*0058*/ 	.word	0x00000000


	//----- nvinfo : EIATTR_CBANK_PARAM_SIZE
	.align		4
.L_255:
        /*005c*/ 	.byte	0x03, 0x19
        /*005e*/ 	.short	0x0290


	//----- nvinfo : EIATTR_PARAM_CBANK
	.align		4
        /*0060*/ 	.byte	0x04, 0x0a
        /*0062*/ 	.short	(.L_257 - .L_256)
	.align		4
.L_256:
        /*0064*/ 	.word	index@(.nv.constant0._ZN2at6native69_GLOBAL__N__64f4e359_31_FunctionOfAMatrixUtilsKernel_cu_75b981de_306816_elemwise_kernelILi128ELi8EZNS1_43_compute_linear_combination_internal_kernelIiEEvRNS_14TensorIteratorEiiiEUliE_EEviT1_)
        /*0068*/ 	.short	0x0210
        /*006a*/ 	.short	0x0290


	//----- nvinfo : EIATTR_SW_WAR
	.align		4
.L_257:
        /*006c*/ 	.byte	0x04, 0x36
        /*006e*/ 	.short	(.L_259 - .L_258)
.L_258:
        /*0070*/ 	.word	0x00000008
.L_259:


//--------------------- .nv.info._ZN2at6native69_GLOBAL__N__64f4e359_31_FunctionOfAMatrixUtilsKernel_cu_75b981de_306816_elemwise_kernelILi128ELi8EZNS1_43_compute_linear_combination_internal_kernelIaEEvRNS_14TensorIteratorEiiiEUliE_EEviT1_ --------------------------
	.section	.nv.info._ZN2at6native69_GLOBAL__N__64f4e359_31_FunctionOfAMatrixUtilsKernel_cu_75b981de_306816_elemwise_kernelILi128ELi8EZNS1_43_compute_linear_combination_internal_kernelIaEEvRNS_14TensorIteratorEiiiEUliE_EEviT1_,"",@"SHT_CUDA_INFO"
	.sectionflags	@""
	.align	4


	//----- nvinfo : EIATTR_CUDA_API_VERSION
	.align		4
        /*0000*/ 	.byte	0x04, 0x37
        /*0002*/ 	.short	(.L_261 - .L_260)
.L_260:
        /*0004*/ 	.word	0x00000082


	//----- nvinfo : EIATTR_KPARAM_INFO
	.align		4
.L_261:
        /*0008*/ 	.byte	0x04, 0x17
        /*000a*/ 	.short	(.L_263 - .L_262)
.L_262:
        /*000c*/ 	.word	0x00000000
        /*0010*/ 	.short	0x0001
        /*0012*/ 	.short	0x0008
        /*0014*/ 	.byte	0x00, 0xf0, 0x21, 0x0a


	//----- nvinfo : EIATTR_KPARAM_INFO
	.align		4
.L_263:
        /*0018*/ 	.byte	0x04, 0x17
        /*001a*/ 	.short	(.L_265 - .L_264)
.L_264:
        /*001c*/ 	.word	0x00000000
        /*0020*/ 	.short	0x0000
        /*0022*/ 	.short	0x0000
        /*0024*/ 	.byte	0x00, 0xf0, 0x11, 0x00


	//----- nvinfo : EIATTR_SPARSE_MMA_MASK
	.align		4
.L_265:
        /*0028*/ 	.byte	0x03, 0x50
        /*002a*/ 	.short	0x0000


	//----- nvinfo : EIATTR_MAXREG_COUNT
	.align		4
        /*002c*/ 	.byte	0x03, 0x1b
        /*002e*/ 	.short	0x0040


	//----- nvinfo : EIATTR_MERCURY_ISA_VERSION
	.align		4
        /*0030*/ 	.byte	0x03, 0x5f
        /*0032*/ 	.short	0x0101


	//----- nvinfo : EIATTR_EXIT_INSTR_OFFSETS
	.align		4
        /*0034*/ 	.byte	0x04, 0x1c
        /*0036*/ 	.short	(.L_267 - .L_266)


	//   ....[0]....
.L_266:
        /*0038*/ 	.word	0x0000cf00


	//   ....[1]....
        /*003c*/ 	.word	0x0000e550


	//   ....[2]....
        /*0040*/ 	.word	0x0000ec30


	//----- nvinfo : EIATTR_MAX_THREADS
	.align		4
.L_267:
        /*0044*/ 	.byte	0x04, 0x05
        /*0046*/ 	.short	(.L_269 - .L_268)
.L_268:
        /*0048*/ 	.word	0x00000080
        /*004c*/ 	.word	0x00000001
        /*0050*/ 	.word	0x00000001


	//----- nvinfo : EIATTR_CRS_STACK_SIZE
	.align		4
.L_269:
        /*0054*/ 	.byte	0x04, 0x1e
        /*0056*/ 	.short	(.L_271 - .L_270)
.L_270:
        /*0058*/ 	.word	0x00000000


	//----- nvinfo : EIATTR_CBANK_PARAM_SIZE
	.align		4
.L_271:
        /*005c*/ 	.byte	0x03, 0x19
        /*005e*/ 	.short	0x0290


	//----- nvinfo : EIATTR_PARAM_CBANK
	.align		4
        /*0060*/ 	.byte	0x04, 0x0a
        /*0062*/ 	.short	(.L_273 - .L_272)
	.align		4
.L_272:
        /*0064*/ 	.word	index@(.nv.constant0._ZN2at6native69_GLOBAL__N__64f4e359_31_FunctionOfAMatrixUtilsKernel_cu_75b981de_306816_elemwise_kernelILi128ELi8EZNS1_43_compute_linear_combination_internal_kernelIaEEvRNS_14TensorIteratorEiiiEUliE_EEviT1_)
        /*0068*/ 	.short	0x0210
        /*006a*/ 	.short	0x0290


	//----- nvinfo : EIATTR_SW_WAR
	.align		4
.L_273:
        /*006c*/ 	.byte	0x04, 0x36
        /*006e*/ 	.short	(.L_275 - .L_274)
.L_274:
        /*0070*/ 	.word	0x00000008
.L_275:


//--------------------- .nv.info._ZN2at6native69_GLOBAL__N__64f4e359_31_FunctionOfAMatrixUtilsKernel_cu_75b981de_306816_elemwise_kernelILi128ELi8EZNS1_43_compute_linear_combination_internal_kernelIhEEvRNS_14TensorIteratorEiiiEUliE_EEviT1_ --------------------------
	.section	.nv.info._ZN2at6native69_GLOBAL__N__64f4e359_31_FunctionOfAMatrixUtilsKernel_cu_75b981de_306816_elemwise_kernelILi128ELi8EZNS1_43_compute_linear_combination_internal_kernelIhEEvRNS_14TensorIteratorEiiiEUliE_EEviT1_,"",@"SHT_CUDA_INFO"
	.sectionflags	@""
	.align	4


	//----- nvinfo : EIATTR_CUDA_API_VERSION
	.align		4
        /*0000*/ 	.byte	0x04, 0x37
        /*0002*/ 	.short	(.L_277 - .L_276)
.L_276:
        /*0004*/ 	.word	0x00000082


	//----- nvinfo : EIATTR_KPARAM_INFO
	.align		4
.L_277:
        /*0008*/ 	.byte	0x04, 0x17
        /*000a*/ 	.short	(.L_279 - .L_278)
.L_278:
        /*000c*/ 	.word	0x00000000
        /*0010*/ 	.short	0x0001
        /*0012*/ 	.short	0x0008
        /*0014*/ 	.byte	0x00, 0xf0, 0x21, 0x0a


	//----- nvinfo : EIATTR_KPARAM_INFO
	.align		4
.L_279:
        /*0018*/ 	.byte	0x04, 0x17
        /*001a*/ 	.short	(.L_281 - .L_280)
.L_280:
        /*001c*/ 	.word	0x00000000
        /*0020*/ 	.short	0x0000
        /*0022*/ 	.short	0x0000
        /*0024*/ 	.byte	0x00, 0xf0, 0x11, 0x00


	//----- nvinfo : EIATTR_SPARSE_MMA_MASK
	.align		4
.L_281:
        /*0028*/ 	.byte	0x03, 0x50
        /*002a*/ 	.short	0x0000


	//----- nvinfo : EIATTR_MAXREG_COUNT
	.align		4
        /*002c*/ 	.byte	0x03, 0x1b
        /*002e*/ 	.short	0x0040


	//----- nvinfo : EIATTR_MERCURY_ISA_VERSION
	.align		4
        /*0030*/ 	.byte	0x03, 0x5f
        /*0032*/ 	.short	0x0101


	//----- nvinfo : EIATTR_EXIT_INSTR_OFFSETS
	.align		4
        /*0034*/ 	.byte	0x04, 0x1c
        /*0036*/ 	.short	(.L_283 - .L_282)


	//   ....[0]....
.L_282:
        /*0038*/ 	.word	0x0000cf00


	//   ....[1]....
        /*003c*/ 	.word	0x0000e550


	//   ....[2]....
        /*0040*/ 	.word	0x0000ec30


	//----- nvinfo : EIATTR_MAX_THREADS
	.align		4
.L_283:
        /*0044*/ 	.byte	0x04, 0x05
        /*0046*/ 	.short	(.L_285 - .L_284)
.L_284:
        /*0048*/ 	.word	0x00000080
        /*004c*/ 	.word	0x00000001
        /*0050*/ 	.word	0x00000001


	//----- nvinfo : EIATTR_CRS_STACK_SIZE
	.align		4
.L_285:
        /*0054*/ 	.byte	0x04, 0x1e
        /*0056*/ 	.short	(.L_287 - .L_286)
.L_286:
        /*0058*/ 	.word	0x00000000


	//----- nvinfo : EIATTR_CBANK_PARAM_SIZE
	.align		4
.L_287:
        /*005c*/ 	.byte	0x03, 0x19
        /*005e*/ 	.short	0x0290


	//----- nvinfo : EIATTR_PARAM_CBANK
	.align		4
        /*0060*/ 	.byte	0x04, 0x0a
        /*0062*/ 	.short	(.L_289 - .L_288)
	.align		4
.L_288:
        /*0064*/ 	.word	index@(.nv.constant0._ZN2at6native69_GLOBAL__N__64f4e359_31_FunctionOfAMatrixUtilsKernel_cu_75b981de_306816_elemwise_kernelILi128ELi8EZNS1_43_compute_linear_combination_internal_kernelIhEEvRNS_14TensorIteratorEiiiEUliE_EEviT1_)
        /*0068*/ 	.short	0x0210
        /*006a*/ 	.short	0x0290


	//----- nvinfo : EIATTR_SW_WAR
	.align		4
.L_289:
        /*006c*/ 	.byte	0x04, 0x36
        /*006e*/ 	.short	(.L_291 - .L_290)
.L_290:
        /*0070*/ 	.word	0x00000008
.L_291:


//--------------------- .nv.callgraph             --------------------------
	.section	.nv.callgraph,"",@"SHT_CUDA_CALLGRAPH"
	.align	4
	.sectionentsize	8
	.align		4
        /*0000*/ 	.word	0x00000000
	.align		4
        /*0004*/ 	.word	0xffffffff
	.align		4
        /*0008*/ 	.word	0x00000000
	.align		4
        /*000c*/ 	.word	0xfffffffe
	.align		4
        /*0010*/ 	.word	0x00000000
	.align		4
        /*0014*/ 	.word	0xfffffffd
	.align		4
        /*0018*/ 	.word	0x00000000
	.align		4
        /*001c*/ 	.word	0xfffffffc


//--------------------- .nv.constant4             --------------------------
	.section	.nv.constant4,"a",@progbits
	.align	8
	.align		8
.nv.constant4:
        /*0000*/ 	.dword	_ZN67_INTERNAL_64f4e359_31_FunctionOfAMatrixUtilsKernel_cu_75b981de_30684cuda3std3__45__cpo5beginE
	.align		8
        /*0008*/ 	.dword	_ZN67_INTERNAL_64f4e359_31_FunctionOfAMatrixUtilsKernel_cu_75b981de_30684cuda3std3__45__cpo3endE
	.align		8
        /*0010*/ 	.dword	_ZN67_INTERNAL_64f4e359_31_FunctionOfAMatrixUtilsKernel_cu_75b981de_30684cuda3std3__45__cpo6cbeginE
	.align		8
        /*0018*/ 	.dword	_ZN67_INTERNAL_64f4e359_31_FunctionOfAMatrixUtilsKernel_cu_75b981de_30684cuda3std3__45__cpo4cendE
	.align		8
        /*0020*/ 	.dword	_ZN67_INTERNAL_64f4e359_31_FunctionOfAMatrixUtilsKernel_cu_75b981de_30684cuda3std3__45__cpo6rbeginE
	.align		8
        /*0028*/ 	.dword	_ZN67_INTERNAL_64f4e359_31_FunctionOfAMatrixUtilsKernel_cu_75b981de_30684cuda3std3__45__cpo4rendE
	.align		8
        /*0030*/ 	.dword	_ZN67_INTERNAL_64f4e359_31_FunctionOfAMatrixUtilsKernel_cu_75b981de_30684cuda3std3__45__cpo7crbeginE
	.align		8
        /*0038*/ 	.dword	_ZN67_INTERNAL_64f4e359_31_FunctionOfAMatrixUtilsKernel_cu_75b981de_30684cuda3std3__45__cpo5crendE
	.align		8
        /*0040*/ 	.dword	_ZN67_INTERNAL_64f4e359_31_FunctionOfAMatrixUtilsKernel_cu_75b981de_30684cuda3std3__469_GLOBAL__N__64f4e359_31_FunctionOfAMatrixUtilsKernel_cu_75b981de_30686ignoreE
	.align		8
        /*0048*/ 	.dword	_ZN67_INTERNAL_64f4e359_31_FunctionOfAMatrixUtilsKernel_cu_75b981de_30684cuda3std3__419piecewise_constructE
	.align		8
        /*0050*/ 	.dword	_ZN67_INTERNAL_64f4e359_31_FunctionOfAMatrixUtilsKernel_cu_75b981de_30684cuda3std3__48in_placeE
	.align		8
        /*0058*/ 	.dword	_ZN67_INTERNAL_64f4e359_31_FunctionOfAMatrixUtilsKernel_cu_75b981de_30684cuda3std3__420unreachable_sentinelE
	.align		8
        /*0060*/ 	.dword	_ZN67_INTERNAL_64f4e359_31_FunctionOfAMatrixUtilsKernel_cu_75b981de_30684cuda3std6ranges3__45__cpo4swapE
	.align		8
        /*0068*/ 	.dword	_ZN67_INTERNAL_64f4e359_31_FunctionOfAMatrixUtilsKernel_cu_75b981de_30684cuda3std6ranges3__45__cpo9iter_moveE
	.align		8
        /*0070*/ 	.dword	_ZN67_INTERNAL_64f4e359_31_FunctionOfAMatrixUtilsKernel_cu_75b981de_30684cuda3std6ranges3__45__cpo5beginE
	.align		8
        /*0078*/ 	.dword	_ZN67_INTERNAL_64f4e359_31_FunctionOfAMatrixUtilsKernel_cu_75b981de_30684cuda3std6ranges3__45__cpo3endE
	.align		8
        /*0080*/ 	.dword	_ZN67_INTERNAL_64f4e359_31_FunctionOfAMatrixUtilsKernel_cu_75b981de_30684cuda3std6ranges3__45__cpo6cbeginE
	.align		8
        /*0088*/ 	.dword	_ZN67_INTERNAL_64f4e359_31_FunctionOfAMatrixUtilsKernel_cu_75b981de_30684cuda3std6ranges3__45__cpo4cendE
	.align		8
        /*0090*/ 	.dword	_ZN67_INTERNAL_64f4e359_31_FunctionOfAMatrixUtilsKernel_cu_75b981de_30684cuda3std6ranges3__45__cpo7advanceE
	.align		8
        /*0098*/ 	.dword	_ZN67_INTERNAL_64f4e359_31_FunctionOfAMatrixUtilsKernel_cu_75b981de_30684cuda3std6ranges3__45__cpo9iter_swapE
	.align		8
        /*00a0*/ 	.dword	_ZN67_INTERNAL_64f4e359_31_FunctionOfAMatrixUtilsKernel_cu_75b981de_30684cuda3std6ranges3__45__cpo4nextE
	.align		8
        /*00a8*/ 	.dword	_ZN67_INTERNAL_64f4e359_31_FunctionOfAMatrixUtilsKernel_cu_75b981de_30684cuda3std6ranges3__45__cpo4prevE
	.align		8
        /*00b0*/ 	.dword	_ZN67_INTERNAL_64f4e359_31_FunctionOfAMatrixUtilsKernel_cu_75b981de_30684cuda3std6ranges3__45__cpo4dataE
	.align		8
        /*00b8*/ 	.dword	_ZN67_INTERNAL_64f4e359_31_FunctionOfAMatrixUtilsKernel_cu_75b981de_30684cuda3std6ranges3__45__cpo5cdataE
	.align		8
        /*00c0*/ 	.dword	_ZN67_INTERNAL_64f4e359_31_FunctionOfAMatrixUtilsKernel_cu_75b981de_30684cuda3std6ranges3__45__cpo4sizeE
	.align		8
        /*00c8*/ 	.dword	_ZN67_INTERNAL_64f4e359_31_FunctionOfAMatrixUtilsKernel_cu_75b981de_30684cuda3std6ranges3__45__cpo5ssizeE
	.align		8
        /*00d0*/ 	.dword	_ZN67_INTERNAL_64f4e359_31_FunctionOfAMatrixUtilsKernel_cu_75b981de_30684cuda3std6ranges3__45__cpo8distanceE
	.align		8
        /*00d8*/ 	.dword	_ZN67_INTERNAL_64f4e359_31_FunctionOfAMatrixUtilsKernel_cu_75b981de_30686thrust23THRUST_300001_SM_900_NS6system6detail10sequential3seqE


//--------------------- .text._ZN2at6native69_GLOBAL__N__64f4e359_31_FunctionOfAMatrixUtilsKernel_cu_75b981de_306816_elemwise_kernelILi128ELi8EZNS1_43_compute_linear_combination_internal_kernelIN3c108BFloat16EEEvRNS_14TensorIteratorEiiiEUliE_EEviT1_ --------------------------
	.section	.text._ZN2at6native69_GLOBAL__N__64f4e359_31_FunctionOfAMatrixUtilsKernel_cu_75b981de_306816_elemwise_kernelILi128ELi8EZNS1_43_compute_linear_combination_internal_kernelIN3c108BFloat16EEEvRNS_14TensorIteratorEiiiEUliE_EEviT1_,"ax",@progbits
	.align	128
.text._ZN2at6native69_GLOBAL__N__64f4e359_31_FunctionOfAMatrixUtilsKernel_cu_75b981de_306816_elemwise_kernelILi128ELi8EZNS1_43_compute_linear_combination_internal_kernelIN3c108BFloat16EEEvRNS_14TensorIteratorEiiiEUliE_EEviT1_:
        .type           _ZN2at6native69_GLOBAL__N__64f4e359_31_FunctionOfAMatrixUtilsKernel_cu_75b981de_306816_elemwise_kernelILi128ELi8EZNS1_43_compute_linear_combination_internal_kernelIN3c108BFloat16EEEvRNS_14TensorIteratorEiiiEUliE_EEviT1_,@function
        .size           _ZN2at6native69_GLOBAL__N__64f4e359_31_FunctionOfAMatrixUtilsKernel_cu_75b981de_306816_elemwise_kernelILi128ELi8EZNS1_43_compute_linear_combination_internal_kernelIN3c108BFloat16EEEvRNS_14TensorIteratorEiiiEUliE_EEviT1_,(.L_x_832 - _ZN2at6native69_GLOBAL__N__64f4e359_31_FunctionOfAMatrixUtilsKernel_cu_75b981de_306816_elemwise_kernelILi128ELi8EZNS1_43_compute_linear_combination_internal_kernelIN3c108BFloat16EEEvRNS_14TensorIteratorEiiiEUliE_EEviT1_)
        .other          _ZN2at6native69_GLOBAL__N__64f4e359_31_FunctionOfAMatrixUtilsKernel_cu_75b981de_306816_elemwise_kernelILi128ELi8EZNS1_43_compute_linear_combination_internal_kernelIN3c108BFloat16EEEvRNS_14TensorIteratorEiiiEUliE_EEviT1_,@"STO_CUDA_ENTRY STV_DEFAULT"
_ZN2at6native69_GLOBAL__N__64f4e359_31_FunctionOfAMatrixUtilsKernel_cu_75b981de_306816_elemwise_kernelILi128ELi8EZNS1_43_compute_linear_combination_internal_kernelIN3c108BFloat16EEEvRNS_14TensorIteratorEiiiEUliE_EEviT1_:
[----:B------:R-:W-:Y:S01]  /*0000*/  LDC R1, c[0x0][0x28] ;  /* 0x00000a00ff017b82 */ /* 0x000fe20000000800 */
[----:B------:R-:W0:Y:S01]  /*0010*/  S2R R3, SR_CTAID.X ;  /* 0x0000000000037919 */ /* 0x000e220000002500 */
[----:B------:R-:W-:Y:S01]  /*0020*/  ULDC UR4, c[0x0][0x210] ;  /* 0x0000840000047ab9 */ /* 0x000fe20000000800 */
[----:B------:R-:W-:Y:S01]  /*0030*/  ULDC.64 UR6, c[0x0][0x208] ;  /* 0x0000820000067ab9 */ /* 0x000fe20000000a00 */
[----:B------:R-:W-:Y:S01]  /*0040*/  BSSY B0, `(.L_x_0) ;  /* 0x00001f0000007945 */ /* 0x000fe20003800000 */
[----:B------:R-:W0:Y:S02]  /*0050*/  S2R R0, SR_TID.X ;  /* 0x0000000000007919 */ /* 0x000e240000002100 */
[----:B0-----:R-:W-:-:S04]  /*0060*/  LEA R3, R3, R0, 0xa ;  /* 0x0000000003037211 */ /* 0x001fc800078e50ff */
[----:B------:R-:W-:-:S13]  /*0070*/  ISETP.GE.AND P0, PT, R3, UR4, PT ;  /* 0x0000000403007c0c */ /* 0x000fda000bf06270 */
[----:B------:R-:W-:Y:S05]  /*0080*/  @P0 BRA `(.L_x_1) ;  /* 0x0000001c00ac0947 */ /* 0x000fea0003800000 */
[----:B------:R-:W0:Y:S01]  /*0090*/  LDC R0, c[0x0][0x218] ;  /* 0x00008600ff007b82 */ /* 0x000e220000000800 */
[----:B------:R-:W-:Y:S01]  /*00a0*/  HFMA2.MMA R10, -RZ, RZ, 0, 0 ;  /* 0x00000000ff0a7435 */ /* 0x000fe200000001ff */
[----:B------:R-:W-:Y:S01]  /*00b0*/  MOV R14, RZ ;  /* 0x000000ff000e7202 */ /* 0x000fe20000000f00 */
[----:B------:R-:W-:Y:S01]  /*00c0*/  HFMA2.MMA R12, -RZ, RZ, 0, 0 ;  /* 0x00000000ff0c7435 */ /* 0x000fe200000001ff */
[----:B0-----:R-:W-:-:S13]  /*00d0*/  ISETP.NE.AND P0, PT, R0, RZ, PT ;  /* 0x000000ff0000720c */ /* 0x001fda0003f05270 */
[----:B------:R-:W-:Y:S05]  /*00e0*/  @!P0 BRA `(.L_x_2) ;  /* 0x0000001400748947 */ /* 0x000fea0003800000 */
[----:B------:R-:W-:Y:S01]  /*00f0*/  MOV R4, RZ ;  /* 0x000000ff00047202 */ /* 0x000fe20000000f00 */
[----:B------:R-:W-:Y:S01]  /*0100*/  ULDC.64 UR8, c[0x0][0x220] ;  /* 0x0000880000087ab9 */ /* 0x000fe20000000a00 */
[----:B------:R-:W-:Y:S01]  /*0110*/  MOV R5, R3 ;  /* 0x0000000300057202 */ /* 0x000fe20000000f00 */
[----:B------:R-:W-:Y:S01]  /*0120*/  ULDC UR5, c[0x0][0x21c] ;  /* 0x0000870000057ab9 */ /* 0x000fe20000000800 */
[----:B------:R-:W-:Y:S01]  /*0130*/  ISETP.NE.AND P0, PT, R0, 0x1, PT ;  /* 0x000000010000780c */ /* 0x000fe20003f05270 */
[----:B------:R-:W-:-:S05]  /*0140*/  IMAD.HI.U32 R4, R3, UR8, R4 ;  /* 0x0000000803047c27 */ /* 0x000fca000f8e0004 */
[----:B------:R-:W-:Y:S01]  /*0150*/  SHF.R.U32.HI R5, RZ, UR9, R4 ;  /* 0x00000009ff057c19 */ /* 0x000fe20008011604 */
[----:B------:R-:W-:-:S03]  /*0160*/  ULDC.64 UR8, c[0x0][0x348] ;  /* 0x0000d20000087ab9 */ /* 0x000fc60000000a00 */
[----:B------:R-:W-:-:S05]  /*0170*/  IADD3 R10, -R5, RZ, RZ ;  /* 0x000000ff050a7210 */ /* 0x000fca0007ffe1ff */
[----:B------:R-:W-:Y:S01]  /*0180*/  IMAD R10, R10, UR5, R3 ;  /* 0x000000050a0a7c24 */ /* 0x000fe2000f8e0203 */
[----:B------:R-:W-:-:S03]  /*0190*/  ULDC UR5, c[0x0][0x350] ;  /* 0x0000d40000057ab9 */ /* 0x000fc60000000800 */
[C---:B------:R-:W-:Y:S02]  /*01a0*/  IMAD R12, R10.reuse, UR8, RZ ;  /* 0x000000080a0c7c24 */ /* 0x040fe4000f8e02ff */
[C---:B------:R-:W-:Y:S02]  /*01b0*/  IMAD R14, R10.reuse, UR9, RZ ;  /* 0x000000090a0e7c24 */ /* 0x040fe4000f8e02ff */
[----:B------:R-:W-:Y:S01]  /*01c0*/  IMAD R10, R10, UR5, RZ ;  /* 0x000000050a0a7c24 */ /* 0x000fe2000f8e02ff */
[----:B------:R-:W-:Y:S06]  /*01d0*/  @!P0 BRA `(.L_x_2) ;  /* 0x0000001400388947 */ /* 0x000fec0003800000 */
[----:B------:R-:W-:Y:S01]  /*01e0*/  MOV R4, RZ ;  /* 0x000000ff00047202 */ /* 0x000fe20000000f00 */
[----:B------:R-:W-:Y:S01]  /*01f0*/  ULDC.64 UR8, c[0x0][0x228] ;  /* 0x00008a0000087ab9 */ /* 0x000fe20000000a00 */
[----:B------:R-:W-:Y:S01]  /*0200*/  ULDC UR5, c[0x0][0x230] ;  /* 0x00008c0000057ab9 */ /* 0x000fe20000000800 */
[----:B------:R-:W-:Y:S02]  /*0210*/  ISETP.NE.AND P0, PT, R0, 0x2, PT ;  /* 0x000000020000780c */ /* 0x000fe40003f05270 */
[----:B------:R-:W-:-:S05]  /*0220*/  IMAD.HI.U32 R6, R5, UR9, R4 ;  /* 0x0000000905067c27 */ /* 0x000fca000f8e0004 */
[----:B------:R-:W-:Y:S01]  /*0230*/  SHF.R.U32.HI R7, RZ, UR5, R6 ;  /* 0x00000005ff077c19 */ /* 0x000fe20008011606 */
[----:B------:R-:W-:-:S03]  /*0240*/  ULDC UR5, c[0x0][0x354] ;  /* 0x0000d50000057ab9 */ /* 0x000fc60000000800 */
[----:B------:R-:W-:-:S05]  /*0250*/  IADD3 R4, -R7, RZ, RZ ;  /* 0x000000ff07047210 */ /* 0x000fca0007ffe1ff */
[----:B------:R-:W-:Y:S01]  /*0260*/  IMAD R5, R4, UR8, R5 ;  /* 0x0000000804057c24 */ /* 0x000fe2000f8e0205 */
[----:B------:R-:W-:-:S03]  /*0270*/  ULDC.64 UR8, c[0x0][0x358] ;  /* 0x0000d60000087ab9 */ /* 0x000fc60000000a00 */
[C---:B------:R-:W-:Y:S02]  /*0280*/  IMAD R12, R5.reuse, UR5, R12 ;  /* 0x00000005050c7c24 */ /* 0x040fe4000f8e020c */
[C---:B------:R-:W-:Y:S02]  /*0290*/  IMAD R14, R5.reuse, UR8, R14 ;  /* 0x00000008050e7c24 */ /* 0x040fe4000f8e020e */
[----:B------:R-:W-:Y:S01]  /*02a0*/  IMAD R10, R5, UR9, R10 ;  /* 0x00000009050a7c24 */ /* 0x000fe2000f8e020a */
[----:B------:R-:W-:Y:S06]  /*02b0*/  @!P0 BRA `(.L_x_2) ;  /* 0x0000001400008947 */ /* 0x000fec0003800000 */
[----:B------:R-:W-:Y:S01]  /*02c0*/  HFMA2.MMA R6, -RZ, RZ, 0, 0 ;  /* 0x00000000ff067435 */ /* 0x000fe200000001ff */
[----:B------:R-:W-:Y:S01]  /*02d0*/  ULDC.64 UR8, c[0x0][0x238] ;  /* 0x00008e0000087ab9 */ /* 0x000fe20000000a00 */
[----:B------:R-:W-:Y:S01]  /*02e0*/  ISETP.NE.AND P0, PT, R0, 0x3, PT ;  /* 0x000000030000780c */ /* 0x000fe20003f05270 */
[----:B------:R-:W-:-:S07]  /*02f0*/  ULDC UR5, c[0x0][0x234] ;  /* 0x00008d0000057ab9 */ /* 0x000fce0000000800 */
[----:B------:R-:W-:-:S05]  /*0300*/  IMAD.HI.U32 R4, R7, UR8, R6 ;  /* 0x0000000807047c27 */ /* 0x000fca000f8e0006 */
[----:B------:R-:W-:Y:S01]  /*0310*/  SHF.R.U32.HI R5, RZ, UR9, R4 ;  /* 0x00000009ff057c19 */ /* 0x000fe20008011604 */
[----:B------:R-:W-:-:S03]  /*0320*/  ULDC.64 UR8, c[0x0][0x360] ;  /* 0x0000d80000087ab9 */ /* 0x000fc60000000a00 */
[----:B------:R-:W-:-:S05]  /*0330*/  IADD3 R6, -R5, RZ, RZ ;  /* 0x000000ff05067210 */ /* 0x000fca0007ffe1ff */
[----:B------:R-:W-:Y:S01]  /*0340*/  IMAD R7, R6, UR5, R7 ;  /* 0x0000000506077c24 */ /* 0x000fe2000f8e0207 */
[----:B------:R-:W-:-:S03]  /*0350*/  ULDC UR5, c[0x0][0x368] ;  /* 0x0000da0000057ab9 */ /* 0x000fc60000000800 */
[C---:B------:R-:W-:Y:S02]  /*0360*/  IMAD R12, R7.reuse, UR8, R12 ;  /* 0x00000008070c7c24 */ /* 0x040fe4000f8e020c */
[C---:B------:R-:W-:Y:S02]  /*0370*/  IMAD R14, R7.reuse, UR9, R14 ;  /* 0x00000009070e7c24 */ /* 0x040fe4000f8e020e */
[----:B------:R-:W-:Y:S01]  /*0380*/  IMAD R10, R7, UR5, R10 ;  /* 0x00000005070a7c24 */ /* 0x000fe2000f8e020a */
        /* <DEDUP_REMOVED lines=15> */
[----:B------:R-:W-:Y:S01]  /*0480*/  MOV R6, RZ ;  /* 0x000000ff00067202 */ /* 0x000fe20000000f00 */
[----:B------:R-:W-:Y:S01]  /*0490*/  ULDC.64 UR8, c[0x0][0x250] ;  /* 0x0000940000087ab9 */ /* 0x000fe20000000a00 */
[----:B------:R-:W-:Y:S01]  /*04a0*/  ISETP.NE.AND P0, PT, R0, 0x5, PT ;  /* 0x000000050000780c */ /* 0x000fe20003f05270 */
[----:B------:R-:W-:Y:S02]  /*04b0*/  ULDC UR5, c[0x0][0x24c] ;  /* 0x0000930000057ab9 */ /* 0x000fe40000000800 */
        /* <DEDUP_REMOVED lines=10> */
[----:B------:R-:W-:Y:S01]  /*0560*/  HFMA2.MMA R4, -RZ, RZ, 0, 0 ;  /* 0x00000000ff047435 */ /* 0x000fe200000001ff */
[----:B------:R-:W-:Y:S01]  /*0570*/  ULDC.64 UR8, c[0x0][0x258] ;  /* 0x0000960000087ab9 */ /* 0x000fe20000000a00 */
[----:B------:R-:W-:Y:S01]  /*0580*/  ULDC UR5, c[0x0][0x260] ;  /* 0x0000980000057ab9 */ /* 0x000fe20000000800 */
[----:B------:R-:W-:-:S07]  /*0590*/  ISETP.NE.AND P0, PT, R0, 0x6, PT ;  /* 0x000000060000780c */ /* 0x000fce0003f05270 */
        /* <DEDUP_REMOVED lines=24> */
[----:B------:R-:W-:Y:S01]  /*0720*/  IMAD.MOV.U32 R4, RZ, RZ, RZ ;  /* 0x000000ffff047224 */ /* 0x000fe200078e00ff */
[----:B------:R-:W-:Y:S01]  /*0730*/  ULDC.64 UR8, c[0x0][0x270] ;  /* 0x00009c0000087ab9 */ /* 0x000fe20000000a00 */
[----:B------:R-:W-:Y:S01]  /*0740*/  ULDC UR5, c[0x0][0x278] ;  /* 0x00009e0000057ab9 */ /* 0x000fe20000000800 */
[----:B------:R-:W-:Y:S01]  /*0750*/  ISETP.NE.AND P0, PT, R0, 0x8, PT ;  /* 0x000000080000780c */ /* 0x000fe20003f05270 */
        /* <DEDUP_REMOVED lines=236> */
[----:B------:R-:W-:-:S03]  /*1620*/  ULDC UR5, c[0x0][0x33c] ;  /* 0x0000cf0000057ab9 */ /* 0x000fc60000000800 */
        /* <DEDUP_REMOVED lines=8> */
[----:B------:R-:W-:-:S07]  /*16b0*/  IMAD R10, R7, UR5, R10 ;  /* 0x00000005070a7c24 */ /* 0x000fce000f8e020a */
.L_x_2:
[----:B------:R-:W0:Y:S02]  /*16c0*/  LDC R7, c[0x0][0x490] ;  /* 0x00012400ff077b82 */ /* 0x000e240000000800 */
[----:B0-----:R-:W-:-:S13]  /*16d0*/  ISETP.GE.AND P0, PT, R7, 0x1, PT ;  /* 0x000000010700780c */ /* 0x001fda0003f06270 */
[----:B------:R-:W-:Y:S05]  /*16e0*/  @!P0 BRA `(.L_x_3) ;  /* 0x0000000800108947 */ /* 0x000fea0003800000 */
[----:B------:R-:W-:Y:S01]  /*16f0*/  VIMNMX R7, R7, 0x1, !PT ;  /* 0x0000000107077848 */ /* 0x000fe20007fe0100 */
[----:B------:R-:W-:Y:S01]  /*1700*/  ULDC.64 UR8, c[0x0][0x480] ;  /* 0x0001200000087ab9 */ /* 0x000fe20000000a00 */
[----:B------:R-:W-:Y:S01]  /*1710*/  ULDC.64 UR10, c[0x0][0x488] ;  /* 0x00012200000a7ab9 */ /* 0x000fe20000000a00 */
[----:B------:R-:W-:Y:S01]  /*1720*/  ULDC.64 UR12, c[0x0][0x478] ;  /* 0x00011e00000c7ab9 */ /* 0x000fe20000000a00 */
[----:B------:R-:W-:Y:S01]  /*1730*/  IADD3 R0, R7, -0x1, RZ ;  /* 0xffffffff07007810 */ /* 0x000fe20007ffe0ff */
[----:B------:R-:W-:Y:S01]  /*1740*/  IMAD.MOV.U32 R6, RZ, RZ, RZ ;  /* 0x000000ffff067224 */ /* 0x000fe200078e00ff */
[----:B------:R-:W-:Y:S02]  /*1750*/  IADD3 R10, P3, R10, UR10, RZ ;  /* 0x0000000a0a0a7c10 */ /* 0x000fe4000ff7e0ff */
[----:B------:R-:W-:Y:S02]  /*1760*/  ISETP.GE.U32.AND P1, PT, R0, 0x3, PT ;  /* 0x000000030000780c */ /* 0x000fe40003f26070 */
[----:B------:R-:W-:-:S02]  /*1770*/  IADD3 R12, P4, R12, UR12, RZ ;  /* 0x0000000c0c0c7c10 */ /* 0x000fc4000ff9e0ff */
[----:B------:R-:W-:Y:S02]  /*1780*/  IADD3 R14, P2, R14, UR8, RZ ;  /* 0x000000080e0e7c10 */ /* 0x000fe4000ff5e0ff */
[----:B------:R-:W-:Y:S02]  /*1790*/  IADD3.X R11, RZ, UR11, RZ, P3, !PT ;  /* 0x0000000bff0b7c10 */ /* 0x000fe40009ffe4ff */
[----:B------:R-:W-:Y:S02]  /*17a0*/  IADD3.X R13, RZ, UR13, RZ, P4, !PT ;  /* 0x0000000dff0d7c10 */ /* 0x000fe4000a7fe4ff */
[----:B------:R-:W-:Y:S02]  /*17b0*/  IADD3.X R15, RZ, UR9, RZ, P2, !PT ;  /* 0x00000009ff0f7c10 */ /* 0x000fe400097fe4ff */
[----:B------:R-:W-:Y:S01]  /*17c0*/  LOP3.LUT P0, R28, R7, 0x3, RZ, 0xc0, !PT ;  /* 0x00000003071c7812 */ /* 0x000fe2000780c0ff */
[----:B------:R-:W-:-:S12]  /*17d0*/  @!P1 BRA `(.L_x_4) ;  /* 0x0000000400049947 */ /* 0x000fd80003800000 */
[----:B------:R-:W0:Y:S01]  /*17e0*/  LDC R2, c[0x0][0x494] ;  /* 0x00012500ff027b82 */ /* 0x000e220000000800 */
[C---:B------:R-:W-:Y:S02]  /*17f0*/  LOP3.LUT R0, R7.reuse, 0x3, RZ, 0xc0, !PT ;  /* 0x0000000307007812 */ /* 0x040fe400078ec0ff */
[----:B------:R-:W-:Y:S02]  /*1800*/  MOV R18, R14 ;  /* 0x0000000e00127202 */ /* 0x000fe40000000f00 */
[----:B------:R-:W-:Y:S01]  /*1810*/  IADD3 R7, R7, -R0, RZ ;  /* 0x8000000007077210 */ /* 0x000fe20007ffe0ff */
[----:B------:R-:W-:Y:S01]  /*1820*/  HFMA2.MMA R0, -RZ, RZ, 0, 0 ;  /* 0x00000000ff007435 */ /* 0x000fe200000001ff */
[----:B------:R-:W-:Y:S01]  /*1830*/  MOV R19, R15 ;  /* 0x0000000f00137202 */ /* 0x000fe20000000f00 */
[----:B------:R-:W1:Y:S01]  /*1840*/  LDC R5, c[0x0][0x498] ;  /* 0x00012600ff057b82 */ /* 0x000e620000000800 */
[----:B------:R-:W-:-:S08]  /*1850*/  MOV R6, RZ ;  /* 0x000000ff00067202 */ /* 0x000fd00000000f00 */
.L_x_5:
[----:B------:R-:W-:Y:S01]  /*1860*/  IMAD.WIDE R24, R0, 0x2, R10 ;  /* 0x0000000200187825 */ /* 0x000fe200078e020a */
[----:B--2---:R-:W2:Y:S04]  /*1870*/  LDG.E.U16.CONSTANT R4, desc[UR6][R18.64] ;  /* 0x0000000612047981 */ /* 0x004ea8000c1e9500 */
[----:B------:R-:W3:Y:S01]  /*1880*/  LDG.E.U16.CONSTANT R8, desc[UR6][R24.64] ;  /* 0x0000000618087981 */ /* 0x000ee2000c1e9500 */
[----:B0-----:R-:W-:-:S03]  /*1890*/  IMAD.WIDE R16, R2, 0x2, R18 ;  /* 0x0000000202107825 */ /* 0x001fc600078e0212 */
[----:B------:R-:W4:Y:S01]  /*18a0*/  LDG.E.U16 R27, desc[UR6][R12.64] ;  /* 0x000000060c1b7981 */ /* 0x000f22000c1e1500 */
[----:B-1----:R-:W-:-:S03]  /*18b0*/  IMAD.WIDE R20, R5, 0x2, R24 ;  /* 0x0000000205147825 */ /* 0x002fc600078e0218 */
[----:B------:R0:W5:Y:S04]  /*18c0*/  LDG.E.U16.CONSTANT R9, desc[UR6][R16.64] ;  /* 0x0000000610097981 */ /* 0x000168000c1e9500 */
[----:B------:R-:W4:Y:S01]  /*18d0*/  LDG.E.U16.CONSTANT R26, desc[UR6][R20.64] ;  /* 0x00000006141a7981 */ /* 0x000f22000c1e9500 */
[----:B------:R-:W-:-:S04]  /*18e0*/  IMAD.WIDE R22, R5, 0x2, R20 ;  /* 0x0000000205167825 */ /* 0x000fc800078e0214 */
[----:B0-----:R-:W-:Y:S01]  /*18f0*/  IMAD.WIDE R16, R2, 0x2, R16 ;  /* 0x0000000202107825 */ /* 0x001fe200078e0210 */
[----:B------:R-:W4:Y:S04]  /*1900*/  LDG.E.U16.CONSTANT R20, desc[UR6][R22.64] ;  /* 0x0000000616147981 */ /* 0x000f28000c1e9500 */
[----:B------:R-:W4:Y:S01]  /*1910*/  LDG.E.U16.CONSTANT R29, desc[UR6][R16.64] ;  /* 0x00000006101d7981 */ /* 0x000f22000c1e9500 */
[----:B------:R-:W-:-:S04]  /*1920*/  IMAD.WIDE R18, R5, 0x2, R22 ;  /* 0x0000000205127825 */ /* 0x000fc800078e0216 */
[----:B------:R-:W-:Y:S02]  /*1930*/  IMAD.WIDE R24, R2, 0x2, R16 ;  /* 0x0000000202187825 */ /* 0x000fe400078e0210 */
[----:B------:R-:W4:Y:S04]  /*1940*/  LDG.E.U16.CONSTANT R18, desc[UR6][R18.64] ;  /* 0x0000000612127981 */ /* 0x000f28000c1e9500 */
[----:B------:R0:W4:Y:S01]  /*1950*/  LDG.E.U16.CONSTANT R19, desc[UR6][R24.64] ;  /* 0x0000000618137981 */ /* 0x000122000c1e9500 */
[----:B------:R-:W-:-:S04]  /*1960*/  IADD3 R7, R7, -0x4, RZ ;  /* 0xfffffffc07077810 */ /* 0x000fc80007ffe0ff */
[----:B------:R-:W-:Y:S01]  /*1970*/  ISETP.NE.AND P1, PT, R7, RZ, PT ;  /* 0x000000ff0700720c */ /* 0x000fe20003f25270 */
[----:B0-----:R-:W-:Y:S01]  /*1980*/  IMAD.WIDE R24, R2, 0x2, R24 ;  /* 0x0000000202187825 */ /* 0x001fe200078e0218 */
[----:B------:R-:W-:Y:S02]  /*1990*/  IADD3 R6, R6, 0x4, RZ ;  /* 0x0000000406067810 */ /* 0x000fe40007ffe0ff */
[----:B------:R-:W-:Y:S02]  /*19a0*/  LEA R0, R5, R0, 0x2 ;  /* 0x0000000005007211 */ /* 0x000fe400078e10ff */
[----:B--2---:R-:W-:Y:S02]  /*19b0*/  SHF.L.U32 R4, R4, 0x10, RZ ;  /* 0x0000001004047819 */ /* 0x004fe400000006ff */
[----:B---3--:R-:W-:-:S05]  /*19c0*/  SHF.L.U32 R21, R8, 0x10, RZ ;  /* 0x0000001008157819 */ /* 0x008fca00000006ff */
[----:B------:R-:W-:-:S06]  /*19d0*/  FMUL.FTZ R4, R4, R21 ;  /* 0x0000001504047220 */ /* 0x000fcc0000410000 */
[----:B------:R-:W0:Y:S01]  /*19e0*/  F2F.BF16.F32 R4, R4 ;  /* 0x0000000400047304 */ /* 0x000e220000202000 */
[----:B-----5:R-:W-:Y:S02]  /*19f0*/  SHF.L.U32 R9, R9, 0x10, RZ ;  /* 0x0000001009097819 */ /* 0x020fe400000006ff */
[----:B----4-:R-:W-:Y:S02]  /*1a00*/  SHF.L.U32 R26, R26, 0x10, RZ ;  /* 0x000000101a1a7819 */ /* 0x010fe400000006ff */
[----:B------:R-:W-:-:S03]  /*1a10*/  SHF.L.U32 R27, R27, 0x10, RZ ;  /* 0x000000101b1b7819 */ /* 0x000fc600000006ff */
[----:B------:R-:W-:Y:S01]  /*1a20*/  FMUL.FTZ R9, R9, R26 ;  /* 0x0000001a09097220 */ /* 0x000fe20000410000 */
[----:B0-----:R-:W-:-:S05]  /*1a30*/  SHF.L.U32 R8, R4, 0x10, RZ ;  /* 0x0000001004087819 */ /* 0x001fca00000006ff */
[----:B------:R-:W-:Y:S01]  /*1a40*/  FADD.FTZ R8, R27, R8 ;  /* 0x000000081b087221 */ /* 0x000fe20000010000 */
[----:B------:R-:W0:Y:S08]  /*1a50*/  F2F.BF16.F32 R9, R9 ;  /* 0x0000000900097304 */ /* 0x000e300000202000 */
[----:B------:R-:W1:Y:S01]  /*1a60*/  F2F.BF16.F32 R8, R8 ;  /* 0x0000000800087304 */ /* 0x000e620000202000 */
[----:B------:R-:W-:-:S02]  /*1a70*/  SHF.L.U32 R29, R29, 0x10, RZ ;  /* 0x000000101d1d7819 */ /* 0x000fc400000006ff */
[----:B------:R-:W-:Y:S02]  /*1a80*/  SHF.L.U32 R20, R20, 0x10, RZ ;  /* 0x0000001014147819 */ /* 0x000fe400000006ff */
[----:B0-----:R-:W-:-:S03]  /*1a90*/  SHF.L.U32 R17, R9, 0x10, RZ ;  /* 0x0000001009117819 */ /* 0x001fc600000006ff */
[----:B------:R-:W-:Y:S01]  /*1aa0*/  FMUL.FTZ R20, R29, R20 ;  /* 0x000000141d147220 */ /* 0x000fe20000410000 */
[----:B-1----:R-:W-:-:S05]  /*1ab0*/  SHF.L.U32 R4, R8, 0x10, RZ ;  /* 0x0000001008047819 */ /* 0x002fca00000006ff */
        /* <DEDUP_REMOVED lines=11> */
[----:B0-----:R-:W-:Y:S01]  /*1b70*/  IMAD.U32 R16, R18, 0x10000, RZ ;  /* 0x0001000012107824 */ /* 0x001fe200078e00ff */
[----:B-1----:R-:W-:-:S05]  /*1b80*/  SHF.L.U32 R9, R8, 0x10, RZ ;  /* 0x0000001008097819 */ /* 0x002fca00000006ff */
[----:B------:R-:W-:-:S05]  /*1b90*/  FADD.FTZ R9, R9, R16 ;  /* 0x0000001009097221 */ /* 0x000fca0000010000 */
[----:B------:R-:W-:-:S05]  /*1ba0*/  F2FP.BF16.F32.PACK_AB R9, RZ, R9 ;  /* 0x00000009ff09723e */ /* 0x000fca00000010ff */
[----:B------:R2:W-:Y:S01]  /*1bb0*/  STG.E.U16 desc[UR6][R12.64], R9 ;  /* 0x000000090c007986 */ /* 0x0005e2000c101506 */
[----:B------:R-:W-:Y:S02]  /*1bc0*/  MOV R18, R24 ;  /* 0x0000001800127202 */ /* 0x000fe40000000f00 */
[----:B------:R-:W-:Y:S01]  /*1bd0*/  MOV R19, R25 ;  /* 0x0000001900137202 */ /* 0x000fe20000000f00 */
[----:B------:R-:W-:Y:S06]  /*1be0*/  @P1 BRA `(.L_x_5) ;  /* 0xfffffffc001c1947 */ /* 0x000fec000383ffff */
.L_x_4:
[----:B------:R-:W-:Y:S05]  /*1bf0*/  @!P0 BRA `(.L_x_3) ;  /* 0x0000000000cc8947 */ /* 0x000fea0003800000 */
[----:B------:R-:W0:Y:S01]  /*1c00*/  LDC R5, c[0x0][0x494] ;  /* 0x00012500ff057b82 */ /* 0x000e220000000800 */
[----:B------:R-:W3:Y:S07]  /*1c10*/  LDG.E.U16 R2, desc[UR6][R12.64] ;  /* 0x000000060c027981 */ /* 0x000eee000c1e1500 */
[----:B------:R-:W1:Y:S01]  /*1c20*/  LDC R7, c[0x0][0x498] ;  /* 0x00012600ff077b82 */ /* 0x000e620000000800 */
[----:B0-----:R-:W-:-:S04]  /*1c30*/  IMAD R4, R6, R5, RZ ;  /* 0x0000000506047224 */ /* 0x001fc800078e02ff */
[----:B------:R-:W-:-:S04]  /*1c40*/  IMAD.WIDE R16, R4, 0x2, R14 ;  /* 0x0000000204107825 */ /* 0x000fc800078e020e */
[----:B-1----:R-:W-:Y:S02]  /*1c50*/  IMAD R6, R6, R7, RZ ;  /* 0x0000000706067224 */ /* 0x002fe400078e02ff */
[----:B------:R-:W4:Y:S02]  /*1c60*/  LDG.E.U16.CONSTANT R16, desc[UR6][R16.64] ;  /* 0x0000000610107981 */ /* 0x000f24000c1e9500 */
[----:B------:R-:W-:-:S06]  /*1c70*/  IMAD.WIDE R18, R6, 0x2, R10 ;  /* 0x0000000206127825 */ /* 0x000fcc00078e020a */
[----:B------:R-:W2:Y:S01]  /*1c80*/  LDG.E.U16.CONSTANT R18, desc[UR6][R18.64] ;  /* 0x0000000612127981 */ /* 0x000ea2000c1e9500 */
[----:B------:R-:W-:Y:S02]  /*1c90*/  ISETP.NE.AND P0, PT, R28, 0x1, PT ;  /* 0x000000011c00780c */ /* 0x000fe40003f05270 */
[----:B---3--:R-:W-:Y:S02]  /*1ca0*/  SHF.L.U32 R2, R2, 0x10, RZ ;  /* 0x0000001002027819 */ /* 0x008fe400000006ff */
[----:B----4-:R-:W-:Y:S02]  /*1cb0*/  SHF.L.U32 R0, R16, 0x10, RZ ;  /* 0x0000001010007819 */ /* 0x010fe400000006ff */
[----:B--2---:R-:W-:-:S05]  /*1cc0*/  SHF.L.U32 R9, R18, 0x10, RZ ;  /* 0x0000001012097819 */ /* 0x004fca00000006ff */
[----:B------:R-:W-:-:S06]  /*1cd0*/  FMUL.FTZ R0, R0, R9 ;  /* 0x0000000900007220 */ /* 0x000fcc0000410000 */
[----:B------:R-:W0:Y:S02]  /*1ce0*/  F2F.BF16.F32 R0, R0 ;  /* 0x0000000000007304 */ /* 0x000e240000202000 */
[----:B0-----:R-:W-:-:S05]  /*1cf0*/  SHF.L.U32 R9, R0, 0x10, RZ ;  /* 0x0000001000097819 */ /* 0x001fca00000006ff */
[----:B------:R-:W-:-:S06]  /*1d00*/  FADD.FTZ R9, R2, R9 ;  /* 0x0000000902097221 */ /* 0x000fcc0000010000 */
[----:B------:R-:W0:Y:S02]  /*1d10*/  F2F.BF16.F32 R9, R9 ;  /* 0x0000000900097304 */ /* 0x000e240000202000 */
[----:B0-----:R0:W-:Y:S01]  /*1d20*/  STG.E.U16 desc[UR6][R12.64], R9 ;  /* 0x000000090c007986 */ /* 0x0011e2000c101506 */
[----:B------:R-:W-:Y:S05]  /*1d30*/  @!P0 BRA `(.L_x_3) ;  /* 0x00000000007c8947 */ /* 0x000fea0003800000 */
[----:B------:R-:W-:Y:S02]  /*1d40*/  IADD3 R4, R4, R5, RZ ;  /* 0x0000000504047210 */ /* 0x000fe40007ffe0ff */
[----:B------:R-:W-:Y:S02]  /*1d50*/  IADD3 R6, R6, R7, RZ ;  /* 0x0000000706067210 */ /* 0x000fe40007ffe0ff */
[----:B------:R-:W-:Y:S01]  /*1d60*/  ISETP.NE.AND P0, PT, R28, 0x2, PT ;  /* 0x000000021c00780c */ /* 0x000fe20003f05270 */
[----:B------:R-:W-:-:S04]  /*1d70*/  IMAD.WIDE R16, R4, 0x2, R14 ;  /* 0x0000000204107825 */ /* 0x000fc800078e020e */
[----:B------:R-:W-:Y:S02]  /*1d80*/  IMAD.WIDE R18, R6, 0x2, R10 ;  /* 0x0000000206127825 */ /* 0x000fe400078e020a */
[----:B------:R-:W2:Y:S04]  /*1d90*/  LDG.E.U16.CONSTANT R16, desc[UR6][R16.64] ;  /* 0x0000000610107981 */ /* 0x000ea8000c1e9500 */
[----:B------:R-:W3:Y:S02]  /*1da0*/  LDG.E.U16.CONSTANT R18, desc[UR6][R18.64] ;  /* 0x0000000612127981 */ /* 0x000ee4000c1e9500 */
[----:B------:R-:W-:Y:S02]  /*1db0*/  @P0 IADD3 R5, R4, R5, RZ ;  /* 0x0000000504050210 */ /* 0x000fe40007ffe0ff */
[----:B------:R-:W-:-:S03]  /*1dc0*/  @P0 IADD3 R7, R6, R7, RZ ;  /* 0x0000000706070210 */ /* 0x000fc60007ffe0ff */
[----:B------:R-:W-:-:S04]  /*1dd0*/  @P0 IMAD.WIDE R14, R5, 0x2, R14 ;  /* 0x00000002050e0825 */ /* 0x000fc800078e020e */
[----:B------:R-:W-:Y:S02]  /*1de0*/  @P0 IMAD.WIDE R10, R7, 0x2, R10 ;  /* 0x00000002070a0825 */ /* 0x000fe400078e020a */
[----:B------:R-:W4:Y:S04]  /*1df0*/  @P0 LDG.E.U16.CONSTANT R14, desc[UR6][R14.64] ;  /* 0x000000060e0e0981 */ /* 0x000f28000c1e9500 */
[----:B------:R-:W5:Y:S01]  /*1e00*/  @P0 LDG.E.U16.CONSTANT R10, desc[UR6][R10.64] ;  /* 0x000000060a0a0981 */ /* 0x000f62000c1e9500 */
[----:B0-----:R-:W-:Y:S02]  /*1e10*/  SHF.L.U32 R9, R9, 0x10, RZ ;  /* 0x0000001009097819 */ /* 0x001fe400000006ff */
[----:B--2---:R-:W-:Y:S02]  /*1e20*/  SHF.L.U32 R0, R16, 0x10, RZ ;  /* 0x0000001010007819 */ /* 0x004fe400000006ff */
[----:B---3--:R-:W-:-:S05]  /*1e30*/  SHF.L.U32 R5, R18, 0x10, RZ ;  /* 0x0000001012057819 */ /* 0x008fca00000006ff */
[----:B------:R-:W-:-:S06]  /*1e40*/  FMUL.FTZ R0, R0, R5 ;  /* 0x0000000500007220 */ /* 0x000fcc0000410000 */
[----:B------:R-:W0:Y:S01]  /*1e50*/  F2F.BF16.F32 R0, R0 ;  /* 0x0000000000007304 */ /* 0x000e220000202000 */
[----:B----4-:R-:W-:Y:S02]  /*1e60*/  @P0 SHF.L.U32 R2, R14, 0x10, RZ ;  /* 0x000000100e020819 */ /* 0x010fe400000006ff */
[----:B-----5:R-:W-:-:S05]  /*1e70*/  @P0 SHF.L.U32 R5, R10, 0x10, RZ ;  /* 0x000000100a050819 */ /* 0x020fca00000006ff */
[----:B------:R-:W-:Y:S01]  /*1e80*/  @P0 FMUL.FTZ R5, R2, R5 ;  /* 0x0000000502050220 */ /* 0x000fe20000410000 */
[----:B0-----:R-:W-:-:S05]  /*1e90*/  IMAD.U32 R2, R0, 0x10000, RZ ;  /* 0x0001000000027824 */ /* 0x001fca00078e00ff */
[----:B------:R-:W0:Y:S01]  /*1ea0*/  @P0 F2F.BF16.F32 R5, R5 ;  /* 0x0000000500050304 */ /* 0x000e220000202000 */
[----:B------:R-:W-:-:S07]  /*1eb0*/  FADD.FTZ R2, R9, R2 ;  /* 0x0000000209027221 */ /* 0x000fce0000010000 */
[----:B------:R-:W1:Y:S01]  /*1ec0*/  F2F.BF16.F32 R9, R2 ;  /* 0x0000000200097304 */ /* 0x000e620000202000 */
[----:B0-----:R-:W-:Y:S02]  /*1ed0*/  @P0 SHF.L.U32 R7, R5, 0x10, RZ ;  /* 0x0000001005070819 */ /* 0x001fe400000006ff */
[----:B-1----:R-:W-:Y:S01]  /*1ee0*/  @P0 SHF.L.U32 R4, R9, 0x10, RZ ;  /* 0x0000001009040819 */ /* 0x002fe200000006ff */
[----:B------:R1:W-:Y:S04]  /*1ef0*/  STG.E.U16 desc[UR6][R12.64], R9 ;  /* 0x000000090c007986 */ /* 0x0003e8000c101506 */
[----:B------:R-:W-:-:S05]  /*1f00*/  @P0 FADD.FTZ R4, R4, R7 ;  /* 0x0000000704040221 */ /* 0x000fca0000010000 */
[----:B------:R-:W-:-:S05]  /*1f10*/  @P0 F2FP.BF16.F32.PACK_AB R4, RZ, R4 ;  /* 0x00000004ff04023e */ /* 0x000fca00000010ff */
[----:B------:R1:W-:Y:S02]  /*1f20*/  @P0 STG.E.U16 desc[UR6][R12.64], R4 ;  /* 0x000000040c000986 */ /* 0x0003e4000c101506 */
.L_x_3:
[----:B------:R-:W-:-:S07]  /*1f30*/  IADD3 R3, R3, 0x80, RZ ;  /* 0x0000008003037810 */ /* 0x000fce0007ffe0ff */
.L_x_1:
[----:B------:R-:W-:Y:S05]  /*1f40*/  BSYNC B0 ;  /* 0x0000000000007941 */ /* 0x000fea0003800000 */
.L_x_0:
[----:B------:R-:W-:Y:S01]  /*1f50*/  ISETP.GE.AND P0, PT, R3, UR4, PT ;  /* 0x0000000403007c0c */ /* 0x000fe2000bf06270 */
[----:B------:R-:W-:Y:S04]  /*1f60*/  BSSY B1, `(.L_x_6) ;  /* 0x0000b94000017945 */ /* 0x000fe80003800000 */
[----:B------:R-:W-:Y:S08]  /*1f70*/  BSSY B0, `(.L_x_7) ;  /* 0x00009a6000007945 */ /* 0x000ff00003800000 */
[----:B------:R-:W-:Y:S05]  /*1f80*/  @P0 BRA `(.L_x_8) ;  /* 0x0000003c00580947 */ /* 0x000fea0003800000 */
[----:B------:R-:W3:Y:S01]  /*1f90*/  LDC R0, c[0x0][0x218] ;  /* 0x00008600ff007b82 */ /* 0x000ee20000000800 */
[----:B------:R-:W-:Y:S01]  /*1fa0*/  HFMA2.MMA R10, -RZ, RZ, 0, 0 ;  /* 0x00000000ff0a7435 */ /* 0x000fe200000001ff */
[----:B------:R-:W-:Y:S01]  /*1fb0*/  MOV R14, RZ ;  /* 0x000000ff000e7202 */ /* 0x000fe20000000f00 */
[----:B012---:R-:W-:Y:S01]  /*1fc0*/  HFMA2.MMA R12, -RZ, RZ, 0, 0 ;  /* 0x00000000ff0c7435 */ /* 0x007fe200000001ff */
[----:B---3--:R-:W-:-:S13]  /*1fd0*/  ISETP.NE.AND P0, PT, R0, RZ, PT ;  /* 0x000000ff0000720c */ /* 0x008fda0003f05270 */
[----:B------:R-:W-:Y:S05]  /*1fe0*/  @!P0 BRA `(.L_x_9) ;  /* 0x0000001400708947 */ /* 0x000fea0003800000 */
        /* <DEDUP_REMOVED lines=90> */
[----:B------:R-:W-:-:S04]  /*2590*/  ULDC.64 UR8, c[0x0][0x390] ;  /* 0x0000e40000087ab9 */ /* 0x000fc80000000a00 */
[----:B------:R-:W-:-:S04]  /*25a0*/  IMAD.MOV R6, RZ, RZ, -R5 ;  /* 0x000000ffff067224 */ /* 0x000fc800078e0a05 */
        /* <DEDUP_REMOVED lines=256> */
.L_x_9:
[----:B------:R-:W0:Y:S02]  /*35b0*/  LDC R0, c[0x0][0x490] ;  /* 0x00012400ff007b82 */ /* 0x000e240000000800 */
[----:B0-----:R-:W-:-:S13]  /*35c0*/  ISETP.GE.AND P0, PT, R0, 0x1, PT ;  /* 0x000000010000780c */ /* 0x001fda0003f06270 */
[----:B------:R-:W-:Y:S05]  /*35d0*/  @!P0 BRA `(.L_x_10) ;  /* 0x0000000800108947 */ /* 0x000fea0003800000 */
[----:B------:R-:W-:Y:S01]  /*35e0*/  VIMNMX R8, R0, 0x1, !PT ;  /* 0x0000000100087848 */ /* 0x000fe20007fe0100 */
[----:B------:R-:W-:Y:S01]  /*35f0*/  ULDC.64 UR8, c[0x0][0x480] ;  /* 0x0001200000087ab9 */ /* 0x000fe20000000a00 */
[----:B------:R-:W-:Y:S01]  /*3600*/  ULDC.64 UR10, c[0x0][0x488] ;  /* 0x00012200000a7ab9 */ /* 0x000fe20000000a00 */
[----:B------:R-:W-:Y:S01]  /*3610*/  ULDC.64 UR12, c[0x0][0x478] ;  /* 0x00011e00000c7ab9 */ /* 0x000fe20000000a00 */
[----:B------:R-:W-:Y:S02]  /*3620*/  IADD3 R0, R8, -0x1, RZ ;  /* 0xffffffff08007810 */ /* 0x000fe40007ffe0ff */
[----:B------:R-:W-:Y:S02]  /*3630*/  IADD3 R14, P1, R14, UR8, RZ ;  /* 0x000000080e0e7c10 */ /* 0x000fe4000ff3e0ff */
[----:B------:R-:W-:Y:S02]  /*3640*/  ISETP.GE.U32.AND P4, PT, R0, 0x3, PT ;  /* 0x000000030000780c */ /* 0x000fe40003f86070 */
[----:B------:R-:W-:Y:S01]  /*3650*/  IADD3 R10, P2, R10, UR10, RZ ;  /* 0x0000000a0a0a7c10 */ /* 0x000fe2000ff5e0ff */
[----:B------:R-:W-:Y:S01]  /*3660*/  IMAD.X R15, RZ, RZ, UR9, P1 ;  /* 0x00000009ff0f7e24 */ /* 0x000fe200088e06ff */
[----:B------:R-:W-:-:S02]  /*3670*/  IADD3 R12, P3, R12, UR12, RZ ;  /* 0x0000000c0c0c7c10 */ /* 0x000fc4000ff7e0ff */
[----:B------:R-:W-:Y:S02]  /*3680*/  IADD3.X R11, RZ, UR11, RZ, P2, !PT ;  /* 0x0000000bff0b7c10 */ /* 0x000fe400097fe4ff */
[----:B------:R-:W-:Y:S02]  /*3690*/  IADD3.X R13, RZ, UR13, RZ, P3, !PT ;  /* 0x0000000dff0d7c10 */ /* 0x000fe40009ffe4ff */
[----:B------:R-:W-:Y:S02]  /*36a0*/  LOP3.LUT P0, R0, R8, 0x3, RZ, 0xc0, !PT ;  /* 0x0000000308007812 */ /* 0x000fe4000780c0ff */
[----:B------:R-:W-:Y:S01]  /*36b0*/  MOV R7, RZ ;  /* 0x000000ff00077202 */ /* 0x000fe20000000f00 */
[----:B------:R-:W-:Y:S10]  /*36c0*/  @!P4 BRA `(.L_x_11) ;  /* 0x000000040004c947 */ /* 0x000ff40003800000 */
[----:B------:R-:W0:Y:S01]  /*36d0*/  LDC R4, c[0x0][0x494] ;  /* 0x00012500ff047b82 */ /* 0x000e220000000800 */
[C---:B------:R-:W-:Y:S01]  /*36e0*/  LOP3.LUT R7, R8.reuse, 0x3, RZ, 0xc0, !PT ;  /* 0x0000000308077812 */ /* 0x040fe200078ec0ff */
[----:B------:R-:W-:Y:S01]  /*36f0*/  HFMA2.MMA R2, -RZ, RZ, 0, 0 ;  /* 0x00000000ff027435 */ /* 0x000fe200000001ff */
[----:B------:R-:W-:Y:S02]  /*3700*/  MOV R18, R14 ;  /* 0x0000000e00127202 */ /* 0x000fe40000000f00 */
[----:B------:R-:W-:Y:S02]  /*3710*/  IADD3 R8, R8, -R7, RZ ;  /* 0x8000000708087210 */ /* 0x000fe40007ffe0ff */
[----:B------:R-:W-:Y:S01]  /*3720*/  MOV R19, R15 ;  /* 0x0000000f00137202 */ /* 0x000fe20000000f00 */
[----:B------:R-:W1:Y:S01]  /*3730*/  LDC R5, c[0x0][0x498] ;  /* 0x00012600ff057b82 */ /* 0x000e620000000800 */
[----:B------:R-:W-:-:S07]  /*3740*/  MOV R7, RZ ;  /* 0x000000ff00077202 */ /* 0x000fce0000000f00 */
.L_x_12:
        /* <DEDUP_REMOVED lines=45> */
[----:B-1----:R-:W-:-:S04]  /*3a20*/  IMAD.U32 R9, R6, 0x10000, RZ ;  /* 0x0001000006097824 */ /* 0x002fc800078e00ff */
[----:B------:R-:W-:Y:S01]  /*3a30*/  FADD.FTZ R9, R9, R16 ;  /* 0x0000001009097221 */ /* 0x000fe20000010000 */
[----:B------:R-:W0:Y:S08]  /*3a40*/  F2F.BF16.F32 R18, R18 ;  /* 0x0000001200127304 */ /* 0x000e300000202000 */
[----:B------:R-:W1:Y:S01]  /*3a50*/  F2F.BF16.F32 R9, R9 ;  /* 0x0000000900097304 */ /* 0x000e620000202000 */
[----:B0-----:R-:W-:-:S02]  /*3a60*/  SHF.L.U32 R17, R18, 0x10, RZ ;  /* 0x0000001012117819 */ /* 0x001fc400000006ff */
[----:B-1----:R-:W-:-:S05]  /*3a70*/  SHF.L.U32 R16, R9, 0x10, RZ ;  /* 0x0000001009107819 */ /* 0x002fca00000006ff */
[----:B------:R-:W-:-:S05]  /*3a80*/  FADD.FTZ R16, R16, R17 ;  /* 0x0000001110107221 */ /* 0x000fca0000010000 */
[----:B------:R-:W-:-:S05]  /*3a90*/  F2FP.BF16.F32.PACK_AB R16, RZ, R16 ;  /* 0x00000010ff10723e */ /* 0x000fca00000010ff */
[----:B------:R2:W-:Y:S01]  /*3aa0*/  STG.E.U16 desc[UR6][R12.64], R16 ;  /* 0x000000100c007986 */ /* 0x0005e2000c101506 */
[----:B------:R-:W-:Y:S02]  /*3ab0*/  MOV R18, R24 ;  /* 0x0000001800127202 */ /* 0x000fe40000000f00 */
[----:B------:R-:W-:Y:S01]  /*3ac0*/  MOV R19, R25 ;  /* 0x0000001900137202 */ /* 0x000fe20000000f00 */
[----:B------:R-:W-:Y:S06]  /*3ad0*/  @P1 BRA `(.L_x_12) ;  /* 0xfffffffc001c1947 */ /* 0x000fec000383ffff */
.L_x_11:
[----:B------:R-:W-:Y:S05]  /*3ae0*/  @!P0 BRA `(.L_x_10) ;  /* 0x0000000000cc8947 */ /* 0x000fea0003800000 */
[----:B------:R-:W0:Y:S01]  /*3af0*/  LDC R2, c[0x0][0x494] ;  /* 0x00012500ff027b82 */ /* 0x000e220000000800 */
[----:B------:R-:W3:Y:S07]  /*3b00*/  LDG.E.U16 R17, desc[UR6][R12.64] ;  /* 0x000000060c117981 */ /* 0x000eee000c1e1500 */
[----:B------:R-:W1:Y:S01]  /*3b10*/  LDC R4, c[0x0][0x498] ;  /* 0x00012600ff047b82 */ /* 0x000e620000000800 */
[C---:B0-----:R-:W-:Y:S02]  /*3b20*/  IMAD R19, R7.reuse, R2, RZ ;  /* 0x0000000207137224 */ /* 0x041fe400078e02ff */
[----:B-1----:R-:W-:-:S02]  /*3b30*/  IMAD R21, R7, R4, RZ ;  /* 0x0000000407157224 */ /* 0x002fc400078e02ff */
[----:B------:R-:W-:-:S04]  /*3b40*/  IMAD.WIDE R6, R19, 0x2, R14 ;  /* 0x0000000213067825 */ /* 0x000fc800078e020e */
[----:B------:R-:W-:Y:S02]  /*3b50*/  IMAD.WIDE R8, R21, 0x2, R10 ;  /* 0x0000000215087825 */ /* 0x000fe400078e020a */
[----:B------:R-:W4:Y:S04]  /*3b60*/  LDG.E.U16.CONSTANT R6, desc[UR6][R6.64] ;  /* 0x0000000606067981 */ /* 0x000f28000c1e9500 */
[----:B------:R-:W2:Y:S01]  /*3b70*/  LDG.E.U16.CONSTANT R8, desc[UR6][R8.64] ;  /* 0x0000000608087981 */ /* 0x000ea2000c1e9500 */
[----:B------:R-:W-:Y:S02]  /*3b80*/  ISETP.NE.AND P0, PT, R0, 0x1, PT ;  /* 0x000000010000780c */ /* 0x000fe40003f05270 */
[----:B----4-:R-:W-:Y:S02]  /*3b90*/  SHF.L.U32 R5, R6, 0x10, RZ ;  /* 0x0000001006057819 */ /* 0x010fe400000006ff */
[----:B--2---:R-:W-:-:S05]  /*3ba0*/  SHF.L.U32 R16, R8, 0x10, RZ ;  /* 0x0000001008107819 */ /* 0x004fca00000006ff */
[----:B------:R-:W-:-:S06]  /*3bb0*/  FMUL.FTZ R16, R5, R16 ;  /* 0x0000001005107220 */ /* 0x000fcc0000410000 */
[----:B------:R-:W0:Y:S01]  /*3bc0*/  F2F.BF16.F32 R16, R16 ;  /* 0x0000001000107304 */ /* 0x000e220000202000 */
[----:B---3--:R-:W-:Y:S02]  /*3bd0*/  SHF.L.U32 R5, R17, 0x10, RZ ;  /* 0x0000001011057819 */ /* 0x008fe400000006ff */
        /* <DEDUP_REMOVED lines=18> */
[----:B0-----:R-:W-:Y:S01]  /*3d00*/  IMAD.U32 R5, R5, 0x10000, RZ ;  /* 0x0001000005057824 */ /* 0x001fe200078e00ff */
[----:B--2---:R-:W-:Y:S02]  /*3d10*/  SHF.L.U32 R0, R6, 0x10, RZ ;  /* 0x0000001006007819 */ /* 0x004fe400000006ff */
[----:B---3--:R-:W-:-:S05]  /*3d20*/  SHF.L.U32 R17, R8, 0x10, RZ ;  /* 0x0000001008117819 */ /* 0x008fca00000006ff */
[----:B------:R-:W-:-:S06]  /*3d30*/  FMUL.FTZ R0, R0, R17 ;  /* 0x0000001100007220 */ /* 0x000fcc0000410000 */
[----:B------:R-:W0:Y:S01]  /*3d40*/  F2F.BF16.F32 R0, R0 ;  /* 0x0000000000007304 */ /* 0x000e220000202000 */
[----:B----4-:R-:W-:Y:S02]  /*3d50*/  @P0 SHF.L.U32 R2, R14, 0x10, RZ ;  /* 0x000000100e020819 */ /* 0x010fe400000006ff */
[----:B-----5:R-:W-:-:S05]  /*3d60*/  @P0 SHF.L.U32 R7, R10, 0x10, RZ ;  /* 0x000000100a070819 */ /* 0x020fca00000006ff */
[----:B------:R-:W-:Y:S01]  /*3d70*/  @P0 FMUL.FTZ R7, R2, R7 ;  /* 0x0000000702070220 */ /* 0x000fe20000410000 */
[----:B0-----:R-:W-:-:S05]  /*3d80*/  SHF.L.U32 R2, R0, 0x10, RZ ;  /* 0x0000001000027819 */ /* 0x001fca00000006ff */
        /* <DEDUP_REMOVED lines=9> */
.L_x_10:
[----:B------:R-:W-:-:S04]  /*3e20*/  IADD3 R3, R3, 0x80, RZ ;  /* 0x0000008003037810 */ /* 0x000fc80007ffe0ff */
[----:B------:R-:W-:-:S13]  /*3e30*/  ISETP.GE.AND P0, PT, R3, UR4, PT ;  /* 0x0000000403007c0c */ /* 0x000fda000bf06270 */
        /* <DEDUP_REMOVED lines=91> */
[----:B------:R-:W-:Y:S01]  /*43f0*/  IMAD.MOV.U32 R6, RZ, RZ, RZ ;  /* 0x000000ffff067224 */ /* 0x000fe200078e00ff */
[----:B------:R-:W-:Y:S01]  /*4400*/  ULDC.64 UR8, c[0x0][0x268] ;  /* 0x00009a0000087ab9 */ /* 0x000fe20000000a00 */
[----:B------:R-:W-:Y:S01]  /*4410*/  ISETP.NE.AND P0, PT, R0, 0x7, PT ;  /* 0x000000070000780c */ /* 0x000fe20003f05270 */
[----:B------:R-:W-:Y:S01]  /*4420*/  ULDC UR5, c[0x0][0x264] ;  /* 0x0000990000057ab9 */ /* 0x000fe20000000800 */
        /* <DEDUP_REMOVED lines=250> */
[----:B------:R-:W-:-:S08]  /*53d0*/  ULDC UR5, c[0x0][0x33c] ;  /* 0x0000cf0000057ab9 */ /* 0x000fd00000000800 */
        /* <DEDUP_REMOVED lines=9> */
.L_x_14:
        /* <DEDUP_REMOVED lines=13> */
[----:B------:R-:W-:Y:S02]  /*5540*/  LOP3.LUT R0, R9, 0x3, RZ, 0xc0, !PT ;  /* 0x0000000309007812 */ /* 0x000fe400078ec0ff */
[----:B------:R-:W-:Y:S02]  /*5550*/  IADD3.X R11, RZ, UR11, RZ, P2, !PT ;  /* 0x0000000bff0b7c10 */ /* 0x000fe400097fe4ff */
[----:B------:R-:W-:Y:S02]  /*5560*/  IADD3.X R15, RZ, UR9, RZ, P1, !PT ;  /* 0x00000009ff0f7c10 */ /* 0x000fe40008ffe4ff */
[----:B------:R-:W-:Y:S02]  /*5570*/  ISETP.NE.AND P0, PT, R0, RZ, PT ;  /* 0x000000ff0000720c */ /* 0x000fe40003f05270 */
[----:B------:R-:W-:Y:S01]  /*5580*/  MOV R7, RZ ;  /* 0x000000ff00077202 */ /* 0x000fe20000000f00 */
[----:B------:R-:W-:Y:S10]  /*5590*/  @!P4 BRA `(.L_x_16) ;  /* 0x000000040000c947 */ /* 0x000ff40003800000 */
[----:B------:R-:W0:Y:S01]  /*55a0*/  LDC R4, c[0x0][0x494] ;  /* 0x00012500ff047b82 */ /* 0x000e220000000800 */
[----:B------:R-:W-:Y:S01]  /*55b0*/  HFMA2.MMA R2, -RZ, RZ, 0, 0 ;  /* 0x00000000ff027435 */ /* 0x000fe200000001ff */
[----:B------:R-:W-:Y:S02]  /*55c0*/  IADD3 R8, R9, -R0, RZ ;  /* 0x8000000009087210 */ /* 0x000fe40007ffe0ff */
[----:B------:R-:W-:Y:S02]  /*55d0*/  MOV R18, R14 ;  /* 0x0000000e00127202 */ /* 0x000fe40000000f00 */
[----:B------:R-:W-:Y:S02]  /*55e0*/  MOV R19, R15 ;  /* 0x0000000f00137202 */ /* 0x000fe40000000f00 */
[----:B------:R-:W1:Y:S01]  /*55f0*/  LDC R5, c[0x0][0x498] ;  /* 0x00012600ff057b82 */ /* 0x000e620000000800 */
[----:B------:R-:W-:-:S07]  /*5600*/  MOV R7, RZ ;  /* 0x000000ff00077202 */ /* 0x000fce0000000f00 */
.L_x_17:
        /* <DEDUP_REMOVED lines=42> */
[----:B------:R-:W-:Y:S01]  /*58b0*/  SHF.L.U32 R19, R19, 0x10, RZ ;  /* 0x0000001013137819 */ /* 0x000fe200000006ff */
[----:B0-----:R-:W-:-:S04]  /*58c0*/  IMAD.U32 R16, R20, 0x10000, RZ ;  /* 0x0001000014107824 */ /* 0x001fc800078e00ff */
[----:B------:R-:W-:Y:S01]  /*58d0*/  FMUL.FTZ R18, R19, R18 ;  /* 0x0000001213127220 */ /* 0x000fe20000410000 */
[----:B-1----:R-:W-:-:S05]  /*58e0*/  SHF.L.U32 R9, R6, 0x10, RZ ;  /* 0x0000001006097819 */ /* 0x002fca00000006ff */
        /* <DEDUP_REMOVED lines=11> */
.L_x_16:
        /* <DEDUP_REMOVED lines=39> */
[----:B----4-:R-:W-:Y:S01]  /*5c10*/  @P0 SHF.L.U32 R2, R14, 0x10, RZ ;  /* 0x000000100e020819 */ /* 0x010fe200000006ff */
[----:B-----5:R-:W-:-:S04]  /*5c20*/  @P0 IMAD.U32 R7, R10, 0x10000, RZ ;  /* 0x000100000a070824 */ /* 0x020fc800078e00ff */
        /* <DEDUP_REMOVED lines=11> */
.L_x_15:
[----:B------:R-:W-:-:S07]  /*5ce0*/  IADD3 R3, R3, 0x80, RZ ;  /* 0x0000008003037810 */ /* 0x000fce0007ffe0ff */
.L_x_8:
        /* <DEDUP_REMOVED lines=84> */
[----:B------:R-:W-:-:S04]  /*6230*/  ULDC UR5, c[0x0][0x384] ;  /* 0x0000e10000057ab9 */ /* 0x000fc80000000800 */
[----:B------:R-:W-:-:S04]  /*6240*/  IMAD.MOV R4, RZ, RZ, -R7 ;  /* 0x000000ffff047224 */ /* 0x000fc800078e0a07 */
        /* <DEDUP_REMOVED lines=270> */
.L_x_19:
        /* <DEDUP_REMOVED lines=21> */
[----:B------:R-:W-:Y:S01]  /*7480*/  BSSY B2, `(.L_x_21) ;  /* 0x000003f000027945 */ /* 0x000fe20003800000 */
[----:B------:R-:W-:Y:S02]  /*7490*/  IADD3 R8, R9, -R0, RZ ;  /* 0x8000000009087210 */ /* 0x000fe40007ffe0ff */
[----:B------:R-:W-:Y:S02]  /*74a0*/  MOV R18, R14 ;  /* 0x0000000e00127202 */ /* 0x000fe40000000f00 */
[----:B------:R-:W-:Y:S01]  /*74b0*/  MOV R19, R15 ;  /* 0x0000000f00137202 */ /* 0x000fe20000000f00 */
[----:B------:R-:W1:Y:S01]  /*74c0*/  LDC R5, c[0x0][0x498] ;  /* 0x00012600ff057b82 */ /* 0x000e620000000800 */
[----:B------:R-:W-:-:S07]  /*74d0*/  MOV R7, RZ ;  /* 0x000000ff00077202 */ /* 0x000fce0000000f00 */
.L_x_22:
        /* <DEDUP_REMOVED lines=41> */
[----:B------:R-:W-:Y:S01]  /*7770*/  SHF.L.U32 R18, R18, 0x10, RZ ;  /* 0x0000001012127819 */ /* 0x000fe200000006ff */
[----:B------:R-:W-:Y:S01]  /*7780*/  IMAD.U32 R19, R19, 0x10000, RZ ;  /* 0x0001000013137824 */ /* 0x000fe200078e00ff */
[----:B0-----:R-:W-:-:S03]  /*7790*/  SHF.L.U32 R16, R20, 0x10, RZ ;  /* 0x0000001014107819 */ /* 0x001fc600000006ff */
        /* <DEDUP_REMOVED lines=13> */
[----:B------:R-:W-:Y:S05]  /*7870*/  BSYNC B2 ;  /* 0x0000000000027941 */ /* 0x000fea0003800000 */
.L_x_21:
[----:B------:R-:W-:Y:S05]  /*7880*/  @!P0 BRA `(.L_x_20) ;  /* 0x0000000000cc8947 */ /* 0x000fea0003800000 */
[----:B------:R-:W-:Y:S01]  /*7890*/  ULDC UR5, c[0x0][0x494] ;  /* 0x0001250000057ab9 */ /* 0x000fe20000000800 */
[----:B------:R-:W-:Y:S01]  /*78a0*/  ULDC UR8, c[0x0][0x498] ;  /* 0x0001260000087ab9 */ /* 0x000fe20000000800 */
[C---:B------:R-:W-:Y:S01]  /*78b0*/  IMAD R17, R7.reuse, UR5, RZ ;  /* 0x0000000507117c24 */ /* 0x040fe2000f8e02ff */
[----:B------:R-:W3:Y:S01]  /*78c0*/  LDG.E.U16 R4, desc[UR6][R12.64] ;  /* 0x000000060c047981 */ /* 0x000ee2000c1e1500 */
[----:B------:R-:W-:Y:S02]  /*78d0*/  IMAD R19, R7, UR8, RZ ;  /* 0x0000000807137c24 */ /* 0x000fe4000f8e02ff */
[----:B------:R-:W-:-:S04]  /*78e0*/  IMAD.WIDE R6, R17, 0x2, R14 ;  /* 0x0000000211067825 */ /* 0x000fc800078e020e */
[----:B------:R-:W-:Y:S02]  /*78f0*/  IMAD.WIDE R8, R19, 0x2, R10 ;  /* 0x0000000213087825 */ /* 0x000fe400078e020a */
[----:B------:R-:W4:Y:S04]  /*7900*/  LDG.E.U16.CONSTANT R6, desc[UR6][R6.64] ;  /* 0x0000000606067981 */ /* 0x000f28000c1e9500 */
[----:B------:R-:W5:Y:S01]  /*7910*/  LDG.E.U16.CONSTANT R8, desc[UR6][R8.64] ;  /* 0x0000000608087981 */ /* 0x000f62000c1e9500 */
[----:B------:R-:W-:Y:S02]  /*7920*/  ISETP.NE.AND P0, PT, R0, 0x1, PT ;  /* 0x000000010000780c */ /* 0x000fe40003f05270 */
[----:B----4-:R-:W-:Y:S02]  /*7930*/  SHF.L.U32 R2, R6, 0x10, RZ ;  /* 0x0000001006027819 */ /* 0x010fe400000006ff */
[----:B-----5:R-:W-:-:S05]  /*7940*/  SHF.L.U32 R5, R8, 0x10, RZ ;  /* 0x0000001008057819 */ /* 0x020fca00000006ff */
        /* <DEDUP_REMOVED lines=8> */
[----:B------:R-:W-:Y:S02]  /*79d0*/  IADD3 R17, R17, UR5, RZ ;  /* 0x0000000511117c10 */ /* 0x000fe4000fffe0ff */
[----:B------:R-:W-:Y:S02]  /*79e0*/  IADD3 R19, R19, UR8, RZ ;  /* 0x0000000813137c10 */ /* 0x000fe4000fffe0ff */
[----:B------:R-:W-:Y:S01]  /*79f0*/  ISETP.NE.AND P0, PT, R0, 0x2, PT ;  /* 0x000000020000780c */ /* 0x000fe20003f05270 */
[----:B------:R-:W-:-:S04]  /*7a00*/  IMAD.WIDE R6, R17, 0x2, R14 ;  /* 0x0000000211067825 */ /* 0x000fc800078e020e */
[C---:B------:R-:W-:Y:S02]  /*7a10*/  IMAD.WIDE R8, R19.reuse, 0x2, R10 ;  /* 0x0000000213087825 */ /* 0x040fe400078e020a */
[----:B------:R-:W3:Y:S04]  /*7a20*/  LDG.E.U16.CONSTANT R6, desc[UR6][R6.64] ;  /* 0x0000000606067981 */ /* 0x000ee8000c1e9500 */
[----:B------:R-:W4:Y:S02]  /*7a30*/  LDG.E.U16.CONSTANT R8, desc[UR6][R8.64] ;  /* 0x0000000608087981 */ /* 0x000f24000c1e9500 */
[----:B------:R-:W-:Y:S02]  /*7a40*/  @P0 IADD3 R19, R19, UR8, RZ ;  /* 0x0000000813130c10 */ /* 0x000fe4000fffe0ff */
[----:B------:R-:W-:-:S03]  /*7a50*/  @P0 IADD3 R17, R17, UR5, RZ ;  /* 0x0000000511110c10 */ /* 0x000fc6000fffe0ff */
[----:B------:R-:W-:-:S04]  /*7a60*/  @P0 IMAD.WIDE R10, R19, 0x2, R10 ;  /* 0x00000002130a0825 */ /* 0x000fc800078e020a */
[----:B------:R-:W-:Y:S02]  /*7a70*/  @P0 IMAD.WIDE R14, R17, 0x2, R14 ;  /* 0x00000002110e0825 */ /* 0x000fe400078e020e */
[----:B------:R-:W5:Y:S04]  /*7a80*/  @P0 LDG.E.U16.CONSTANT R10, desc[UR6][R10.64] ;  /* 0x000000060a0a0981 */ /* 0x000f68000c1e9500 */
[----:B------:R-:W2:Y:S01]  /*7a90*/  @P0 LDG.E.U16.CONSTANT R14, desc[UR6][R14.64] ;  /* 0x000000060e0e0981 */ /* 0x000ea2000c1e9500 */
[----:B0-----:R-:W-:Y:S02]  /*7aa0*/  SHF.L.U32 R5, R5, 0x10, RZ ;  /* 0x0000001005057819 */ /* 0x001fe400000006ff */
[----:B---3--:R-:W-:Y:S02]  /*7ab0*/  SHF.L.U32 R0, R6, 0x10, RZ ;  /* 0x0000001006007819 */ /* 0x008fe400000006ff */
[----:B----4-:R-:W-:-:S05]  /*7ac0*/  SHF.L.U32 R17, R8, 0x10, RZ ;  /* 0x0000001008117819 */ /* 0x010fca00000006ff */
[----:B------:R-:W-:-:S06]  /*7ad0*/  FMUL.FTZ R0, R0, R17 ;  /* 0x0000001100007220 */ /* 0x000fcc0000410000 */
[----:B------:R-:W0:Y:S01]  /*7ae0*/  F2F.BF16.F32 R0, R0 ;  /* 0x0000000000007304 */ /* 0x000e220000202000 */
[----:B-----5:R-:W-:Y:S01]  /*7af0*/  @P0 SHF.L.U32 R7, R10, 0x10, RZ ;  /* 0x000000100a070819 */ /* 0x020fe200000006ff */
[----:B--2---:R-:W-:-:S04]  /*7b00*/  @P0 IMAD.U32 R2, R14, 0x10000, RZ ;  /* 0x000100000e020824 */ /* 0x004fc800078e00ff */
[----:B------:R-:W-:Y:S01]  /*7b10*/  @P0 FMUL.FTZ R7, R2, R7 ;  /* 0x0000000702070220 */ /* 0x000fe20000410000 */
[----:B0-----:R-:W-:-:S05]  /*7b20*/  SHF.L.U32 R2, R0, 0x10, RZ ;  /* 0x0000001000027819 */ /* 0x001fca00000006ff */
[----:B------:R-:W0:Y:S01]  /*7b30*/  @P0 F2F.BF16.F32 R7, R7 ;  /* 0x0000000700070304 */ /* 0x000e220000202000 */
[----:B------:R-:W-:-:S07]  /*7b40*/  FADD.FTZ R2, R5, R2 ;  /* 0x0000000205027221 */ /* 0x000fce0000010000 */
[----:B------:R-:W1:Y:S01]  /*7b50*/  F2F.BF16.F32 R9, R2 ;  /* 0x0000000200097304 */ /* 0x000e620000202000 */
[----:B0-----:R-:W-:Y:S02]  /*7b60*/  @P0 SHF.L.U32 R5, R7, 0x10, RZ ;  /* 0x0000001007050819 */ /* 0x001fe400000006ff */
[----:B-1----:R-:W-:-:S05]  /*7b70*/  @P0 SHF.L.U32 R4, R9, 0x10, RZ ;  /* 0x0000001009040819 */ /* 0x002fca00000006ff */
[----:B------:R-:W-:Y:S01]  /*7b80*/  @P0 FADD.FTZ R4, R4, R5 ;  /* 0x0000000504040221 */ /* 0x000fe20000010000 */
[----:B------:R1:W-:Y:S04]  /*7b90*/  STG.E.U16 desc[UR6][R12.64], R9 ;  /* 0x000000090c007986 */ /* 0x0003e8000c101506 */
[----:B------:R-:W-:-:S05]  /*7ba0*/  @P0 F2FP.BF16.F32.PACK_AB R4, RZ, R4 ;  /* 0x00000004ff04023e */ /* 0x000fca00000010ff */
[----:B------:R1:W-:Y:S02]  /*7bb0*/  @P0 STG.E.U16 desc[UR6][R12.64], R4 ;  /* 0x000000040c000986 */ /* 0x0003e4000c101506 */
.L_x_20:
[----:B------:R-:W-:-:S07]  /*7bc0*/  IADD3 R3, R3, 0x80, RZ ;  /* 0x0000008003037810 */ /* 0x000fce0007ffe0ff */
.L_x_13:
        /* <DEDUP_REMOVED lines=356> */
.L_x_24:
[----:B------:R-:W0:Y:S02]  /*9210*/  LDC R0, c[0x0][0x490] ;  /* 0x00012400ff007b82 */ /* 0x000e240000000800 */
[----:B0-----:R-:W-:-:S13]  /*9220*/  ISETP.GE.AND P0, PT, R0, 0x1, PT ;  /* 0x000000010000780c */ /* 0x001fda0003f06270 */
[----:B------:R-:W-:Y:S05]  /*9230*/  @!P0 BRA `(.L_x_25) ;  /* 0x0000000800188947 */ /* 0x000fea0003800000 */
[----:B------:R-:W-:Y:S01]  /*9240*/  VIMNMX R9, R0, 0x1, !PT ;  /* 0x0000000100097848 */ /* 0x000fe20007fe0100 */
[----:B------:R-:W-:Y:S01]  /*9250*/  ULDC.64 UR8, c[0x0][0x480] ;  /* 0x0001200000087ab9 */ /* 0x000fe20000000a00 */
[----:B------:R-:W-:Y:S01]  /*9260*/  ULDC.64 UR10, c[0x0][0x488] ;  /* 0x00012200000a7ab9 */ /* 0x000fe20000000a00 */
[----:B------:R-:W-:Y:S01]  /*9270*/  ULDC.64 UR12, c[0x0][0x478] ;  /* 0x00011e00000c7ab9 */ /* 0x000fe20000000a00 */
[----:B------:R-:W-:Y:S01]  /*9280*/  IADD3 R10, P2, R10, UR10, RZ ;  /* 0x0000000a0a0a7c10 */ /* 0x000fe2000ff5e0ff */
[----:B------:R-:W-:Y:S01]  /*9290*/  VIADD R0, R9, 0xffffffff ;  /* 0xffffffff09007836 */ /* 0x000fe20000000000 */
[----:B------:R-:W-:Y:S01]  /*92a0*/  IADD3 R12, P3, R12, UR12, RZ ;  /* 0x0000000c0c0c7c10 */ /* 0x000fe2000ff7e0ff */
[----:B------:R-:W-:Y:S01]  /*92b0*/  HFMA2.MMA R7, -RZ, RZ, 0, 0 ;  /* 0x00000000ff077435 */ /* 0x000fe200000001ff */
[----:B------:R-:W-:Y:S02]  /*92c0*/  IADD3 R14, P1, R14, UR8, RZ ;  /* 0x000000080e0e7c10 */ /* 0x000fe4000ff3e0ff */
[----:B------:R-:W-:-:S02]  /*92d0*/  ISETP.GE.U32.AND P4, PT, R0, 0x3, PT ;  /* 0x000000030000780c */ /* 0x000fc40003f86070 */
[----:B------:R-:W-:Y:S02]  /*92e0*/  LOP3.LUT R0, R9, 0x3, RZ, 0xc0, !PT ;  /* 0x0000000309007812 */ /* 0x000fe400078ec0ff */
[----:B------:R-:W-:Y:S02]  /*92f0*/  IADD3.X R11, RZ, UR11, RZ, P2, !PT ;  /* 0x0000000bff0b7c10 */ /* 0x000fe400097fe4ff */
[----:B------:R-:W-:Y:S02]  /*9300*/  IADD3.X R13, RZ, UR13, RZ, P3, !PT ;  /* 0x0000000dff0d7c10 */ /* 0x000fe40009ffe4ff */
[----:B------:R-:W-:Y:S02]  /*9310*/  IADD3.X R15, RZ, UR9, RZ, P1, !PT ;  /* 0x00000009ff0f7c10 */ /* 0x000fe40008ffe4ff */
[----:B------:R-:W-:-:S03]  /*9320*/  ISETP.NE.AND P0, PT, R0, RZ, PT ;  /* 0x000000ff0000720c */ /* 0x000fc60003f05270 */
[----:B------:R-:W-:Y:S10]  /*9330*/  @!P4 BRA `(.L_x_26) ;  /* 0x000000040008c947 */ /* 0x000ff40003800000 */
[----:B------:R-:W0:Y:S01]  /*9340*/  LDC R4, c[0x0][0x494] ;  /* 0x00012500ff047b82 */ /* 0x000e220000000800 */
[----:B------:R-:W-:Y:S01]  /*9350*/  BSSY B2, `(.L_x_26) ;  /* 0x0000040000027945 */ /* 0x000fe20003800000 */
[----:B------:R-:W-:Y:S02]  /*9360*/  IADD3 R8, R9, -R0, RZ ;  /* 0x8000000009087210 */ /* 0x000fe40007ffe0ff */
[----:B------:R-:W-:Y:S02]  /*9370*/  MOV R18, R14 ;  /* 0x0000000e00127202 */ /* 0x000fe40000000f00 */
[----:B------:R-:W-:Y:S02]  /*9380*/  MOV R19, R15 ;  /* 0x0000000f00137202 */ /* 0x000fe40000000f00 */
[----:B------:R-:W1:Y:S01]  /*9390*/  LDC R5, c[0x0][0x498] ;  /* 0x00012600ff057b82 */ /* 0x000e620000000800 */
[----:B------:R-:W-:Y:S02]  /*93a0*/  MOV R2, RZ ;  /* 0x000000ff00027202 */ /* 0x000fe40000000f00 */
[----:B------:R-:W-:-:S07]  /*93b0*/  MOV R7, RZ ;  /* 0x000000ff00077202 */ /* 0x000fce0000000f00 */
.L_x_27:
        /* <DEDUP_REMOVED lines=58> */
.L_x_26:
        /* <DEDUP_REMOVED lines=25> */
[----:B------:R-:W-:Y:S02]  /*98f0*/  IMAD.WIDE R8, R19, 0x2, R10 ;  /* 0x0000000213087825 */ /* 0x000fe400078e020a */
        /* <DEDUP_REMOVED lines=9> */
[----:B---3--:R-:W-:Y:S01]  /*9990*/  SHF.L.U32 R0, R6, 0x10, RZ ;  /* 0x0000001006007819 */ /* 0x008fe200000006ff */
[----:B----4-:R-:W-:-:S04]  /*99a0*/  IMAD.U32 R17, R8, 0x10000, RZ ;  /* 0x0001000008117824 */ /* 0x010fc800078e00ff */
[----:B------:R-:W-:-:S06]  /*99b0*/  FMUL.FTZ R0, R0, R17 ;  /* 0x0000001100007220 */ /* 0x000fcc0000410000 */
[----:B------:R-:W0:Y:S01]  /*99c0*/  F2F.BF16.F32 R0, R0 ;  /* 0x0000000000007304 */ /* 0x000e220000202000 */
[----:B-----5:R-:W-:Y:S02]  /*99d0*/  @P0 SHF.L.U32 R2, R14, 0x10, RZ ;  /* 0x000000100e020819 */ /* 0x020fe400000006ff */
[----:B--2---:R-:W-:-:S05]  /*99e0*/  @P0 SHF.L.U32 R7, R10, 0x10, RZ ;  /* 0x000000100a070819 */ /* 0x004fca00000006ff */
        /* <DEDUP_REMOVED lines=11> */
.L_x_25:
[----:B------:R-:W-:-:S07]  /*9aa0*/  IADD3 R3, R3, 0x80, RZ ;  /* 0x0000008003037810 */ /* 0x000fce0007ffe0ff */
.L_x_18:
[----:B------:R-:W-:-:S13]  /*9ab0*/  ISETP.GE.AND P0, PT, R3, UR4, PT ;  /* 0x0000000403007c0c */ /* 0x000fda000bf06270 */
[----:B------:R-:W-:Y:S05]  /*9ac0*/  @P0 BREAK B0 ;  /* 0x0000000000000942 */ /* 0x000fea0003800000 */
        /* <DEDUP_REMOVED lines=354> */
[----:B------:R-:W-:-:S07]  /*b0f0*/  IMAD R10, R7, UR5, R10 ;  /* 0x00000005070a7c24 */ /* 0x000fce000f8e020a */
.L_x_29:
        /* <DEDUP_REMOVED lines=10> */
[----:B------:R-:W-:-:S02]  /*b1a0*/  IADD3 R12, P3, R12, UR12, RZ ;  /* 0x0000000c0c0c7c10 */ /* 0x000fc4000ff7e0ff */
[----:B------:R-:W-:Y:S02]  /*b1b0*/  IADD3 R14, P1, R14, UR8, RZ ;  /* 0x000000080e0e7c10 */ /* 0x000fe4000ff3e0ff */
[----:B------:R-:W-:Y:S02]  /*b1c0*/  LOP3.LUT R0, R9, 0x3, RZ, 0xc0, !PT ;  /* 0x0000000309007812 */ /* 0x000fe400078ec0ff */
[----:B------:R-:W-:Y:S02]  /*b1d0*/  IADD3.X R11, RZ, UR11, RZ, P2, !PT ;  /* 0x0000000bff0b7c10 */ /* 0x000fe400097fe4ff */
[----:B------:R-:W-:Y:S02]  /*b1e0*/  IADD3.X R13, RZ, UR13, RZ, P3, !PT ;  /* 0x0000000dff0d7c10 */ /* 0x000fe40009ffe4ff */
[----:B------:R-:W-:Y:S02]  /*b1f0*/  IADD3.X R15, RZ, UR9, RZ, P1, !PT ;  /* 0x00000009ff0f7c10 */ /* 0x000fe40008ffe4ff */
[----:B------:R-:W-:-:S02]  /*b200*/  ISETP.NE.AND P0, PT, R0, RZ, PT ;  /* 0x000000ff0000720c */ /* 0x000fc40003f05270 */
        /* <DEDUP_REMOVED lines=10> */
.L_x_32:
        /* <DEDUP_REMOVED lines=58> */
.L_x_31:
        /* <DEDUP_REMOVED lines=43> */
[----:B------:R-:W-:Y:S01]  /*b900*/  FADD.FTZ R2, R5, R2 ;  /* 0x0000000205027221 */ /* 0x000fe20000010000 */
[----:B------:R-:W0:Y:S08]  /*b910*/  @P0 F2F.BF16.F32 R7, R7 ;  /* 0x0000000700070304 */ /* 0x000e300000202000 */
[----:B------:R-:W1:Y:S01]  /*b920*/  F2F.BF16.F32 R9, R2 ;  /* 0x0000000200097304 */ /* 0x000e620000202000 */
[----:B0-----:R-:W-:-:S02]  /*b930*/  @P0 SHF.L.U32 R5, R7, 0x10, RZ ;  /* 0x0000001007050819 */ /* 0x001fc400000006ff */
[----:B-1----:R-:W-:-:S05]  /*b940*/  @P0 SHF.L.U32 R4, R9, 0x10, RZ ;  /* 0x0000001009040819 */ /* 0x002fca00000006ff */
[----:B------:R-:W-:Y:S01]  /*b950*/  @P0 FADD.FTZ R4, R4, R5 ;  /* 0x0000000504040221 */ /* 0x000fe20000010000 */
[----:B------:R1:W-:Y:S04]  /*b960*/  STG.E.U16 desc[UR6][R12.64], R9 ;  /* 0x000000090c007986 */ /* 0x0003e8000c101506 */
[----:B------:R-:W-:-:S05]  /*b970*/  @P0 F2FP.BF16.F32.PACK_AB R4, RZ, R4 ;  /* 0x00000004ff04023e */ /* 0x000fca00000010ff */
[----:B------:R1:W-:Y:S02]  /*b980*/  @P0 STG.E.U16 desc[UR6][R12.64], R4 ;  /* 0x000000040c000986 */ /* 0x0003e4000c101506 */
.L_x_30:
[----:B------:R-:W-:-:S07]  /*b990*/  IADD3 R3, R3, 0x80, RZ ;  /* 0x0000008003037810 */ /* 0x000fce0007ffe0ff */
.L_x_23:
[----:B------:R-:W-:-:S13]  /*b9a0*/  ISETP.GE.AND P0, PT, R3, UR4, PT ;  /* 0x0000000403007c0c */ /* 0x000fda000bf06270 */
[----:B------:R-:W-:Y:S05]  /*b9b0*/  @P0 BREAK B0 ;  /* 0x0000000000000942 */ /* 0x000fea0003800000 */
[----:B------:R-:W-:Y:S05]  /*b9c0*/  @P0 BRA `(.L_x_28) ;  /* 0x0000001c00b40947 */ /* 0x000fea0003800000 */
[----:B------:R-:W-:Y:S05]  /*b9d0*/  BSYNC B0 ;  /* 0x0000000000007941 */ /* 0x000fea0003800000 */
.L_x_7:
        /* <DEDUP_REMOVED lines=354> */
.L_x_33:
        /* <DEDUP_REMOVED lines=27> */
.L_x_36:
        /* <DEDUP_REMOVED lines=58> */
.L_x_35:
        /* <DEDUP_REMOVED lines=52> */
.L_x_34:
[----:B------:R-:W-:-:S07]  /*d890*/  IADD3 R3, R3, 0x80, RZ ;  /* 0x0000008003037810 */ /* 0x000fce0007ffe0ff */
.L_x_28:
[----:B------:R-:W-:Y:S05]  /*d8a0*/  BSYNC B1 ;  /* 0x0000000000017941 */ /* 0x000fea0003800000 */
.L_x_6:
[----:B------:R-:W-:Y:S05]  /*d8b0*/  WARPSYNC.ALL ;  /* 0x0000000000007948 */ /* 0x000fea0003800000 */
[----:B------:R-:W-:-:S13]  /*d8c0*/  ISETP.GE.AND P0, PT, R3, UR4, PT ;  /* 0x0000000403007c0c */ /* 0x000fda000bf06270 */
[----:B------:R-:W-:Y:S05]  /*d8d0*/  @P0 EXIT ;  /* 0x000000000000094d */ /* 0x000fea0003800000 */
[----:B------:R-:W3:Y:S01]  /*d8e0*/  LDC R0, c[0x0][0x218] ;  /* 0x00008600ff007b82 */ /* 0x000ee20000000800 */
[----:B------:R-:W-:Y:S01]  /*d8f0*/  HFMA2.MMA R2, -RZ, RZ, 0, 0 ;  /* 0x00000000ff027435 */ /* 0x000fe200000001ff */
[----:B------:R-:W-:Y:S01]  /*d900*/  MOV R6, RZ ;  /* 0x000000ff00067202 */ /* 0x000fe20000000f00 */
[----:B-1----:R-:W-:Y:S01]  /*d910*/  HFMA2.MMA R4, -RZ, RZ, 0, 0 ;  /* 0x00000000ff047435 */ /* 0x002fe200000001ff */
[----:B---3--:R-:W-:-:S13]  /*d920*/  ISETP.NE.AND P0, PT, R0, RZ, PT ;  /* 0x000000ff0000720c */ /* 0x008fda0003f05270 */
[----:B------:R-:W-:Y:S05]  /*d930*/  @!P0 BRA `(.L_x_37) ;  /* 0x0000001400708947 */ /* 0x000fea0003800000 */
[----:B------:R-:W-:Y:S01]  /*d940*/  MOV R2, RZ ;  /* 0x000000ff00027202 */ /* 0x000fe20000000f00 */
[----:B------:R-:W-:Y:S01]  /*d950*/  ULDC.64 UR4, c[0x0][0x220] ;  /* 0x0000880000047ab9 */ /* 0x000fe20000000a00 */
[----:B------:R-:W-:Y:S01]  /*d960*/  ISETP.NE.AND P0, PT, R0, 0x1, PT ;  /* 0x000000010000780c */ /* 0x000fe20003f05270 */
[----:B------:R-:W-:Y:S02]  /*d970*/  ULDC UR8, c[0x0][0x350] ;  /* 0x0000d40000087ab9 */ /* 0x000fe40000000800 */
[----:B------:R-:W-:Y:S01]  /*d980*/  IMAD.HI.U32 R8, R3, UR4, R2 ;  /* 0x0000000403087c27 */ /* 0x000fe2000f8e0002 */
[----:B------:R-:W-:-:S04]  /*d990*/  ULDC UR4, c[0x0][0x21c] ;  /* 0x0000870000047ab9 */ /* 0x000fc80000000800 */
[----:B0-2---:R-:W-:-:S04]  /*d9a0*/  SHF.R.U32.HI R9, RZ, UR5, R8 ;  /* 0x00000005ff097c19 */ /* 0x005fc80008011608 */
[----:B------:R-:W-:-:S05]  /*d9b0*/  IADD3 R2, -R9, RZ, RZ ;  /* 0x000000ff09027210 */ /* 0x000fca0007ffe1ff */
[----:B------:R-:W-:Y:S01]  /*d9c0*/  IMAD R2, R2, UR4, R3 ;  /* 0x0000000402027c24 */ /* 0x000fe2000f8e0203 */
[----:B------:R-:W-:-:S03]  /*d9d0*/  ULDC.64 UR4, c[0x0][0x348] ;  /* 0x0000d20000047ab9 */ /* 0x000fc60000000a00 */
        /* <DEDUP_REMOVED lines=22> */
[----:B------:R-:W-:Y:S01]  /*db40*/  IMAD.HI.U32 R8, R11, UR4, R10 ;  /* 0x000000040b087c27 */ /* 0x000fe2000f8e000a */
[----:B------:R-:W-:-:S04]  /*db50*/  ULDC UR4, c[0x0][0x234] ;  /* 0x00008d0000047ab9 */ /* 0x000fc80000000800 */
[----:B------:R-:W-:-:S04]  /*db60*/  SHF.R.U32.HI R9, RZ, UR5, R8 ;  /* 0x00000005ff097c19 */ /* 0x000fc80008011608 */
        /* <DEDUP_REMOVED lines=312> */
[----:B------:R-:W-:-:S07]  /*eef0*/  IMAD R2, R11, UR8, R2 ;  /* 0x000000080b027c24 */ /* 0x000fce000f8e0202 */
.L_x_37:
[----:B------:R-:W1:Y:S02]  /*ef00*/  LDC R0, c[0x0][0x490] ;  /* 0x00012400ff007b82 */ /* 0x000e640000000800 */
[----:B-1----:R-:W-:-:S13]  /*ef10*/  ISETP.GE.AND P0, PT, R0, 0x1, PT ;  /* 0x000000010000780c */ /* 0x002fda0003f06270 */
[----:B------:R-:W-:Y:S05]  /*ef20*/  @!P0 EXIT ;  /* 0x000000000000894d */ /* 0x000fea0003800000 */
[----:B0-2---:R-:W-:Y:S01]  /*ef30*/  VIMNMX R9, R0, 0x1, !PT ;  /* 0x0000000100097848 */ /* 0x005fe20007fe0100 */
[----:B------:R-:W-:Y:S01]  /*ef40*/  ULDC.64 UR10, c[0x0][0x478] ;  /* 0x00011e00000a7ab9 */ /* 0x000fe20000000a00 */
[----:B------:R-:W-:Y:S01]  /*ef50*/  ULDC.64 UR4, c[0x0][0x480] ;  /* 0x0001200000047ab9 */ /* 0x000fe20000000a00 */
[----:B------:R-:W-:Y:S01]  /*ef60*/  ULDC.64 UR8, c[0x0][0x488] ;  /* 0x0001220000087ab9 */ /* 0x000fe20000000a00 */
[C---:B------:R-:W-:Y:S02]  /*ef70*/  IADD3 R0, R9.reuse, -0x1, RZ ;  /* 0xffffffff09007810 */ /* 0x040fe40007ffe0ff */
[----:B------:R-:W-:Y:S02]  /*ef80*/  IADD3 R4, P3, R4, UR10, RZ ;  /* 0x0000000a04047c10 */ /* 0x000fe4000ff7e0ff */
[----:B------:R-:W-:Y:S02]  /*ef90*/  ISETP.GE.U32.AND P4, PT, R0, 0x3, PT ;  /* 0x000000030000780c */ /* 0x000fe40003f86070 */
[----:B------:R-:W-:Y:S01]  /*efa0*/  IADD3 R2, P2, R2, UR8, RZ ;  /* 0x0000000802027c10 */ /* 0x000fe2000ff5e0ff */
[----:B------:R-:W-:Y:S01]  /*efb0*/  IMAD.X R5, RZ, RZ, UR11, P3 ;  /* 0x0000000bff057e24 */ /* 0x000fe200098e06ff */
[----:B------:R-:W-:Y:S01]  /*efc0*/  IADD3 R6, P1, R6, UR4, RZ ;  /* 0x0000000406067c10 */ /* 0x000fe2000ff3e0ff */
[----:B------:R-:W-:Y:S01]  /*efd0*/  UMOV UR4, URZ ;  /* 0x0000003f00047c82 */ /* 0x000fe20008000000 */
[----:B------:R-:W-:-:S02]  /*efe0*/  LOP3.LUT R0, R9, 0x3, RZ, 0xc0, !PT ;  /* 0x0000000309007812 */ /* 0x000fc400078ec0ff */
[----:B------:R-:W-:Y:S02]  /*eff0*/  IADD3.X R3, RZ, UR9, RZ, P2, !PT ;  /* 0x00000009ff037c10 */ /* 0x000fe400097fe4ff */
[----:B------:R-:W-:Y:S02]  /*f000*/  IADD3.X R7, RZ, UR5, RZ, P1, !PT ;  /* 0x00000005ff077c10 */ /* 0x000fe40008ffe4ff */
[----:B------:R-:W-:Y:S01]  /*f010*/  ISETP.NE.AND P0, PT, R0, RZ, PT ;  /* 0x000000ff0000720c */ /* 0x000fe20003f05270 */
[----:B------:R-:W-:-:S12]  /*f020*/  @!P4 BRA `(.L_x_38) ;  /* 0x000000040000c947 */ /* 0x000fd80003800000 */
[----:B------:R-:W0:Y:S01]  /*f030*/  LDC R21, c[0x0][0x494] ;  /* 0x00012500ff157b82 */ /* 0x000e220000000800 */
[----:B------:R-:W-:Y:S01]  /*f040*/  HFMA2.MMA R20, -RZ, RZ, 0, 0 ;  /* 0x00000000ff147435 */ /* 0x000fe200000001ff */
[----:B------:R-:W-:Y:S01]  /*f050*/  IADD3 R22, R9, -R0, RZ ;  /* 0x8000000009167210 */ /* 0x000fe20007ffe0ff */
[----:B------:R-:W-:Y:S01]  /*f060*/  UMOV UR4, URZ ;  /* 0x0000003f00047c82 */ /* 0x000fe20008000000 */
[----:B------:R-:W-:Y:S02]  /*f070*/  MOV R12, R6 ;  /* 0x00000006000c7202 */ /* 0x000fe40000000f00 */
[----:B------:R-:W-:Y:S02]  /*f080*/  MOV R13, R7 ;  /* 0x00000007000d7202 */ /* 0x000fe40000000f00 */
[----:B------:R-:W1:Y:S05]  /*f090*/  LDC R23, c[0x0][0x498] ;  /* 0x00012600ff177b82 */ /* 0x000e6a0000000800 */
.L_x_39:
[----:B------:R-:W-:Y:S01]  /*f0a0*/  IMAD.WIDE R18, R20, 0x2, R2 ;  /* 0x0000000214127825 */ /* 0x000fe200078e0202 */
[----:B--2---:R2:W3:Y:S04]  /*f0b0*/  LDG.E.U16.CONSTANT R25, desc[UR6][R12.64] ;  /* 0x000000060c197981 */ /* 0x0044e8000c1e9500 */
[----:B------:R4:W5:Y:S01]  /*f0c0*/  LDG.E.U16.CONSTANT R24, desc[UR6][R18.64] ;  /* 0x0000000612187981 */ /* 0x000962000c1e9500 */
[----:B0-----:R-:W-:-:S03]  /*f0d0*/  IMAD.WIDE R14, R21, 0x2, R12 ;  /* 0x00000002150e7825 */ /* 0x001fc600078e020c */
[----:B------:R-:W5:Y:S01]  /*f0e0*/  LDG.E.U16 R26, desc[UR6][R4.64] ;  /* 0x00000006041a7981 */ /* 0x000f62000c1e1500 */
[----:B-1----:R-:W-:-:S03]  /*f0f0*/  IMAD.WIDE R10, R23, 0x2, R18 ;  /* 0x00000002170a7825 */ /* 0x002fc600078e0212 */
[----:B------:R-:W5:Y:S04]  /*f100*/  LDG.E.U16.CONSTANT R27, desc[UR6][R14.64] ;  /* 0x000000060e1b7981 */ /* 0x000f68000c1e9500 */
[----:B------:R-:W5:Y:S01]  /*f110*/  LDG.E.U16.CONSTANT R28, desc[UR6][R10.64] ;  /* 0x000000060a1c7981 */ /* 0x000f62000c1e9500 */
[----:B------:R-:W-:-:S04]  /*f120*/  IMAD.WIDE R8, R21, 0x2, R14 ;  /* 0x0000000215087825 */ /* 0x000fc800078e020e */
[C---:B------:R-:W-:Y:S01]  /*f130*/  IMAD.WIDE R16, R23.reuse, 0x2, R10 ;  /* 0x0000000217107825 */ /* 0x040fe200078e020a */
[----:B------:R-:W5:Y:S04]  /*f140*/  LDG.E.U16.CONSTANT R29, desc[UR6][R8.64] ;  /* 0x00000006081d7981 */ /* 0x000f68000c1e9500 */
[----:B------:R-:W5:Y:S01]  /*f150*/  LDG.E.U16.CONSTANT R10, desc[UR6][R16.64] ;  /* 0x00000006100a7981 */ /* 0x000f62000c1e9500 */
[----:B--2---:R-:W-:-:S04]  /*f160*/  IMAD.WIDE R12, R23, 0x2, R16 ;  /* 0x00000002170c7825 */ /* 0x004fc800078e0210 */
[----:B----4-:R-:W-:Y:S02]  /*f170*/  IMAD.WIDE R18, R21, 0x2, R8 ;  /* 0x0000000215127825 */ /* 0x010fe400078e0208 */
[----:B------:R-:W2:Y:S04]  /*f180*/  LDG.E.U16.CONSTANT R12, desc[UR6][R12.64] ;  /* 0x000000060c0c7981 */ /* 0x000ea8000c1e9500 */
[----:B------:R0:W4:Y:S01]  /*f190*/  LDG.E.U16.CONSTANT R8, desc[UR6][R18.64] ;  /* 0x0000000612087981 */ /* 0x000122000c1e9500 */
[----:B------:R-:W-:-:S04]  /*f1a0*/  IADD3 R22, R22, -0x4, RZ ;  /* 0xfffffffc16167810 */ /* 0x000fc80007ffe0ff */
[----:B------:R-:W-:Y:S01]  /*f1b0*/  ISETP.NE.AND P1, PT, R22, RZ, PT ;  /* 0x000000ff1600720c */ /* 0x000fe20003f25270 */
[----:B------:R-:W-:Y:S01]  /*f1c0*/  UIADD3 UR4, UR4, 0x4, URZ ;  /* 0x0000000404047890 */ /* 0x000fe2000fffe03f */
[----:B0-----:R-:W-:Y:S01]  /*f1d0*/  IMAD.WIDE R18, R21, 0x2, R18 ;  /* 0x0000000215127825 */ /* 0x001fe200078e0212 */
[----:B------:R-:W-:-:S04]  /*f1e0*/  LEA R20, R23, R20, 0x2 ;  /* 0x0000001417147211 */ /* 0x000fc800078e10ff */
[----:B------:R-:W-:Y:S02]  /*f1f0*/  MOV R13, R19 ;  /* 0x00000013000d7202 */ /* 0x000fe40000000f00 */
[----:B---3--:R-:W-:Y:S02]  /*f200*/  SHF.L.U32 R25, R25, 0x10, RZ ;  /* 0x0000001019197819 */ /* 0x008fe400000006ff */
[----:B-----5:R-:W-:-:S05]  /*f210*/  SHF.L.U32 R24, R24, 0x10, RZ ;  /* 0x0000001018187819 */ /* 0x020fca00000006ff */
[----:B------:R-:W-:-:S06]  /*f220*/  FMUL.FTZ R24, R25, R24 ;  /* 0x0000001819187220 */ /* 0x000fcc0000410000 */
[----:B------:R-:W0:Y:S01]  /*f230*/  F2F.BF16.F32 R24, R24 ;  /* 0x0000001800187304 */ /* 0x000e220000202000 */
[----:B------:R-:W-:Y:S02]  /*f240*/  SHF.L.U32 R27, R27, 0x10, RZ ;  /* 0x000000101b1b7819 */ /* 0x000fe400000006ff */
[----:B------:R-:W-:Y:S02]  /*f250*/  SHF.L.U32 R28, R28, 0x10, RZ ;  /* 0x000000101c1c7819 */ /* 0x000fe400000006ff */
        /* <DEDUP_REMOVED lines=14> */
[----:B--2---:R-:W-:-:S02]  /*f340*/  SHF.L.U32 R11, R12, 0x10, RZ ;  /* 0x000000100c0b7819 */ /* 0x004fc400000006ff */
[----:B----4-:R-:W-:Y:S02]  /*f350*/  SHF.L.U32 R8, R8, 0x10, RZ ;  /* 0x0000001008087819 */ /* 0x010fe400000006ff */
[----:B0-----:R-:W-:-:S03]  /*f360*/  SHF.L.U32 R9, R29, 0x10, RZ ;  /* 0x000000101d097819 */ /* 0x001fc600000006ff */
[----:B------:R-:W-:Y:S01]  /*f370*/  FMUL.FTZ R11, R8, R11 ;  /* 0x0000000b080b7220 */ /* 0x000fe20000410000 */
[----:B-1----:R-:W-:-:S05]  /*f380*/  SHF.L.U32 R8, R10, 0x10, RZ ;  /* 0x000000100a087819 */ /* 0x002fca00000006ff */
[----:B------:R-:W-:Y:S01]  /*f390*/  FADD.FTZ R8, R8, R9 ;  /* 0x0000000908087221 */ /* 0x000fe20000010000 */
[----:B------:R-:W0:Y:S08]  /*f3a0*/  F2F.BF16.F32 R11, R11 ;  /* 0x0000000b000b7304 */ /* 0x000e300000202000 */
[----:B------:R-:W1:Y:S01]  /*f3b0*/  F2F.BF16.F32 R8, R8 ;  /* 0x0000000800087304 */ /* 0x000e620000202000 */
[----:B0-----:R-:W-:Y:S01]  /*f3c0*/  SHF.L.U32 R12, R11, 0x10, RZ ;  /* 0x000000100b0c7819 */ /* 0x001fe200000006ff */
[----:B-1----:R-:W-:-:S04]  /*f3d0*/  IMAD.U32 R9, R8, 0x10000, RZ ;  /* 0x0001000008097824 */ /* 0x002fc800078e00ff */
[----:B------:R-:W-:-:S05]  /*f3e0*/  FADD.FTZ R9, R9, R12 ;  /* 0x0000000c09097221 */ /* 0x000fca0000010000 */
[----:B------:R-:W-:-:S05]  /*f3f0*/  F2FP.BF16.F32.PACK_AB R9, RZ, R9 ;  /* 0x00000009ff09723e */ /* 0x000fca00000010ff */
[----:B------:R2:W-:Y:S01]  /*f400*/  STG.E.U16 desc[UR6][R4.64], R9 ;  /* 0x0000000904007986 */ /* 0x0005e2000c101506 */
[----:B------:R-:W-:Y:S01]  /*f410*/  MOV R12, R18 ;  /* 0x00000012000c7202 */ /* 0x000fe20000000f00 */
[----:B------:R-:W-:Y:S06]  /*f420*/  @P1 BRA `(.L_x_39) ;  /* 0xfffffffc001c1947 */ /* 0x000fec000383ffff */
.L_x_38:
[----:B------:R-:W-:Y:S05]  /*f430*/  @!P0 EXIT ;  /* 0x000000000000894d */ /* 0x000fea0003800000 */
[----:B------:R-:W0:Y:S01]  /*f440*/  LDC R8, c[0x0][0x494] ;  /* 0x00012500ff087b82 */ /* 0x000e220000000800 */
[----:B------:R-:W3:Y:S07]  /*f450*/  LDG.E.U16 R16, desc[UR6][R4.64] ;  /* 0x0000000604107981 */ /* 0x000eee000c1e1500 */
[----:B--2---:R-:W1:Y:S01]  /*f460*/  LDC R9, c[0x0][0x498] ;  /* 0x00012600ff097b82 */ /* 0x004e620000000800 */
[----:B0-----:R-:W-:-:S04]  /*f470*/  IMAD R17, R8, UR4, RZ ;  /* 0x0000000408117c24 */ /* 0x001fc8000f8e02ff */
[----:B------:R-:W-:-:S04]  /*f480*/  IMAD.WIDE R10, R17, 0x2, R6 ;  /* 0x00000002110a7825 */ /* 0x000fc800078e0206 */
[----:B-1----:R-:W-:Y:S02]  /*f490*/  IMAD R18, R9, UR4, RZ ;  /* 0x0000000409127c24 */ /* 0x002fe4000f8e02ff */
[----:B------:R-:W2:Y:S02]  /*f4a0*/  LDG.E.U16.CONSTANT R10, desc[UR6][R10.64] ;  /* 0x000000060a0a7981 */ /* 0x000ea4000c1e9500 */
[----:B------:R-:W-:-:S06]  /*f4b0*/  IMAD.WIDE R12, R18, 0x2, R2 ;  /* 0x00000002120c7825 */ /* 0x000fcc00078e0202 */
[----:B------:R-:W4:Y:S01]  /*f4c0*/  LDG.E.U16.CONSTANT R12, desc[UR6][R12.64] ;  /* 0x000000060c0c7981 */ /* 0x000f22000c1e9500 */
[----:B------:R-:W-:Y:S02]  /*f4d0*/  ISETP.NE.AND P0, PT, R0, 0x1, PT ;  /* 0x000000010000780c */ /* 0x000fe40003f05270 */
[----:B--2---:R-:W-:Y:S02]  /*f4e0*/  SHF.L.U32 R14, R10, 0x10, RZ ;  /* 0x000000100a0e7819 */ /* 0x004fe400000006ff */
[----:B----4-:R-:W-:-:S05]  /*f4f0*/  SHF.L.U32 R15, R12, 0x10, RZ ;  /* 0x000000100c0f7819 */ /* 0x010fca00000006ff */
[----:B------:R-:W-:-:S06]  /*f500*/  FMUL.FTZ R14, R14, R15 ;  /* 0x0000000f0e0e7220 */ /* 0x000fcc0000410000 */
[----:B------:R-:W0:Y:S01]  /*f510*/  F2F.BF16.F32 R14, R14 ;  /* 0x0000000e000e7304 */ /* 0x000e220000202000 */
[----:B---3--:R-:W-:Y:S02]  /*f520*/  SHF.L.U32 R15, R16, 0x10, RZ ;  /* 0x00000010100f7819 */ /* 0x008fe400000006ff */
[----:B0-----:R-:W-:-:S05]  /*f530*/  SHF.L.U32 R16, R14, 0x10, RZ ;  /* 0x000000100e107819 */ /* 0x001fca00000006ff */
[----:B------:R-:W-:-:S04]  /*f540*/  FADD.FTZ R15, R15, R16 ;  /* 0x000000100f0f7221 */ /* 0x000fc80000010000 */
[----:B------:R-:W0:Y:S02]  /*f550*/  F2F.BF16.F32 R19, R15 ;  /* 0x0000000f00137304 */ /* 0x000e240000202000 */
[----:B0-----:R0:W-:Y:S01]  /*f560*/  STG.E.U16 desc[UR6][R4.64], R19 ;  /* 0x0000001304007986 */ /* 0x0011e2000c101506 */
[----:B------:R-:W-:Y:S05]  /*f570*/  @!P0 EXIT ;  /* 0x000000000000894d */ /* 0x000fea0003800000 */
[----:B------:R-:W-:Y:S02]  /*f580*/  IADD3 R17, R17, R8, RZ ;  /* 0x0000000811117210 */ /* 0x000fe40007ffe0ff */
[----:B------:R-:W-:-:S03]  /*f590*/  IADD3 R18, R18, R9, RZ ;  /* 0x0000000912127210 */ /* 0x000fc60007ffe0ff */
[----:B------:R-:W-:-:S04]  /*f5a0*/  IMAD.WIDE R10, R17, 0x2, R6 ;  /* 0x00000002110a7825 */ /* 0x000fc800078e0206 */
[----:B------:R-:W-:Y:S02]  /*f5b0*/  IMAD.WIDE R12, R18, 0x2, R2 ;  /* 0x00000002120c7825 */ /* 0x000fe400078e0202 */
[----:B------:R-:W2:Y:S04]  /*f5c0*/  LDG.E.U16.CONSTANT R10, desc[UR6][R10.64] ;  /* 0x000000060a0a7981 */ /* 0x000ea8000c1e9500 */
[----:B------:R-:W3:Y:S01]  /*f5d0*/  LDG.E.U16.CONSTANT R12, desc[UR6][R12.64] ;  /* 0x000000060c0c7981 */ /* 0x000ee2000c1e9500 */
[----:B------:R-:W-:Y:S02]  /*f5e0*/  ISETP.NE.AND P0, PT, R0, 0x2, PT ;  /* 0x000000020000780c */ /* 0x000fe40003f05270 */
[----:B--2---:R-:W-:Y:S02]  /*f5f0*/  SHF.L.U32 R14, R10, 0x10, RZ ;  /* 0x000000100a0e7819 */ /* 0x004fe400000006ff */
[----:B---3--:R-:W-:-:S05]  /*f600*/  SHF.L.U32 R15, R12, 0x10, RZ ;  /* 0x000000100c0f7819 */ /* 0x008fca00000006ff */
[----:B------:R-:W-:Y:S01]  /*f610*/  FMUL.FTZ R14, R14, R15 ;  /* 0x0000000f0e0e7220 */ /* 0x000fe20000410000 */
[----:B------:R-:W-:-:S05]  /*f620*/  SHF.L.U32 R15, R19, 0x10, RZ ;  /* 0x00000010130f7819 */ /* 0x000fca00000006ff */
[----:B------:R-:W1:Y:S02]  /*f630*/  F2F.BF16.F32 R14, R14 ;  /* 0x0000000e000e7304 */ /* 0x000e640000202000 */
[----:B-1----:R-:W-:-:S05]  /*f640*/  SHF.L.U32 R16, R14, 0x10, RZ ;  /* 0x000000100e107819 */ /* 0x002fca00000006ff */
[----:B------:R-:W-:-:S06]  /*f650*/  FADD.FTZ R15, R15, R16 ;  /* 0x000000100f0f7221 */ /* 0x000fcc0000010000 */
[----:B------:R-:W1:Y:S02]  /*f660*/  F2F.BF16.F32 R15, R15 ;  /* 0x0000000f000f7304 */ /* 0x000e640000202000 */
[----:B-1----:R1:W-:Y:S01]  /*f670*/  STG.E.U16 desc[UR6][R4.64], R15 ;  /* 0x0000000f04007986 */ /* 0x0023e2000c101506 */
[----:B------:R-:W-:Y:S05]  /*f680*/  @!P0 EXIT ;  /* 0x000000000000894d */ /* 0x000fea0003800000 */
[----:B------:R-:W-:Y:S02]  /*f690*/  IADD3 R11, R17, R8, RZ ;  /* 0x00000008110b7210 */ /* 0x000fe40007ffe0ff */
[----:B------:R-:W-:-:S03]  /*f6a0*/  IADD3 R9, R18, R9, RZ ;  /* 0x0000000912097210 */ /* 0x000fc60007ffe0ff */
[----:B------:R-:W-:-:S04]  /*f6b0*/  IMAD.WIDE R6, R11, 0x2, R6 ;  /* 0x000000020b067825 */ /* 0x000fc800078e0206 */
[----:B------:R-:W-:Y:S02]  /*f6c0*/  IMAD.WIDE R2, R9, 0x2, R2 ;  /* 0x0000000209027825 */ /* 0x000fe400078e0202 */
[----:B------:R-:W2:Y:S04]  /*f6d0*/  LDG.E.U16.CONSTANT R6, desc[UR6][R6.64] ;  /* 0x0000000606067981 */ /* 0x000ea8000c1e9500 */
[----:B------:R-:W3:Y:S01]  /*f6e0*/  LDG.E.U16.CONSTANT R2, desc[UR6][R2.64] ;  /* 0x0000000602027981 */ /* 0x000ee2000c1e9500 */
[----:B------:R-:W-:Y:S02]  /*f6f0*/  SHF.L.U32 R8, R15, 0x10, RZ ;  /* 0x000000100f087819 */ /* 0x000fe400000006ff */
[----:B--2---:R-:W-:Y:S02]  /*f700*/  SHF.L.U32 R0, R6, 0x10, RZ ;  /* 0x0000001006007819 */ /* 0x004fe400000006ff */
[----:B---3--:R-:W-:-:S05]  /*f710*/  SHF.L.U32 R9, R2, 0x10, RZ ;  /* 0x0000001002097819 */ /* 0x008fca00000006ff */
[----:B------:R-:W-:-:S06]  /*f720*/  FMUL.FTZ R0, R0, R9 ;  /* 0x0000000900007220 */ /* 0x000fcc0000410000 */
[----:B------:R-:W2:Y:S02]  /*f730*/  F2F.BF16.F32 R0, R0 ;  /* 0x0000000000007304 */ /* 0x000ea40000202000 */
[----:B--2---:R-:W-:-:S05]  /*f740*/  SHF.L.U32 R9, R0, 0x10, RZ ;  /* 0x0000001000097819 */ /* 0x004fca00000006ff */
[----:B------:R-:W-:-:S05]  /*f750*/  FADD.FTZ R8, R8, R9 ;  /* 0x0000000908087221 */ /* 0x000fca0000010000 */
[----:B------:R-:W-:-:S05]  /*f760*/  F2FP.BF16.F32.PACK_AB R8, RZ, R8 ;  /* 0x00000008ff08723e */ /* 0x000fca00000010ff */
[----:B------:R-:W-:Y:S01]  /*f770*/  STG.E.U16 desc[UR6][R4.64], R8 ;  /* 0x0000000804007986 */ /* 0x000fe2000c101506 */
[----:B------:R-:W-:Y:S05]  /*f780*/  EXIT ;  /* 0x000000000000794d */ /* 0x000fea0003800000 */
.L_x_40:
[----:B------:R-:W-:-:S00]  /*f790*/  BRA `(.L_x_40) ;  /* 0xfffffffc00fc7947 */ /* 0x000fc0000383ffff */
[----:B------:R-:W-:-:S00]  /*f7a0*/  NOP ;  /* 0x0000000000007918 */ /* 0x000fc00000000000 */
        /* <DEDUP_REMOVED lines=13> */
.L_x_832:


//--------------------- .text._ZN2at6native69_GLOBAL__N__64f4e359_31_FunctionOfAMatrixUtilsKernel_cu_75b981de_306816_elemwise_kernelILi128ELi8EZNS1_43_compute_linear_combination_internal_kernelIbEEvRNS_14TensorIteratorEiiiEUliE_EEviT1_ --------------------------
	.section	.text._ZN2at6native69_GLOBAL__N__64f4e359_31_FunctionOfAMatrixUtilsKernel_cu_75b981de_306816_elemwise_kernelILi128ELi8EZNS1_43_compute_linear_combination_internal_kernelIbEEvRNS_14TensorIteratorEiiiEUliE_EEviT1_,"ax",@progbits
	.align	128
.text._ZN2at6native69_GLOBAL__N__64f4e359_31_FunctionOfAMatrixUtilsKernel_cu_75b981de_306816_elemwise_kernelILi128ELi8EZNS1_43_compute_linear_combination_internal_kernelIbEEvRNS_14TensorIteratorEiiiEUliE_EEviT1_:
        .type           _ZN2at6native69_GLOBAL__N__64f4e359_31_FunctionOfAMatrixUtilsKernel_cu_75b981de_306816_elemwise_kernelILi128ELi8EZNS1_43_compute_linear_combination_internal_kernelIbEEvRNS_14TensorIteratorEiiiEUliE_EEviT1_,@function
        .size           _ZN2at6native69_GLOBAL__N__64f4e359_31_FunctionOfAMatrixUtilsKernel_cu_75b981de_306816_elemwise_kernelILi128ELi8EZNS1_43_compute_linear_combination_internal_kernelIbEEvRNS_14TensorIteratorEiiiEUliE_EEviT1_,(.L_x_833 - _ZN2at6native69_GLOBAL__N__64f4e359_31_FunctionOfAMatrixUtilsKernel_cu_75b981de_306816_elemwise_kernelILi128ELi8EZNS1_43_compute_linear_combination_internal_kernelIbEEvRNS_14TensorIteratorEiiiEUliE_EEviT1_)
        .other          _ZN2at6native69_GLOBAL__N__64f4e359_31_FunctionOfAMatrixUtilsKernel_cu_75b981de_306816_elemwise_kernelILi128ELi8EZNS1_43_compute_linear_combination_internal_kernelIbEEvRNS_14TensorIteratorEiiiEUliE_EEviT1_,@"STO_CUDA_ENTRY STV_DEFAULT"
_ZN2at6native69_GLOBAL__N__64f4e359_31_FunctionOfAMatrixUtilsKernel_cu_75b981de_306816_elemwise_kernelILi128ELi8EZNS1_43_compute_linear_combination_internal_kernelIbEEvRNS_14TensorIteratorEiiiEUliE_EEviT1_:
[----:B------:R-:W-:Y:S01]  /*0000*/  LDC R1, c[0x0][0x28] ;  /* 0x00000a00ff017b82 */ /* 0x000fe20000000800 */
[----:B------:R-:W0:Y:S01]  /*0010*/  S2R R15, SR_CTAID.X ;  /* 0x00000000000f7919 */ /* 0x000e220000002500 */
[----:B------:R-:W-:Y:S01]  /*0020*/  ULDC UR6, c[0x0][0x210] ;  /* 0x0000840000067ab9 */ /* 0x000fe20000000800 */
[----:B------:R-:W-:Y:S01]  /*0030*/  ULDC.64 UR4, c[0x0][0x208] ;  /* 0x0000820000047ab9 */ /* 0x000fe20000000a00 */
[----:B------:R-:W-:Y:S01]  /*0040*/  BSSY B0, `(.L_x_41) ;  /* 0x0000200000007945 */ /* 0x000fe20003800000 */
[----:B------:R-:W0:Y:S02]  /*0050*/  S2R R0, SR_TID.X ;  /* 0x0000000000007919 */ /* 0x000e240000002100 */
[----:B0-----:R-:W-:-:S04]  /*0060*/  LEA R15, R15, R0, 0xa ;  /* 0x000000000f0f7211 */ /* 0x001fc800078e50ff */
[----:B------:R-:W-:Y:S01]  /*0070*/  ISETP.GE.AND P0, PT, R15, UR6, PT ;  /* 0x000000060f007c0c */ /* 0x000fe2000bf06270 */
[----:B------:R-:W-:-:S12]  /*0080*/  IMAD.MOV.U32 R3, RZ, RZ, R15 ;  /* 0x000000ffff037224 */ /* 0x000fd800078e000f */
[----:B------:R-:W-:Y:S05]  /*0090*/  @P0 BRA `(.L_x_42) ;  /* 0x0000001c00e80947 */ /* 0x000fea0003800000 */
[----:B------:R-:W0:Y:S01]  /*00a0*/  LDC R8, c[0x0][0x218] ;  /* 0x00008600ff087b82 */ /* 0x000e220000000800 */
[----:B------:R-:W-:Y:S01]  /*00b0*/  HFMA2.MMA R0, -RZ, RZ, 0, 0 ;  /* 0x00000000ff007435 */ /* 0x000fe200000001ff */
[----:B------:R-:W-:Y:S01]  /*00c0*/  IMAD.MOV.U32 R14, RZ, RZ, RZ ;  /* 0x000000ffff0e7224 */ /* 0x000fe200078e00ff */
[----:B------:R-:W-:Y:S02]  /*00d0*/  MOV R2, RZ ;  /* 0x000000ff00027202 */ /* 0x000fe40000000f00 */
[----:B0-----:R-:W-:-:S13]  /*00e0*/  ISETP.NE.AND P0, PT, R8, RZ, PT ;  /* 0x000000ff0800720c */ /* 0x001fda0003f05270 */
[----:B------:R-:W-:Y:S05]  /*00f0*/  @!P0 BRA `(.L_x_43) ;  /* 0x0000001400708947 */ /* 0x000fea0003800000 */
        /* <DEDUP_REMOVED lines=348> */
.L_x_43:
[----:B------:R-:W0:Y:S02]  /*16c0*/  LDC R16, c[0x0][0x490] ;  /* 0x00012400ff107b82 */ /* 0x000e240000000800 */
[----:B0-----:R-:W-:-:S13]  /*16d0*/  ISETP.GE.AND P0, PT, R16, 0x1, PT ;  /* 0x000000011000780c */ /* 0x001fda0003f06270 */
[----:B------:R-:W-:Y:S05]  /*16e0*/  @!P0 BRA `(.L_x_44) ;  /* 0x0000000800508947 */ /* 0x000fea0003800000 */
[----:B------:R-:W-:Y:S02]  /*16f0*/  ULDC.64 UR8, c[0x0][0x478] ;  /* 0x00011e0000087ab9 */ /* 0x000fe40000000a00 */
[----:B------:R-:W-:-:S05]  /*1700*/  IADD3 R2, P0, R2, UR8, RZ ;  /* 0x0000000802027c10 */ /* 0x000fca000ff1e0ff */
[----:B------:R-:W-:-:S05]  /*1710*/  IMAD.X R3, RZ, RZ, UR9, P0 ;  /* 0x00000009ff037e24 */ /* 0x000fca00080e06ff */
[----:B------:R0:W5:Y:S01]  /*1720*/  LDG.E.U8 R19, desc[UR4][R2.64] ;  /* 0x0000000402137981 */ /* 0x000162000c1e1100 */
[----:B------:R-:W-:Y:S01]  /*1730*/  VIMNMX R16, R16, 0x1, !PT ;  /* 0x0000000110107848 */ /* 0x000fe20007fe0100 */
[----:B------:R-:W-:-:S03]  /*1740*/  IMAD.MOV.U32 R18, RZ, RZ, RZ ;  /* 0x000000ffff127224 */ /* 0x000fc600078e00ff */
[C---:B------:R-:W-:Y:S02]  /*1750*/  IADD3 R4, R16.reuse, -0x1, RZ ;  /* 0xffffffff10047810 */ /* 0x040fe40007ffe0ff */
[----:B------:R-:W-:Y:S02]  /*1760*/  LOP3.LUT P0, R17, R16, 0x3, RZ, 0xc0, !PT ;  /* 0x0000000310117812 */ /* 0x000fe4000780c0ff */
[----:B------:R-:W-:-:S13]  /*1770*/  ISETP.GE.U32.AND P1, PT, R4, 0x3, PT ;  /* 0x000000030400780c */ /* 0x000fda0003f26070 */
[----:B0-----:R-:W-:Y:S05]  /*1780*/  @!P1 BRA `(.L_x_45) ;  /* 0x0000000400409947 */ /* 0x001fea0003800000 */
[C---:B------:R-:W-:Y:S01]  /*1790*/  LOP3.LUT R5, R16.reuse, 0x3, RZ, 0xc0, !PT ;  /* 0x0000000310057812 */ /* 0x040fe200078ec0ff */
[----:B------:R-:W-:Y:S01]  /*17a0*/  IMAD.MOV.U32 R18, RZ, RZ, RZ ;  /* 0x000000ffff127224 */ /* 0x000fe200078e00ff */
[----:B------:R-:W-:Y:S01]  /*17b0*/  ULDC UR7, c[0x0][0x494] ;  /* 0x0001250000077ab9 */ /* 0x000fe20000000800 */
[----:B------:R-:W-:Y:S01]  /*17c0*/  ULDC UR10, c[0x0][0x498] ;  /* 0x00012600000a7ab9 */ /* 0x000fe20000000800 */
[----:B------:R-:W-:Y:S01]  /*17d0*/  IADD3 R16, R16, -R5, RZ ;  /* 0x8000000510107210 */ /* 0x000fe20007ffe0ff */
[----:B------:R-:W-:Y:S01]  /*17e0*/  ULDC.64 UR8, c[0x0][0x480] ;  /* 0x0001200000087ab9 */ /* 0x000fe20000000a00 */
[----:B------:R-:W-:-:S05]  /*17f0*/  ULDC.64 UR12, c[0x0][0x488] ;  /* 0x00012200000c7ab9 */ /* 0x000fca0000000a00 */
.L_x_46:
[C---:B------:R-:W-:Y:S02]  /*1800*/  IMAD R7, R18.reuse, UR7, RZ ;  /* 0x0000000712077c24 */ /* 0x040fe4000f8e02ff */
[----:B------:R-:W-:-:S03]  /*1810*/  IMAD R9, R18, UR10, RZ ;  /* 0x0000000a12097c24 */ /* 0x000fc6000f8e02ff */
[----:B------:R-:W-:Y:S02]  /*1820*/  SHF.R.S32.HI R5, RZ, 0x1f, R7 ;  /* 0x0000001fff057819 */ /* 0x000fe40000011407 */
[----:B------:R-:W-:Y:S02]  /*1830*/  IADD3 R4, P1, P2, R7, UR8, R14 ;  /* 0x0000000807047c10 */ /* 0x000fe4000fa3e00e */
[----:B------:R-:W-:Y:S02]  /*1840*/  SHF.R.S32.HI R6, RZ, 0x1f, R9 ;  /* 0x0000001fff067819 */ /* 0x000fe40000011409 */
[----:B------:R-:W-:Y:S02]  /*1850*/  IADD3.X R5, R5, UR9, RZ, P1, P2 ;  /* 0x0000000905057c10 */ /* 0x000fe40008fe44ff */
[C---:B------:R-:W-:Y:S01]  /*1860*/  IADD3 R10, P1, P2, R9.reuse, UR12, R0 ;  /* 0x0000000c090a7c10 */ /* 0x040fe2000fa3e000 */
[----:B------:R-:W-:Y:S01]  /*1870*/  VIADD R9, R9, UR10 ;  /* 0x0000000a09097c36 */ /* 0x000fe20008000000 */
[----:B------:R-:W-:Y:S01]  /*1880*/  IADD3 R7, R7, UR7, RZ ;  /* 0x0000000707077c10 */ /* 0x000fe2000fffe0ff */
[----:B------:R0:W2:Y:S01]  /*1890*/  LDG.E.U8.CONSTANT R20, desc[UR4][R4.64] ;  /* 0x0000000404147981 */ /* 0x0000a2000c1e9100 */
[----:B------:R-:W-:-:S02]  /*18a0*/  IADD3.X R11, R6, UR13, RZ, P1, P2 ;  /* 0x0000000d060b7c10 */ /* 0x000fc40008fe44ff */
[----:B------:R-:W-:Y:S02]  /*18b0*/  SHF.R.S32.HI R8, RZ, 0x1f, R7 ;  /* 0x0000001fff087819 */ /* 0x000fe40000011407 */
[C---:B------:R-:W-:Y:S01]  /*18c0*/  IADD3 R12, P1, P2, R7.reuse, UR8, R14 ;  /* 0x00000008070c7c10 */ /* 0x040fe2000fa3e00e */
[----:B------:R1:W3:Y:S01]  /*18d0*/  LDG.E.U8.CONSTANT R21, desc[UR4][R10.64] ;  /* 0x000000040a157981 */ /* 0x0002e2000c1e9100 */
[----:B------:R-:W-:Y:S02]  /*18e0*/  IADD3 R23, R7, UR7, RZ ;  /* 0x0000000707177c10 */ /* 0x000fe4000fffe0ff */
[----:B------:R-:W-:Y:S02]  /*18f0*/  SHF.R.S32.HI R7, RZ, 0x1f, R9 ;  /* 0x0000001fff077819 */ /* 0x000fe40000011409 */
[C---:B------:R-:W-:Y:S01]  /*1900*/  IADD3 R6, P3, P4, R9.reuse, UR12, R0 ;  /* 0x0000000c09067c10 */ /* 0x040fe2000fc7e000 */
[----:B------:R-:W-:Y:S01]  /*1910*/  VIADD R9, R9, UR10 ;  /* 0x0000000a09097c36 */ /* 0x000fe20008000000 */
[----:B------:R-:W-:-:S02]  /*1920*/  IADD3.X R13, R8, UR9, RZ, P1, P2 ;  /* 0x00000009080d7c10 */ /* 0x000fc40008fe44ff */
[----:B0-----:R-:W-:Y:S02]  /*1930*/  SHF.R.S32.HI R5, RZ, 0x1f, R23 ;  /* 0x0000001fff057819 */ /* 0x001fe40000011417 */
[----:B------:R-:W-:Y:S01]  /*1940*/  IADD3 R4, P1, P2, R23, UR8, R14 ;  /* 0x0000000817047c10 */ /* 0x000fe2000fa3e00e */
[----:B------:R0:W4:Y:S01]  /*1950*/  LDG.E.U8.CONSTANT R22, desc[UR4][R12.64] ;  /* 0x000000040c167981 */ /* 0x000122000c1e9100 */
[----:B------:R-:W-:Y:S02]  /*1960*/  IADD3.X R7, R7, UR13, RZ, P3, P4 ;  /* 0x0000000d07077c10 */ /* 0x000fe40009fe84ff */
[----:B------:R-:W-:Y:S02]  /*1970*/  IADD3.X R5, R5, UR9, RZ, P1, P2 ;  /* 0x0000000905057c10 */ /* 0x000fe40008fe44ff */
[----:B------:R-:W-:Y:S01]  /*1980*/  SHF.R.S32.HI R24, RZ, 0x1f, R9 ;  /* 0x0000001fff187819 */ /* 0x000fe20000011409 */
[----:B------:R0:W4:Y:S01]  /*1990*/  LDG.E.U8.CONSTANT R6, desc[UR4][R6.64] ;  /* 0x0000000406067981 */ /* 0x000122000c1e9100 */
[C---:B------:R-:W-:Y:S01]  /*19a0*/  IADD3 R8, P1, P2, R9.reuse, UR12, R0 ;  /* 0x0000000c09087c10 */ /* 0x040fe2000fa3e000 */
[----:B-1----:R-:W-:Y:S01]  /*19b0*/  VIADD R11, R9, UR10 ;  /* 0x0000000a090b7c36 */ /* 0x002fe20008000000 */
[----:B------:R-:W-:Y:S01]  /*19c0*/  IADD3 R23, R23, UR7, RZ ;  /* 0x0000000717177c10 */ /* 0x000fe2000fffe0ff */
[----:B------:R2:W4:Y:S01]  /*19d0*/  LDG.E.U8.CONSTANT R4, desc[UR4][R4.64] ;  /* 0x0000000404047981 */ /* 0x000522000c1e9100 */
[----:B------:R-:W-:-:S02]  /*19e0*/  IADD3.X R9, R24, UR13, RZ, P1, P2 ;  /* 0x0000000d18097c10 */ /* 0x000fc40008fe44ff */
[----:B------:R-:W-:Y:S02]  /*19f0*/  SHF.R.S32.HI R24, RZ, 0x1f, R23 ;  /* 0x0000001fff187819 */ /* 0x000fe40000011417 */
[----:B------:R-:W-:Y:S01]  /*1a00*/  IADD3 R10, P1, P2, R23, UR8, R14 ;  /* 0x00000008170a7c10 */ /* 0x000fe2000fa3e00e */
[----:B------:R1:W4:Y:S01]  /*1a10*/  LDG.E.U8.CONSTANT R8, desc[UR4][R8.64] ;  /* 0x0000000408087981 */ /* 0x000322000c1e9100 */
[----:B0-----:R-:W-:Y:S02]  /*1a20*/  SHF.R.S32.HI R13, RZ, 0x1f, R11 ;  /* 0x0000001fff0d7819 */ /* 0x001fe4000001140b */
[----:B------:R-:W-:Y:S02]  /*1a30*/  IADD3 R12, P3, P4, R11, UR12, R0 ;  /* 0x0000000c0b0c7c10 */ /* 0x000fe4000fc7e000 */
[----:B------:R-:W-:Y:S02]  /*1a40*/  IADD3.X R11, R24, UR9, RZ, P1, P2 ;  /* 0x00000009180b7c10 */ /* 0x000fe40008fe44ff */
[----:B------:R-:W-:-:S03]  /*1a50*/  IADD3.X R13, R13, UR13, RZ, P3, P4 ;  /* 0x0000000d0d0d7c10 */ /* 0x000fc60009fe84ff */
[----:B------:R-:W4:Y:S04]  /*1a60*/  LDG.E.U8.CONSTANT R10, desc[UR4][R10.64] ;  /* 0x000000040a0a7981 */ /* 0x000f28000c1e9100 */
[----:B------:R-:W4:Y:S01]  /*1a70*/  LDG.E.U8.CONSTANT R12, desc[UR4][R12.64] ;  /* 0x000000040c0c7981 */ /* 0x000f22000c1e9100 */
[----:B-----5:R-:W-:-:S04]  /*1a80*/  LOP3.LUT R19, R19, 0xffff, RZ, 0xc0, !PT ;  /* 0x0000ffff13137812 */ /* 0x020fc800078ec0ff */
[----:B------:R-:W-:Y:S01]  /*1a90*/  PRMT R7, R19, 0x8880, RZ ;  /* 0x0000888013077816 */ /* 0x000fe200000000ff */
[----:B------:R-:W-:-:S05]  /*1aa0*/  VIADD R16, R16, 0xfffffffc ;  /* 0xfffffffc10107836 */ /* 0x000fca0000000000 */
[----:B------:R-:W-:Y:S02]  /*1ab0*/  ISETP.NE.AND P2, PT, R16, RZ, PT ;  /* 0x000000ff1000720c */ /* 0x000fe40003f45270 */
[----:B------:R-:W-:Y:S02]  /*1ac0*/  IADD3 R18, R18, 0x4, RZ ;  /* 0x0000000412127810 */ /* 0x000fe40007ffe0ff */
[----:B--2---:R-:W-:Y:S02]  /*1ad0*/  PRMT R5, R20, 0x8880, RZ ;  /* 0x0000888014057816 */ /* 0x004fe400000000ff */
[----:B---3--:R-:W-:-:S05]  /*1ae0*/  PRMT R20, R21, 0x8880, RZ ;  /* 0x0000888015147816 */ /* 0x008fca00000000ff */
[----:B------:R-:W-:Y:S01]  /*1af0*/  IMAD R5, R5, R20, RZ ;  /* 0x0000001405057224 */ /* 0x000fe200078e02ff */
[----:B------:R-:W-:Y:S02]  /*1b00*/  IADD3 R20, -R7, RZ, RZ ;  /* 0x000000ff07147210 */ /* 0x000fe40007ffe1ff */
[----:B----4-:R-:W-:Y:S02]  /*1b10*/  PRMT R22, R22, 0x8880, RZ ;  /* 0x0000888016167816 */ /* 0x010fe400000000ff */
[----:B-1----:R-:W-:-:S03]  /*1b20*/  PRMT R9, R6, 0x8880, RZ ;  /* 0x0000888006097816 */ /* 0x002fc600000000ff */
[----:B------:R-:W-:Y:S01]  /*1b30*/  IMAD.MOV.U32 R6, RZ, RZ, R22 ;  /* 0x000000ffff067224 */ /* 0x000fe200078e0016 */
[----:B------:R-:W-:Y:S02]  /*1b40*/  ISETP.NE.AND P1, PT, R5, R20, PT ;  /* 0x000000140500720c */ /* 0x000fe40003f25270 */
[----:B------:R-:W-:Y:S02]  /*1b50*/  MOV R7, R9 ;  /* 0x0000000900077202 */ /* 0x000fe40000000f00 */
[----:B------:R-:W-:Y:S02]  /*1b60*/  PRMT R9, R4, 0x8880, RZ ;  /* 0x0000888004097816 */ /* 0x000fe400000000ff */
[----:B------:R-:W-:Y:S01]  /*1b70*/  SEL R5, RZ, 0xffffffff, !P1 ;  /* 0xffffffffff057807 */ /* 0x000fe20004800000 */
[----:B------:R-:W-:Y:S01]  /*1b80*/  IMAD R4, R6, R7, RZ ;  /* 0x0000000706047224 */ /* 0x000fe200078e02ff */
[----:B------:R-:W-:Y:S01]  /*1b90*/  PRMT R8, R8, 0x8880, RZ ;  /* 0x0000888008087816 */ /* 0x000fe200000000ff */
[----:B------:R-:W-:-:S03]  /*1ba0*/  IMAD.MOV.U32 R6, RZ, RZ, R9 ;  /* 0x000000ffff067224 */ /* 0x000fc600078e0009 */
[----:B------:R-:W-:Y:S02]  /*1bb0*/  MOV R7, R8 ;  /* 0x0000000800077202 */ /* 0x000fe40000000f00 */
[----:B------:R-:W-:-:S03]  /*1bc0*/  ISETP.NE.AND P1, PT, R4, R5, PT ;  /* 0x000000050400720c */ /* 0x000fc60003f25270 */
[----:B------:R-:W-:Y:S01]  /*1bd0*/  IMAD R4, R6, R7, RZ ;  /* 0x0000000706047224 */ /* 0x000fe200078e02ff */
[----:B------:R-:W-:Y:S02]  /*1be0*/  PRMT R10, R10, 0x8880, RZ ;  /* 0x000088800a0a7816 */ /* 0x000fe400000000ff */
[----:B------:R-:W-:Y:S02]  /*1bf0*/  SEL R5, RZ, 0xffffffff, !P1 ;  /* 0xffffffffff057807 */ /* 0x000fe40004800000 */
[----:B------:R-:W-:Y:S01]  /*1c00*/  PRMT R12, R12, 0x8880, RZ ;  /* 0x000088800c0c7816 */ /* 0x000fe200000000ff */
[----:B------:R-:W-:Y:S01]  /*1c10*/  IMAD.MOV.U32 R6, RZ, RZ, R10 ;  /* 0x000000ffff067224 */ /* 0x000fe200078e000a */
[----:B------:R-:W-:Y:S02]  /*1c20*/  ISETP.NE.AND P1, PT, R4, R5, PT ;  /* 0x000000050400720c */ /* 0x000fe40003f25270 */
[----:B------:R-:W-:Y:S02]  /*1c30*/  MOV R7, R12 ;  /* 0x0000000c00077202 */ /* 0x000fe40000000f00 */
[----:B------:R-:W-:-:S03]  /*1c40*/  SEL R5, RZ, 0xffffffff, !P1 ;  /* 0xffffffffff057807 */ /* 0x000fc60004800000 */
[----:B------:R-:W-:-:S05]  /*1c50*/  IMAD R4, R6, R7, RZ ;  /* 0x0000000706047224 */ /* 0x000fca00078e02ff */
[----:B------:R-:W-:-:S04]  /*1c60*/  ISETP.NE.AND P1, PT, R4, R5, PT ;  /* 0x000000050400720c */ /* 0x000fc80003f25270 */
[----:B------:R-:W-:Y:S01]  /*1c70*/  SEL R19, RZ, 0x1, !P1 ;  /* 0x00000001ff137807 */ /* 0x000fe20004800000 */
[----:B------:R-:W-:Y:S08]  /*1c80*/  @P2 BRA `(.L_x_46) ;  /* 0xfffffff800dc2947 */ /* 0x000ff0000383ffff */
.L_x_45:
[----:B------:R-:W-:Y:S05]  /*1c90*/  @!P0 BRA `(.L_x_47) ;  /* 0x0000000000e08947 */ /* 0x000fea0003800000 */
[----:B------:R-:W0:Y:S01]  /*1ca0*/  LDC R7, c[0x0][0x494] ;  /* 0x00012500ff077b82 */ /* 0x000e220000000800 */
[----:B------:R-:W-:Y:S01]  /*1cb0*/  ULDC.64 UR8, c[0x0][0x480] ;  /* 0x0001200000087ab9 */ /* 0x000fe20000000a00 */
[----:B------:R-:W-:-:S06]  /*1cc0*/  ULDC.64 UR10, c[0x0][0x488] ;  /* 0x00012200000a7ab9 */ /* 0x000fcc0000000a00 */
[----:B------:R-:W1:Y:S01]  /*1cd0*/  LDC R5, c[0x0][0x498] ;  /* 0x00012600ff057b82 */ /* 0x000e620000000800 */
[----:B0-----:R-:W-:-:S05]  /*1ce0*/  IMAD R4, R18, R7, RZ ;  /* 0x0000000712047224 */ /* 0x001fca00078e02ff */
[----:B------:R-:W-:Y:S02]  /*1cf0*/  SHF.R.S32.HI R6, RZ, 0x1f, R4 ;  /* 0x0000001fff067819 */ /* 0x000fe40000011404 */
[----:B------:R-:W-:Y:S01]  /*1d00*/  IADD3 R10, P0, P1, R4, UR8, R14 ;  /* 0x00000008040a7c10 */ /* 0x000fe2000f91e00e */
[----:B-1----:R-:W-:-:S03]  /*1d10*/  IMAD R18, R18, R5, RZ ;  /* 0x0000000512127224 */ /* 0x002fc600078e02ff */
[----:B------:R-:W-:Y:S02]  /*1d20*/  IADD3.X R11, R6, UR9, RZ, P0, P1 ;  /* 0x00000009060b7c10 */ /* 0x000fe400087e24ff */
[----:B------:R-:W-:Y:S02]  /*1d30*/  SHF.R.S32.HI R9, RZ, 0x1f, R18 ;  /* 0x0000001fff097819 */ /* 0x000fe40000011412 */
[----:B------:R-:W-:Y:S01]  /*1d40*/  IADD3 R8, P2, P3, R18, UR10, R0 ;  /* 0x0000000a12087c10 */ /* 0x000fe2000fb5e000 */
[----:B------:R-:W2:Y:S03]  /*1d50*/  LDG.E.U8.CONSTANT R10, desc[UR4][R10.64] ;  /* 0x000000040a0a7981 */ /* 0x000ea6000c1e9100 */
[----:B------:R-:W-:-:S05]  /*1d60*/  IADD3.X R9, R9, UR11, RZ, P2, P3 ;  /* 0x0000000b09097c10 */ /* 0x000fca00097e64ff */
[----:B------:R-:W3:Y:S01]  /*1d70*/  LDG.E.U8.CONSTANT R8, desc[UR4][R8.64] ;  /* 0x0000000408087981 */ /* 0x000ee2000c1e9100 */
[----:B------:R-:W-:Y:S02]  /*1d80*/  ISETP.NE.AND P1, PT, R17, 0x1, PT ;  /* 0x000000011100780c */ /* 0x000fe40003f25270 */
[----:B-----5:R-:W-:-:S04]  /*1d90*/  LOP3.LUT R19, R19, 0xffff, RZ, 0xc0, !PT ;  /* 0x0000ffff13137812 */ /* 0x020fc800078ec0ff */
[----:B------:R-:W-:Y:S02]  /*1da0*/  PRMT R12, R19, 0x8880, RZ ;  /* 0x00008880130c7816 */ /* 0x000fe400000000ff */
[----:B--2---:R-:W-:Y:S02]  /*1db0*/  PRMT R6, R10, 0x8880, RZ ;  /* 0x000088800a067816 */ /* 0x004fe400000000ff */
[----:B---3--:R-:W-:-:S05]  /*1dc0*/  PRMT R13, R8, 0x8880, RZ ;  /* 0x00008880080d7816 */ /* 0x008fca00000000ff */
[----:B------:R-:W-:Y:S02]  /*1dd0*/  IMAD R13, R6, R13, RZ ;  /* 0x0000000d060d7224 */ /* 0x000fe400078e02ff */
[----:B------:R-:W-:-:S05]  /*1de0*/  IMAD.MOV R6, RZ, RZ, -R12 ;  /* 0x000000ffff067224 */ /* 0x000fca00078e0a0c */
[----:B------:R-:W-:Y:S01]  /*1df0*/  ISETP.NE.AND P0, PT, R13, R6, PT ;  /* 0x000000060d00720c */ /* 0x000fe20003f05270 */
[----:B------:R-:W-:-:S12]  /*1e00*/  @!P1 BRA `(.L_x_48) ;  /* 0x0000000000809947 */ /* 0x000fd80003800000 */
[----:B------:R-:W-:Y:S01]  /*1e10*/  ISETP.NE.AND P1, PT, R17, 0x2, PT ;  /* 0x000000021100780c */ /* 0x000fe20003f25270 */
[----:B------:R-:W-:Y:S01]  /*1e20*/  IMAD.IADD R4, R4, 0x1, R7 ;  /* 0x0000000104047824 */ /* 0x000fe200078e0207 */
[----:B------:R-:W-:-:S04]  /*1e30*/  IADD3 R11, R18, R5, RZ ;  /* 0x00000005120b7210 */ /* 0x000fc80007ffe0ff */
[----:B------:R-:W-:Y:S02]  /*1e40*/  SHF.R.S32.HI R6, RZ, 0x1f, R11 ;  /* 0x0000001fff067819 */ /* 0x000fe4000001140b */
[----:B------:R-:W-:-:S04]  /*1e50*/  IADD3 R8, P2, P3, R11, UR10, R0 ;  /* 0x0000000a0b087c10 */ /* 0x000fc8000fb5e000 */
[----:B------:R-:W-:Y:S01]  /*1e60*/  IADD3.X R9, R6, UR11, RZ, P2, P3 ;  /* 0x0000000b06097c10 */ /* 0x000fe200097e64ff */
[----:B------:R-:W-:Y:S01]  /*1e70*/  @P1 IMAD.IADD R11, R11, 0x1, R5 ;  /* 0x000000010b0b1824 */ /* 0x000fe200078e0205 */
[C---:B------:R-:W-:Y:S02]  /*1e80*/  @P1 IADD3 R7, R4.reuse, R7, RZ ;  /* 0x0000000704071210 */ /* 0x040fe40007ffe0ff */
[----:B------:R-:W-:Y:S01]  /*1e90*/  SHF.R.S32.HI R6, RZ, 0x1f, R4 ;  /* 0x0000001fff067819 */ /* 0x000fe20000011404 */
[----:B------:R-:W2:Y:S01]  /*1ea0*/  LDG.E.U8.CONSTANT R8, desc[UR4][R8.64] ;  /* 0x0000000408087981 */ /* 0x000ea2000c1e9100 */
[----:B------:R-:W-:-:S04]  /*1eb0*/  IADD3 R4, P2, P3, R4, UR8, R14 ;  /* 0x0000000804047c10 */ /* 0x000fc8000fb5e00e */
[----:B------:R-:W-:Y:S02]  /*1ec0*/  IADD3.X R5, R6, UR9, RZ, P2, P3 ;  /* 0x0000000906057c10 */ /* 0x000fe400097e64ff */
[----:B------:R-:W-:Y:S02]  /*1ed0*/  @P1 IADD3 R6, P2, P3, R7, UR8, R14 ;  /* 0x0000000807061c10 */ /* 0x000fe4000fb5e00e */
[----:B------:R-:W-:Y:S01]  /*1ee0*/  @P1 SHF.R.S32.HI R7, RZ, 0x1f, R7 ;  /* 0x0000001fff071819 */ /* 0x000fe20000011407 */
[----:B------:R-:W3:Y:S01]  /*1ef0*/  LDG.E.U8.CONSTANT R4, desc[UR4][R4.64] ;  /* 0x0000000404047981 */ /* 0x000ee2000c1e9100 */
[----:B------:R-:W-:Y:S02]  /*1f00*/  @P1 IADD3 R10, P4, P5, R11, UR10, R0 ;  /* 0x0000000a0b0a1c10 */ /* 0x000fe4000fd9e000 */
[----:B------:R-:W-:Y:S02]  /*1f10*/  @P1 SHF.R.S32.HI R11, RZ, 0x1f, R11 ;  /* 0x0000001fff0b1819 */ /* 0x000fe4000001140b */
[----:B------:R-:W-:-:S02]  /*1f20*/  @P1 IADD3.X R7, R7, UR9, RZ, P2, P3 ;  /* 0x0000000907071c10 */ /* 0x000fc400097e64ff */
[----:B------:R-:W-:-:S03]  /*1f30*/  @P1 IADD3.X R11, R11, UR11, RZ, P4, P5 ;  /* 0x0000000b0b0b1c10 */ /* 0x000fc6000a7ea4ff */
[----:B------:R-:W4:Y:S04]  /*1f40*/  @P1 LDG.E.U8.CONSTANT R6, desc[UR4][R6.64] ;  /* 0x0000000406061981 */ /* 0x000f28000c1e9100 */
[----:B------:R-:W5:Y:S01]  /*1f50*/  @P1 LDG.E.U8.CONSTANT R10, desc[UR4][R10.64] ;  /* 0x000000040a0a1981 */ /* 0x000f62000c1e9100 */
[----:B--2---:R-:W-:Y:S02]  /*1f60*/  PRMT R9, R8, 0x8880, RZ ;  /* 0x0000888008097816 */ /* 0x004fe400000000ff */
[----:B---3--:R-:W-:Y:S02]  /*1f70*/  PRMT R0, R4, 0x8880, RZ ;  /* 0x0000888004007816 */ /* 0x008fe400000000ff */
[----:B------:R-:W-:-:S03]  /*1f80*/  SEL R4, RZ, 0xffffffff, !P0 ;  /* 0xffffffffff047807 */ /* 0x000fc60004000000 */
[----:B------:R-:W-:Y:S01]  /*1f90*/  IMAD R9, R0, R9, RZ ;  /* 0x0000000900097224 */ /* 0x000fe200078e02ff */
[----:B----4-:R-:W-:-:S04]  /*1fa0*/  @P1 PRMT R8, R6, 0x8880, RZ ;  /* 0x0000888006081816 */ /* 0x010fc800000000ff */
[----:B------:R-:W-:Y:S02]  /*1fb0*/  ISETP.NE.AND P0, PT, R9, R4, PT ;  /* 0x000000040900720c */ /* 0x000fe40003f05270 */
[----:B-----5:R-:W-:Y:S02]  /*1fc0*/  @P1 PRMT R5, R10, 0x8880, RZ ;  /* 0x000088800a051816 */ /* 0x020fe400000000ff */
[----:B------:R-:W-:-:S05]  /*1fd0*/  @P1 MOV R0, R8 ;  /* 0x0000000800001202 */ /* 0x000fca0000000f00 */
[----:B------:R-:W-:Y:S01]  /*1fe0*/  @P1 IMAD R0, R0, R5, RZ ;  /* 0x0000000500001224 */ /* 0x000fe200078e02ff */
[----:B------:R-:W-:-:S04]  /*1ff0*/  @P1 SEL R5, RZ, 0xffffffff, !P0 ;  /* 0xffffffffff051807 */ /* 0x000fc80004000000 */
[----:B------:R-:W-:-:S13]  /*2000*/  @P1 ISETP.NE.AND P0, PT, R0, R5, PT ;  /* 0x000000050000120c */ /* 0x000fda0003f05270 */
.L_x_48:
[----:B------:R-:W-:-:S07]  /*2010*/  SEL R19, RZ, 0x1, !P0 ;  /* 0x00000001ff137807 */ /* 0x000fce0004000000 */
.L_x_47:
[----:B-----5:R0:W-:Y:S02]  /*2020*/  STG.E.U8 desc[UR4][R2.64], R19 ;  /* 0x0000001302007986 */ /* 0x0201e4000c101104 */
.L_x_44:
[----:B0-----:R-:W-:-:S07]  /*2030*/  VIADD R3, R15, 0x80 ;  /* 0x000000800f037836 */ /* 0x001fce0000000000 */
.L_x_42:
[----:B------:R-:W-:Y:S05]  /*2040*/  BSYNC B0 ;  /* 0x0000000000007941 */ /* 0x000fea0003800000 */
.L_x_41:
[----:B------:R-:W-:Y:S01]  /*2050*/  ISETP.GE.AND P0, PT, R3, UR6, PT ;  /* 0x0000000603007c0c */ /* 0x000fe2000bf06270 */
[----:B------:R-:W-:Y:S04]  /*2060*/  BSSY B1, `(.L_x_49) ;  /* 0x0000bf4000017945 */ /* 0x000fe80003800000 */
[----:B------:R-:W-:Y:S08]  /*2070*/  BSSY B0, `(.L_x_50) ;  /* 0x00009f6000007945 */ /* 0x000ff00003800000 */
        /* <DEDUP_REMOVED lines=355> */
.L_x_52:
        /* <DEDUP_REMOVED lines=20> */
.L_x_55:
        /* <DEDUP_REMOVED lines=73> */
.L_x_54:
        /* <DEDUP_REMOVED lines=45> */
[----:B------:R-:W-:Y:S02]  /*3f50*/  SEL R2, RZ, 0xffffffff, !P0 ;  /* 0xffffffffff027807 */ /* 0x000fe40004000000 */
[----:B--2---:R-:W-:Y:S02]  /*3f60*/  PRMT R11, R10, 0x8880, RZ ;  /* 0x000088800a0b7816 */ /* 0x004fe400000000ff */
[----:B---3--:R-:W-:-:S05]  /*3f70*/  PRMT R0, R6, 0x8880, RZ ;  /* 0x0000888006007816 */ /* 0x008fca00000000ff */
        /* <DEDUP_REMOVED lines=8> */
.L_x_57:
[----:B------:R-:W-:-:S07]  /*4000*/  SEL R19, RZ, 0x1, !P0 ;  /* 0x00000001ff137807 */ /* 0x000fce0004000000 */
.L_x_56:
[----:B-----5:R0:W-:Y:S02]  /*4010*/  STG.E.U8 desc[UR4][R4.64], R19 ;  /* 0x0000001304007986 */ /* 0x0201e4000c101104 */
.L_x_53:
[----:B------:R-:W-:-:S05]  /*4020*/  VIADD R3, R3, 0x80 ;  /* 0x0000008003037836 */ /* 0x000fca0000000000 */
[----:B------:R-:W-:-:S13]  /*4030*/  ISETP.GE.AND P0, PT, R3, UR6, PT ;  /* 0x0000000603007c0c */ /* 0x000fda000bf06270 */
[----:B------:R-:W-:Y:S05]  /*4040*/  @P0 BRA `(.L_x_58) ;  /* 0x0000003c00e00947 */ /* 0x000fea0003800000 */
[----:B0-----:R-:W0:Y:S01]  /*4050*/  LDC R5, c[0x0][0x218] ;  /* 0x00008600ff057b82 */ /* 0x001e220000000800 */
        /* <DEDUP_REMOVED lines=353> */
.L_x_59:
        /* <DEDUP_REMOVED lines=10> */
[----:B------:R-:W-:Y:S02]  /*5710*/  LOP3.LUT R17, R6, 0x3, RZ, 0xc0, !PT ;  /* 0x0000000306117812 */ /* 0x000fe400078ec0ff */
[----:B------:R-:W-:Y:S02]  /*5720*/  ISETP.GE.U32.AND P1, PT, R7, 0x3, PT ;  /* 0x000000030700780c */ /* 0x000fe40003f26070 */
[----:B------:R-:W-:-:S11]  /*5730*/  ISETP.NE.AND P0, PT, R17, RZ, PT ;  /* 0x000000ff1100720c */ /* 0x000fd60003f05270 */
[----:B0-----:R-:W-:Y:S05]  /*5740*/  @!P1 BRA `(.L_x_61) ;  /* 0x00000004003c9947 */ /* 0x001fea0003800000 */
[----:B------:R-:W-:Y:S01]  /*5750*/  IADD3 R16, R6, -R17, RZ ;  /* 0x8000001106107210 */ /* 0x000fe20007ffe0ff */
[----:B------:R-:W-:Y:S01]  /*5760*/  IMAD.MOV.U32 R18, RZ, RZ, RZ ;  /* 0x000000ffff127224 */ /* 0x000fe200078e00ff */
[----:B------:R-:W-:Y:S01]  /*5770*/  ULDC UR7, c[0x0][0x494] ;  /* 0x0001250000077ab9 */ /* 0x000fe20000000800 */
[----:B------:R-:W-:Y:S01]  /*5780*/  ULDC UR10, c[0x0][0x498] ;  /* 0x00012600000a7ab9 */ /* 0x000fe20000000800 */
[----:B------:R-:W-:Y:S01]  /*5790*/  ULDC.64 UR8, c[0x0][0x480] ;  /* 0x0001200000087ab9 */ /* 0x000fe20000000a00 */
[----:B------:R-:W-:-:S05]  /*57a0*/  ULDC.64 UR12, c[0x0][0x488] ;  /* 0x00012200000c7ab9 */ /* 0x000fca0000000a00 */
.L_x_62:
        /* <DEDUP_REMOVED lines=73> */
.L_x_61:
        /* <DEDUP_REMOVED lines=56> */
.L_x_64:
[----:B------:R-:W-:-:S07]  /*5fc0*/  SEL R19, RZ, 0x1, !P0 ;  /* 0x00000001ff137807 */ /* 0x000fce0004000000 */
.L_x_63:
[----:B-----5:R0:W-:Y:S02]  /*5fd0*/  STG.E.U8 desc[UR4][R4.64], R19 ;  /* 0x0000001304007986 */ /* 0x0201e4000c101104 */
.L_x_60:
[----:B------:R-:W-:-:S07]  /*5fe0*/  VIADD R3, R3, 0x80 ;  /* 0x0000008003037836 */ /* 0x000fce0000000000 */
.L_x_51:
        /* <DEDUP_REMOVED lines=356> */
.L_x_66:
        /* <DEDUP_REMOVED lines=14> */
[----:B------:R-:W-:Y:S01]  /*7710*/  BSSY B2, `(.L_x_68) ;  /* 0x0000050000027945 */ /* 0x000fe20003800000 */
[----:B------:R-:W-:Y:S01]  /*7720*/  IADD3 R16, R6, -R17, RZ ;  /* 0x8000001106107210 */ /* 0x000fe20007ffe0ff */
[----:B------:R-:W-:-:S07]  /*7730*/  IMAD.MOV.U32 R18, RZ, RZ, RZ ;  /* 0x000000ffff127224 */ /* 0x000fce00078e00ff */
.L_x_69:
[----:B------:R-:W-:Y:S01]  /*7740*/  ULDC UR7, c[0x0][0x494] ;  /* 0x0001250000077ab9 */ /* 0x000fe20000000800 */
[----:B------:R-:W-:Y:S01]  /*7750*/  ULDC UR10, c[0x0][0x498] ;  /* 0x00012600000a7ab9 */ /* 0x000fe20000000800 */
[C---:B------:R-:W-:Y:S01]  /*7760*/  IMAD R9, R18.reuse, UR7, RZ ;  /* 0x0000000712097c24 */ /* 0x040fe2000f8e02ff */
[----:B------:R-:W-:Y:S01]  /*7770*/  ULDC.64 UR8, c[0x0][0x480] ;  /* 0x0001200000087ab9 */ /* 0x000fe20000000a00 */
[----:B------:R-:W-:Y:S01]  /*7780*/  IMAD R11, R18, UR10, RZ ;  /* 0x0000000a120b7c24 */ /* 0x000fe2000f8e02ff */
[----:B------:R-:W-:Y:S02]  /*7790*/  ULDC.64 UR12, c[0x0][0x488] ;  /* 0x00012200000c7ab9 */ /* 0x000fe40000000a00 */
[----:B------:R-:W-:Y:S02]  /*77a0*/  SHF.R.S32.HI R7, RZ, 0x1f, R9 ;  /* 0x0000001fff077819 */ /* 0x000fe40000011409 */
[----:B------:R-:W-:Y:S02]  /*77b0*/  IADD3 R6, P1, P2, R9, UR8, R2 ;  /* 0x0000000809067c10 */ /* 0x000fe4000fa3e002 */
[----:B------:R-:W-:-:S02]  /*77c0*/  SHF.R.S32.HI R8, RZ, 0x1f, R11 ;  /* 0x0000001fff087819 */ /* 0x000fc4000001140b */
[----:B------:R-:W-:Y:S02]  /*77d0*/  IADD3.X R7, R7, UR9, RZ, P1, P2 ;  /* 0x0000000907077c10 */ /* 0x000fe40008fe44ff */
[C---:B------:R-:W-:Y:S01]  /*77e0*/  IADD3 R12, P1, P2, R11.reuse, UR12, R0 ;  /* 0x0000000c0b0c7c10 */ /* 0x040fe2000fa3e000 */
[----:B------:R-:W-:Y:S01]  /*77f0*/  VIADD R11, R11, UR10 ;  /* 0x0000000a0b0b7c36 */ /* 0x000fe20008000000 */
[----:B------:R-:W-:Y:S01]  /*7800*/  IADD3 R9, R9, UR7, RZ ;  /* 0x0000000709097c10 */ /* 0x000fe2000fffe0ff */
[----:B------:R0:W2:Y:S01]  /*7810*/  LDG.E.U8.CONSTANT R20, desc[UR4][R6.64] ;  /* 0x0000000406147981 */ /* 0x0000a2000c1e9100 */
[----:B------:R-:W-:Y:S02]  /*7820*/  IADD3.X R13, R8, UR13, RZ, P1, P2 ;  /* 0x0000000d080d7c10 */ /* 0x000fe40008fe44ff */
[----:B------:R-:W-:Y:S02]  /*7830*/  SHF.R.S32.HI R10, RZ, 0x1f, R9 ;  /* 0x0000001fff0a7819 */ /* 0x000fe40000011409 */
[C---:B------:R-:W-:Y:S01]  /*7840*/  IADD3 R14, P1, P2, R9.reuse, UR8, R2 ;  /* 0x00000008090e7c10 */ /* 0x040fe2000fa3e002 */
[----:B------:R1:W3:Y:S01]  /*7850*/  LDG.E.U8.CONSTANT R21, desc[UR4][R12.64] ;  /* 0x000000040c157981 */ /* 0x0002e2000c1e9100 */
[----:B------:R-:W-:-:S02]  /*7860*/  IADD3 R23, R9, UR7, RZ ;  /* 0x0000000709177c10 */ /* 0x000fc4000fffe0ff */
[----:B------:R-:W-:Y:S02]  /*7870*/  SHF.R.S32.HI R9, RZ, 0x1f, R11 ;  /* 0x0000001fff097819 */ /* 0x000fe4000001140b */
[C---:B------:R-:W-:Y:S01]  /*7880*/  IADD3 R8, P3, P4, R11.reuse, UR12, R0 ;  /* 0x0000000c0b087c10 */ /* 0x040fe2000fc7e000 */
[----:B------:R-:W-:Y:S01]  /*7890*/  VIADD R11, R11, UR10 ;  /* 0x0000000a0b0b7c36 */ /* 0x000fe20008000000 */
[----:B------:R-:W-:Y:S02]  /*78a0*/  IADD3.X R15, R10, UR9, RZ, P1, P2 ;  /* 0x000000090a0f7c10 */ /* 0x000fe40008fe44ff */
[----:B0-----:R-:W-:Y:S02]  /*78b0*/  SHF.R.S32.HI R7, RZ, 0x1f, R23 ;  /* 0x0000001fff077819 */ /* 0x001fe40000011417 */
[----:B------:R-:W-:Y:S01]  /*78c0*/  IADD3 R6, P1, P2, R23, UR8, R2 ;  /* 0x0000000817067c10 */ /* 0x000fe2000fa3e002 */
[----:B------:R0:W4:Y:S01]  /*78d0*/  LDG.E.U8.CONSTANT R22, desc[UR4][R14.64] ;  /* 0x000000040e167981 */ /* 0x000122000c1e9100 */
[----:B------:R-:W-:-:S02]  /*78e0*/  IADD3.X R9, R9, UR13, RZ, P3, P4 ;  /* 0x0000000d09097c10 */ /* 0x000fc40009fe84ff */
[----:B------:R-:W-:Y:S02]  /*78f0*/  IADD3.X R7, R7, UR9, RZ, P1, P2 ;  /* 0x0000000907077c10 */ /* 0x000fe40008fe44ff */
[----:B------:R-:W-:Y:S01]  /*7900*/  SHF.R.S32.HI R24, RZ, 0x1f, R11 ;  /* 0x0000001fff187819 */ /* 0x000fe2000001140b */
[----:B------:R0:W4:Y:S01]  /*7910*/  LDG.E.U8.CONSTANT R8, desc[UR4][R8.64] ;  /* 0x0000000408087981 */ /* 0x000122000c1e9100 */
[C---:B------:R-:W-:Y:S01]  /*7920*/  IADD3 R10, P1, P2, R11.reuse, UR12, R0 ;  /* 0x0000000c0b0a7c10 */ /* 0x040fe2000fa3e000 */
[----:B-1----:R-:W-:Y:S01]  /*7930*/  VIADD R13, R11, UR10 ;  /* 0x0000000a0b0d7c36 */ /* 0x002fe20008000000 */
[----:B------:R-:W-:Y:S01]  /*7940*/  IADD3 R23, R23, UR7, RZ ;  /* 0x0000000717177c10 */ /* 0x000fe2000fffe0ff */
[----:B------:R2:W4:Y:S01]  /*7950*/  LDG.E.U8.CONSTANT R6, desc[UR4][R6.64] ;  /* 0x0000000406067981 */ /* 0x000522000c1e9100 */
[----:B------:R-:W-:Y:S02]  /*7960*/  IADD3.X R11, R24, UR13, RZ, P1, P2 ;  /* 0x0000000d180b7c10 */ /* 0x000fe40008fe44ff */
[----:B------:R-:W-:-:S02]  /*7970*/  SHF.R.S32.HI R24, RZ, 0x1f, R23 ;  /* 0x0000001fff187819 */ /* 0x000fc40000011417 */
        /* <DEDUP_REMOVED lines=41> */
[----:B------:R-:W-:Y:S05]  /*7c10*/  BSYNC B2 ;  /* 0x0000000000027941 */ /* 0x000fea0003800000 */
.L_x_68:
[----:B------:R-:W-:Y:S05]  /*7c20*/  @!P0 BRA `(.L_x_70) ;  /* 0x0000000000e08947 */ /* 0x000fea0003800000 */
        /* <DEDUP_REMOVED lines=9> */
[----:B------:R-:W-:Y:S02]  /*7cc0*/  IADD3 R10, P2, P3, R15, UR12, R0 ;  /* 0x0000000c0f0a7c10 */ /* 0x000fe4000fb5e000 */
[----:B------:R-:W-:Y:S02]  /*7cd0*/  IADD3.X R9, R6, UR9, RZ, P0, P1 ;  /* 0x0000000906097c10 */ /* 0x000fe400087e24ff */
[----:B------:R-:W-:-:S03]  /*7ce0*/  IADD3.X R11, R11, UR13, RZ, P2, P3 ;  /* 0x0000000d0b0b7c10 */ /* 0x000fc600097e64ff */
[----:B------:R-:W2:Y:S04]  /*7cf0*/  LDG.E.U8.CONSTANT R8, desc[UR4][R8.64] ;  /* 0x0000000408087981 */ /* 0x000ea8000c1e9100 */
        /* <DEDUP_REMOVED lines=11> */
[----:B------:R-:W-:Y:S01]  /*7db0*/  VIADD R7, R7, UR7 ;  /* 0x0000000707077c36 */ /* 0x000fe20008000000 */
[----:B------:R-:W-:-:S04]  /*7dc0*/  IADD3 R13, R15, UR10, RZ ;  /* 0x0000000a0f0d7c10 */ /* 0x000fc8000fffe0ff */
[----:B------:R-:W-:Y:S02]  /*7dd0*/  SHF.R.S32.HI R6, RZ, 0x1f, R13 ;  /* 0x0000001fff067819 */ /* 0x000fe4000001140d */
[----:B------:R-:W-:Y:S02]  /*7de0*/  IADD3 R8, P2, P3, R13, UR12, R0 ;  /* 0x0000000c0d087c10 */ /* 0x000fe4000fb5e000 */
[----:B------:R-:W-:Y:S02]  /*7df0*/  SHF.R.S32.HI R10, RZ, 0x1f, R7 ;  /* 0x0000001fff0a7819 */ /* 0x000fe40000011407 */
[----:B------:R-:W-:Y:S01]  /*7e00*/  IADD3.X R9, R6, UR13, RZ, P2, P3 ;  /* 0x0000000d06097c10 */ /* 0x000fe200097e64ff */
[C---:B------:R-:W-:Y:S01]  /*7e10*/  @P1 VIADD R11, R7.reuse, UR7 ;  /* 0x00000007070b1c36 */ /* 0x040fe20008000000 */
[----:B------:R-:W-:Y:S02]  /*7e20*/  IADD3 R6, P2, P3, R7, UR8, R2 ;  /* 0x0000000807067c10 */ /* 0x000fe4000fb5e002 */
[----:B------:R-:W-:Y:S01]  /*7e30*/  @P1 IADD3 R13, R13, UR10, RZ ;  /* 0x0000000a0d0d1c10 */ /* 0x000fe2000fffe0ff */
[----:B------:R-:W2:Y:S01]  /*7e40*/  LDG.E.U8.CONSTANT R8, desc[UR4][R8.64] ;  /* 0x0000000408087981 */ /* 0x000ea2000c1e9100 */
[----:B------:R-:W-:-:S02]  /*7e50*/  IADD3.X R7, R10, UR9, RZ, P2, P3 ;  /* 0x000000090a077c10 */ /* 0x000fc400097e64ff */
[----:B------:R-:W-:Y:S02]  /*7e60*/  @P1 IADD3 R10, P2, P3, R11, UR8, R2 ;  /* 0x000000080b0a1c10 */ /* 0x000fe4000fb5e002 */
[----:B------:R-:W-:Y:S01]  /*7e70*/  @P1 SHF.R.S32.HI R11, RZ, 0x1f, R11 ;  /* 0x0000001fff0b1819 */ /* 0x000fe2000001140b */
[----:B------:R-:W3:Y:S01]  /*7e80*/  LDG.E.U8.CONSTANT R6, desc[UR4][R6.64] ;  /* 0x0000000406067981 */ /* 0x000ee2000c1e9100 */
[----:B------:R-:W-:Y:S02]  /*7e90*/  @P1 IADD3 R12, P4, P5, R13, UR12, R0 ;  /* 0x0000000c0d0c1c10 */ /* 0x000fe4000fd9e000 */
[----:B------:R-:W-:Y:S02]  /*7ea0*/  @P1 SHF.R.S32.HI R13, RZ, 0x1f, R13 ;  /* 0x0000001fff0d1819 */ /* 0x000fe4000001140d */
[----:B------:R-:W-:Y:S02]  /*7eb0*/  @P1 IADD3.X R11, R11, UR9, RZ, P2, P3 ;  /* 0x000000090b0b1c10 */ /* 0x000fe400097e64ff */
        /* <DEDUP_REMOVED lines=14> */
.L_x_71:
[----:B------:R-:W-:-:S07]  /*7fa0*/  SEL R19, RZ, 0x1, !P0 ;  /* 0x00000001ff137807 */ /* 0x000fce0004000000 */
.L_x_70:
[----:B-----5:R0:W-:Y:S02]  /*7fb0*/  STG.E.U8 desc[UR4][R4.64], R19 ;  /* 0x0000001304007986 */ /* 0x0201e4000c101104 */
.L_x_67:
[----:B------:R-:W-:-:S07]  /*7fc0*/  VIADD R3, R3, 0x80 ;  /* 0x0000008003037836 */ /* 0x000fce0000000000 */
.L_x_58:
        /* <DEDUP_REMOVED lines=356> */
.L_x_73:
        /* <DEDUP_REMOVED lines=17> */
.L_x_76:
        /* <DEDUP_REMOVED lines=78> */
.L_x_75:
        /* <DEDUP_REMOVED lines=56> */
.L_x_78:
[----:B------:R-:W-:-:S07]  /*9f80*/  SEL R19, RZ, 0x1, !P0 ;  /* 0x00000001ff137807 */ /* 0x000fce0004000000 */
.L_x_77:
[----:B-----5:R0:W-:Y:S02]  /*9f90*/  STG.E.U8 desc[UR4][R4.64], R19 ;  /* 0x0000001304007986 */ /* 0x0201e4000c101104 */
.L_x_74:
[----:B------:R-:W-:-:S07]  /*9fa0*/  VIADD R3, R3, 0x80 ;  /* 0x0000008003037836 */ /* 0x000fce0000000000 */
.L_x_65:
[----:B------:R-:W-:-:S13]  /*9fb0*/  ISETP.GE.AND P0, PT, R3, UR6, PT ;  /* 0x0000000603007c0c */ /* 0x000fda000bf06270 */
[----:B------:R-:W-:Y:S05]  /*9fc0*/  @P0 BREAK B0 ;  /* 0x0000000000000942 */ /* 0x000fea0003800000 */
        /* <DEDUP_REMOVED lines=355> */
.L_x_80:
        /* <DEDUP_REMOVED lines=17> */
.L_x_83:
        /* <DEDUP_REMOVED lines=78> */
.L_x_82:
        /* <DEDUP_REMOVED lines=56> */
.L_x_85:
[----:B------:R-:W-:-:S07]  /*bf70*/  SEL R19, RZ, 0x1, !P0 ;  /* 0x00000001ff137807 */ /* 0x000fce0004000000 */
.L_x_84:
[----:B-----5:R0:W-:Y:S02]  /*bf80*/  STG.E.U8 desc[UR4][R4.64], R19 ;  /* 0x0000001304007986 */ /* 0x0201e4000c101104 */
.L_x_81:
[----:B------:R-:W-:-:S07]  /*bf90*/  VIADD R3, R3, 0x80 ;  /* 0x0000008003037836 */ /* 0x000fce0000000000 */
.L_x_72:
[----:B------:R-:W-:-:S13]  /*bfa0*/  ISETP.GE.AND P0, PT, R3, UR6, PT ;  /* 0x0000000603007c0c */ /* 0x000fda000bf06270 */
[----:B------:R-:W-:Y:S05]  /*bfb0*/  @P0 BREAK B0 ;  /* 0x0000000000000942 */ /* 0x000fea0003800000 */
[----:B------:R-:W-:Y:S05]  /*bfc0*/  @P0 BRA `(.L_x_79) ;  /* 0x0000001c00f40947 */ /* 0x000fea0003800000 */
[----:B------:R-:W-:Y:S05]  /*bfd0*/  BSYNC B0 ;  /* 0x0000000000007941 */ /* 0x000fea0003800000 */
.L_x_50:
        /* <DEDUP_REMOVED lines=354> */
.L_x_86:
        /* <DEDUP_REMOVED lines=17> */
.L_x_89:
        /* <DEDUP_REMOVED lines=78> */
.L_x_88:
        /* <DEDUP_REMOVED lines=56> */
.L_x_91:
[----:B------:R-:W-:-:S07]  /*df70*/  SEL R19, RZ, 0x1, !P0 ;  /* 0x00000001ff137807 */ /* 0x000fce0004000000 */
.L_x_90:
[----:B-----5:R0:W-:Y:S02]  /*df80*/  STG.E.U8 desc[UR4][R4.64], R19 ;  /* 0x0000001304007986 */ /* 0x0201e4000c101104 */
.L_x_87:
[----:B------:R-:W-:-:S07]  /*df90*/  VIADD R3, R3, 0x80 ;  /* 0x0000008003037836 */ /* 0x000fce0000000000 */
.L_x_79:
[----:B------:R-:W-:Y:S05]  /*dfa0*/  BSYNC B1 ;  /* 0x0000000000017941 */ /* 0x000fea0003800000 */
.L_x_49:
[----:B------:R-:W-:Y:S05]  /*dfb0*/  WARPSYNC.ALL ;  /* 0x0000000000007948 */ /* 0x000fea0003800000 */
[----:B------:R-:W-:-:S13]  /*dfc0*/  ISETP.GE.AND P0, PT, R3, UR6, PT ;  /* 0x0000000603007c0c */ /* 0x000fda000bf06270 */
[----:B------:R-:W-:Y:S05]  /*dfd0*/  @P0 EXIT ;  /* 0x000000000000094d */ /* 0x000fea0003800000 */
[----:B------:R-:W1:Y:S01]  /*dfe0*/  LDC R8, c[0x0][0x218] ;  /* 0x00008600ff087b82 */ /* 0x000e620000000800 */
[----:B------:R-:W-:Y:S01]  /*dff0*/  HFMA2.MMA R0, -RZ, RZ, 0, 0 ;  /* 0x00000000ff007435 */ /* 0x000fe200000001ff */
[----:B------:R-:W-:Y:S01]  /*e000*/  IMAD.MOV.U32 R12, RZ, RZ, RZ ;  /* 0x000000ffff0c7224 */ /* 0x000fe200078e00ff */
[----:B------:R-:W-:Y:S02]  /*e010*/  MOV R2, RZ ;  /* 0x000000ff00027202 */ /* 0x000fe40000000f00 */
[----:B-1----:R-:W-:-:S13]  /*e020*/  ISETP.NE.AND P0, PT, R8, RZ, PT ;  /* 0x000000ff0800720c */ /* 0x002fda0003f05270 */
[----:B------:R-:W-:Y:S05]  /*e030*/  @!P0 BRA `(.L_x_92) ;  /* 0x0000001400708947 */ /* 0x000fea0003800000 */
[----:B------:R-:W-:Y:S01]  /*e040*/  IMAD.MOV.U32 R2, RZ, RZ, RZ ;  /* 0x000000ffff027224 */ /* 0x000fe200078e00ff */
[----:B------:R-:W-:Y:S01]  /*e050*/  ULDC.64 UR6, c[0x0][0x220] ;  /* 0x0000880000067ab9 */ /* 0x000fe20000000a00 */
[----:B------:R-:W-:Y:S01]  /*e060*/  ISETP.NE.AND P0, PT, R8, 0x1, PT ;  /* 0x000000010800780c */ /* 0x000fe20003f05270 */
[----:B------:R-:W-:Y:S01]  /*e070*/  ULDC UR8, c[0x0][0x350] ;  /* 0x0000d40000087ab9 */ /* 0x000fe20000000800 */
[----:B0-----:R-:W-:Y:S01]  /*e080*/  IMAD.HI.U32 R4, R3, UR6, R2 ;  /* 0x0000000603047c27 */ /* 0x001fe2000f8e0002 */
[----:B------:R-:W-:-:S04]  /*e090*/  ULDC UR6, c[0x0][0x21c] ;  /* 0x0000870000067ab9 */ /* 0x000fc80000000800 */
[----:B------:R-:W-:-:S04]  /*e0a0*/  SHF.R.U32.HI R5, RZ, UR7, R4 ;  /* 0x00000007ff057c19 */ /* 0x000fc80008011604 */
[----:B------:R-:W-:-:S05]  /*e0b0*/  IADD3 R0, -R5, RZ, RZ ;  /* 0x000000ff05007210 */ /* 0x000fca0007ffe1ff */
[----:B------:R-:W-:Y:S01]  /*e0c0*/  IMAD R0, R0, UR6, R3 ;  /* 0x0000000600007c24 */ /* 0x000fe2000f8e0203 */
[----:B------:R-:W-:-:S03]  /*e0d0*/  ULDC.64 UR6, c[0x0][0x348] ;  /* 0x0000d20000067ab9 */ /* 0x000fc60000000a00 */
        /* <DEDUP_REMOVED lines=220> */
[----:B------:R-:W-:-:S05]  /*eea0*/  SHF.R.U32.HI R5, RZ, UR7, R4 ;  /* 0x00000007ff057c19 */ /* 0x000fca0008011604 */
        /* <DEDUP_REMOVED lines=117> */
.L_x_92:
[----:B0-----:R-:W0:Y:S02]  /*f600*/  LDC R4, c[0x0][0x490] ;  /* 0x00012400ff047b82 */ /* 0x001e240000000800 */
[----:B0-----:R-:W-:-:S13]  /*f610*/  ISETP.GE.AND P0, PT, R4, 0x1, PT ;  /* 0x000000010400780c */ /* 0x001fda0003f06270 */
[----:B------:R-:W-:Y:S05]  /*f620*/  @!P0 EXIT ;  /* 0x000000000000894d */ /* 0x000fea0003800000 */
[----:B------:R-:W-:Y:S02]  /*f630*/  ULDC.64 UR6, c[0x0][0x478] ;  /* 0x00011e0000067ab9 */ /* 0x000fe40000000a00 */
[----:B------:R-:W-:-:S04]  /*f640*/  IADD3 R2, P0, R2, UR6, RZ ;  /* 0x0000000602027c10 */ /* 0x000fc8000ff1e0ff */
[----:B------:R-:W-:-:S05]  /*f650*/  IADD3.X R3, RZ, UR7, RZ, P0, !PT ;  /* 0x00000007ff037c10 */ /* 0x000fca00087fe4ff */
[----:B------:R0:W5:Y:S01]  /*f660*/  LDG.E.U8 R15, desc[UR4][R2.64] ;  /* 0x00000004020f7981 */ /* 0x000162000c1e1100 */
[----:B------:R-:W-:Y:S02]  /*f670*/  VIMNMX R5, R4, 0x1, !PT ;  /* 0x0000000104057848 */ /* 0x000fe40007fe0100 */
[----:B------:R-:W-:Y:S02]  /*f680*/  MOV R13, RZ ;  /* 0x000000ff000d7202 */ /* 0x000fe40000000f00 */
[C---:B------:R-:W-:Y:S01]  /*f690*/  LOP3.LUT R14, R5.reuse, 0x3, RZ, 0xc0, !PT ;  /* 0x00000003050e7812 */ /* 0x040fe200078ec0ff */
[----:B------:R-:W-:-:S03]  /*f6a0*/  VIADD R4, R5, 0xffffffff ;  /* 0xffffffff05047836 */ /* 0x000fc60000000000 */
[----:B------:R-:W-:Y:S02]  /*f6b0*/  ISETP.NE.AND P0, PT, R14, RZ, PT ;  /* 0x000000ff0e00720c */ /* 0x000fe40003f05270 */
[----:B------:R-:W-:-:S13]  /*f6c0*/  ISETP.GE.U32.AND P1, PT, R4, 0x3, PT ;  /* 0x000000030400780c */ /* 0x000fda0003f26070 */
[----:B0-----:R-:W-:Y:S05]  /*f6d0*/  @!P1 BRA `(.L_x_93) ;  /* 0x0000000400389947 */ /* 0x001fea0003800000 */
[----:B------:R-:W-:Y:S01]  /*f6e0*/  IADD3 R16, R5, -R14, RZ ;  /* 0x8000000e05107210 */ /* 0x000fe20007ffe0ff */
[----:B------:R-:W-:Y:S01]  /*f6f0*/  IMAD.MOV.U32 R13, RZ, RZ, RZ ;  /* 0x000000ffff0d7224 */ /* 0x000fe200078e00ff */
[----:B------:R-:W-:Y:S01]  /*f700*/  ULDC UR6, c[0x0][0x494] ;  /* 0x0001250000067ab9 */ /* 0x000fe20000000800 */
[----:B------:R-:W-:Y:S01]  /*f710*/  ULDC UR7, c[0x0][0x498] ;  /* 0x0001260000077ab9 */ /* 0x000fe20000000800 */
[----:B------:R-:W-:Y:S01]  /*f720*/  ULDC.64 UR8, c[0x0][0x480] ;  /* 0x0001200000087ab9 */ /* 0x000fe20000000a00 */
[----:B------:R-:W-:-:S05]  /*f730*/  ULDC.64 UR10, c[0x0][0x488] ;  /* 0x00012200000a7ab9 */ /* 0x000fca0000000a00 */
.L_x_94:
[C---:B------:R-:W-:Y:S02]  /*f740*/  IMAD R7, R13.reuse, UR6, RZ ;  /* 0x000000060d077c24 */ /* 0x040fe4000f8e02ff */
[----:B------:R-:W-:-:S03]  /*f750*/  IMAD R9, R13, UR7, RZ ;  /* 0x000000070d097c24 */ /* 0x000fc6000f8e02ff */
[----:B------:R-:W-:Y:S02]  /*f760*/  SHF.R.S32.HI R5, RZ, 0x1f, R7 ;  /* 0x0000001fff057819 */ /* 0x000fe40000011407 */
[----:B------:R-:W-:Y:S02]  /*f770*/  IADD3 R4, P1, P2, R7, UR8, R12 ;  /* 0x0000000807047c10 */ /* 0x000fe4000fa3e00c */
[----:B------:R-:W-:Y:S02]  /*f780*/  SHF.R.S32.HI R6, RZ, 0x1f, R9 ;  /* 0x0000001fff067819 */ /* 0x000fe40000011409 */
[----:B------:R-:W-:Y:S02]  /*f790*/  IADD3.X R5, R5, UR9, RZ, P1, P2 ;  /* 0x0000000905057c10 */ /* 0x000fe40008fe44ff */
[----:B------:R-:W-:Y:S02]  /*f7a0*/  IADD3 R8, P1, P2, R9, UR10, R0 ;  /* 0x0000000a09087c10 */ /* 0x000fe4000fa3e000 */
[----:B------:R-:W-:Y:S01]  /*f7b0*/  IADD3 R7, R7, UR6, RZ ;  /* 0x0000000607077c10 */ /* 0x000fe2000fffe0ff */
[----:B------:R0:W2:Y:S01]  /*f7c0*/  LDG.E.U8.CONSTANT R17, desc[UR4][R4.64] ;  /* 0x0000000404117981 */ /* 0x0000a2000c1e9100 */
[----:B------:R-:W-:-:S02]  /*f7d0*/  IADD3 R23, R9, UR7, RZ ;  /* 0x0000000709177c10 */ /* 0x000fc4000fffe0ff */
[----:B------:R-:W-:Y:S02]  /*f7e0*/  IADD3.X R9, R6, UR11, RZ, P1, P2 ;  /* 0x0000000b06097c10 */ /* 0x000fe40008fe44ff */
[----:B------:R-:W-:Y:S02]  /*f7f0*/  SHF.R.S32.HI R6, RZ, 0x1f, R7 ;  /* 0x0000001fff067819 */ /* 0x000fe40000011407 */
[C---:B------:R-:W-:Y:S01]  /*f800*/  IADD3 R10, P1, P2, R7.reuse, UR8, R12 ;  /* 0x00000008070a7c10 */ /* 0x040fe2000fa3e00c */
[----:B------:R-:W-:Y:S01]  /*f810*/  VIADD R7, R7, UR6 ;  /* 0x0000000607077c36 */ /* 0x000fe20008000000 */
[----:B------:R-:W-:Y:S01]  /*f820*/  SHF.R.S32.HI R19, RZ, 0x1f, R23 ;  /* 0x0000001fff137819 */ /* 0x000fe20000011417 */
[----:B------:R1:W3:Y:S01]  /*f830*/  LDG.E.U8.CONSTANT R20, desc[UR4][R8.64] ;  /* 0x0000000408147981 */ /* 0x0002e2000c1e9100 */
[----:B------:R-:W-:Y:S02]  /*f840*/  IADD3.X R11, R6, UR9, RZ, P1, P2 ;  /* 0x00000009060b7c10 */ /* 0x000fe40008fe44ff */
[----:B------:R-:W-:-:S02]  /*f850*/  IADD3 R18, P3, P4, R23, UR10, R0 ;  /* 0x0000000a17127c10 */ /* 0x000fc4000fc7e000 */
[----:B0-----:R-:W-:Y:S01]  /*f860*/  SHF.R.S32.HI R5, RZ, 0x1f, R7 ;  /* 0x0000001fff057819 */ /* 0x001fe20000011407 */
[----:B------:R0:W4:Y:S01]  /*f870*/  LDG.E.U8.CONSTANT R21, desc[UR4][R10.64] ;  /* 0x000000040a157981 */ /* 0x000122000c1e9100 */
[----:B------:R-:W-:Y:S02]  /*f880*/  IADD3 R4, P1, P2, R7, UR8, R12 ;  /* 0x0000000807047c10 */ /* 0x000fe4000fa3e00c */
[----:B------:R-:W-:Y:S02]  /*f890*/  IADD3 R23, R23, UR7, RZ ;  /* 0x0000000717177c10 */ /* 0x000fe4000fffe0ff */
[----:B------:R-:W-:Y:S02]  /*f8a0*/  IADD3.X R5, R5, UR9, RZ, P1, P2 ;  /* 0x0000000905057c10 */ /* 0x000fe40008fe44ff */
[----:B------:R-:W-:Y:S02]  /*f8b0*/  IADD3 R25, R7, UR6, RZ ;  /* 0x0000000607197c10 */ /* 0x000fe4000fffe0ff */
[----:B------:R-:W-:Y:S01]  /*f8c0*/  IADD3.X R19, R19, UR11, RZ, P3, P4 ;  /* 0x0000000b13137c10 */ /* 0x000fe20009fe84ff */
[----:B------:R-:W4:Y:S01]  /*f8d0*/  LDG.E.U8.CONSTANT R4, desc[UR4][R4.64] ;  /* 0x0000000404047981 */ /* 0x000f22000c1e9100 */
[----:B------:R-:W-:-:S02]  /*f8e0*/  SHF.R.S32.HI R7, RZ, 0x1f, R23 ;  /* 0x0000001fff077819 */ /* 0x000fc40000011417 */
[C---:B------:R-:W-:Y:S01]  /*f8f0*/  IADD3 R6, P1, P2, R23.reuse, UR10, R0 ;  /* 0x0000000a17067c10 */ /* 0x040fe2000fa3e000 */
[----:B------:R-:W-:Y:S01]  /*f900*/  VIADD R23, R23, UR7 ;  /* 0x0000000717177c36 */ /* 0x000fe20008000000 */
[----:B------:R-:W4:Y:S02]  /*f910*/  LDG.E.U8.CONSTANT R18, desc[UR4][R18.64] ;  /* 0x0000000412127981 */ /* 0x000f24000c1e9100 */
[----:B------:R-:W-:Y:S02]  /*f920*/  IADD3.X R7, R7, UR11, RZ, P1, P2 ;  /* 0x0000000b07077c10 */ /* 0x000fe40008fe44ff */
[----:B-1----:R-:W-:Y:S02]  /*f930*/  SHF.R.S32.HI R9, RZ, 0x1f, R25 ;  /* 0x0000001fff097819 */ /* 0x002fe40000011419 */
[----:B------:R-:W-:Y:S01]  /*f940*/  IADD3 R8, P1, P2, R25, UR8, R12 ;  /* 0x0000000819087c10 */ /* 0x000fe2000fa3e00c */
[----:B------:R1:W4:Y:S01]  /*f950*/  LDG.E.U8.CONSTANT R6, desc[UR4][R6.64] ;  /* 0x0000000406067981 */ /* 0x000322000c1e9100 */
[----:B0-----:R-:W-:-:S02]  /*f960*/  SHF.R.S32.HI R11, RZ, 0x1f, R23 ;  /* 0x0000001fff0b7819 */ /* 0x001fc40000011417 */
[----:B------:R-:W-:Y:S02]  /*f970*/  IADD3 R10, P3, P4, R23, UR10, R0 ;  /* 0x0000000a170a7c10 */ /* 0x000fe4000fc7e000 */
[----:B------:R-:W-:Y:S02]  /*f980*/  IADD3.X R9, R9, UR9, RZ, P1, P2 ;  /* 0x0000000909097c10 */ /* 0x000fe40008fe44ff */
[----:B------:R-:W-:-:S03]  /*f990*/  IADD3.X R11, R11, UR11, RZ, P3, P4 ;  /* 0x0000000b0b0b7c10 */ /* 0x000fc60009fe84ff */
[----:B------:R0:W4:Y:S04]  /*f9a0*/  LDG.E.U8.CONSTANT R8, desc[UR4][R8.64] ;  /* 0x0000000408087981 */ /* 0x000128000c1e9100 */
[----:B------:R0:W4:Y:S01]  /*f9b0*/  LDG.E.U8.CONSTANT R10, desc[UR4][R10.64] ;  /* 0x000000040a0a7981 */ /* 0x000122000c1e9100 */
[----:B-----5:R-:W-:-:S04]  /*f9c0*/  LOP3.LUT R15, R15, 0xffff, RZ, 0xc0, !PT ;  /* 0x0000ffff0f0f7812 */ /* 0x020fc800078ec0ff */
[----:B-1----:R-:W-:Y:S02]  /*f9d0*/  PRMT R7, R15, 0x8880, RZ ;  /* 0x000088800f077816 */ /* 0x002fe400000000ff */
[----:B------:R-:W-:-:S04]  /*f9e0*/  IADD3 R16, R16, -0x4, RZ ;  /* 0xfffffffc10107810 */ /* 0x000fc80007ffe0ff */
[----:B------:R-:W-:Y:S02]  /*f9f0*/  ISETP.NE.AND P2, PT, R16, RZ, PT ;  /* 0x000000ff1000720c */ /* 0x000fe40003f45270 */
[----:B------:R-:W-:Y:S02]  /*fa00*/  IADD3 R13, R13, 0x4, RZ ;  /* 0x000000040d0d7810 */ /* 0x000fe40007ffe0ff */
[----:B--2---:R-:W-:Y:S02]  /*fa10*/  PRMT R5, R17, 0x8880, RZ ;  /* 0x0000888011057816 */ /* 0x004fe400000000ff */
[----:B---3--:R-:W-:-:S05]  /*fa20*/  PRMT R20, R20, 0x8880, RZ ;  /* 0x0000888014147816 */ /* 0x008fca00000000ff */
[----:B------:R-:W-:Y:S01]  /*fa30*/  IMAD R5, R5, R20, RZ ;  /* 0x0000001405057224 */ /* 0x000fe200078e02ff */
[----:B----4-:R-:W-:Y:S02]  /*fa40*/  PRMT R21, R21, 0x8880, RZ ;  /* 0x0000888015157816 */ /* 0x010fe400000000ff */
[----:B------:R-:W-:Y:S02]  /*fa50*/  IADD3 R20, -R7, RZ, RZ ;  /* 0x000000ff07147210 */ /* 0x000fe40007ffe1ff */
[----:B------:R-:W-:Y:S02]  /*fa60*/  MOV R7, R21 ;  /* 0x0000001500077202 */ /* 0x000fe40000000f00 */
[----:B------:R-:W-:Y:S02]  /*fa70*/  ISETP.NE.AND P1, PT, R5, R20, PT ;  /* 0x000000140500720c */ /* 0x000fe40003f25270 */
[----:B0-----:R-:W-:Y:S02]  /*fa80*/  PRMT R9, R4, 0x8880, RZ ;  /* 0x0000888004097816 */ /* 0x001fe400000000ff */
[----:B------:R-:W-:-:S02]  /*fa90*/  PRMT R18, R18, 0x8880, RZ ;  /* 0x0000888012127816 */ /* 0x000fc400000000ff */
[----:B------:R-:W-:-:S03]  /*faa0*/  SEL R5, RZ, 0xffffffff, !P1 ;  /* 0xffffffffff057807 */ /* 0x000fc60004800000 */
        /* <DEDUP_REMOVED lines=8> */
[----:B------:R-:W-:Y:S02]  /*fb30*/  PRMT R10, R10, 0x8880, RZ ;  /* 0x000088800a0a7816 */ /* 0x000fe400000000ff */
[----:B------:R-:W-:Y:S02]  /*fb40*/  MOV R6, R8 ;  /* 0x0000000800067202 */ /* 0x000fe40000000f00 */
[----:B------:R-:W-:Y:S01]  /*fb50*/  ISETP.NE.AND P1, PT, R4, R5, PT ;  /* 0x000000050400720c */ /* 0x000fe20003f25270 */
[----:B------:R-:W-:-:S03]  /*fb60*/  IMAD.MOV.U32 R7, RZ, RZ, R10 ;  /* 0x000000ffff077224 */ /* 0x000fc600078e000a */
[----:B------:R-:W-:Y:S01]  /*fb70*/  SEL R5, RZ, 0xffffffff, !P1 ;  /* 0xffffffffff057807 */ /* 0x000fe20004800000 */
[----:B------:R-:W-:-:S05]  /*fb80*/  IMAD R4, R6, R7, RZ ;  /* 0x0000000706047224 */ /* 0x000fca00078e02ff */
[----:B------:R-:W-:-:S04]  /*fb90*/  ISETP.NE.AND P1, PT, R4, R5, PT ;  /* 0x000000050400720c */ /* 0x000fc80003f25270 */
[----:B------:R-:W-:Y:S01]  /*fba0*/  SEL R15, RZ, 0x1, !P1 ;  /* 0x00000001ff0f7807 */ /* 0x000fe20004800000 */
[----:B------:R-:W-:Y:S08]  /*fbb0*/  @P2 BRA `(.L_x_94) ;  /* 0xfffffff800e02947 */ /* 0x000ff0000383ffff */
.L_x_93:
        /* <DEDUP_REMOVED lines=24> */
[----:B------:R-:W-:Y:S02]  /*fd40*/  ISETP.NE.AND P1, PT, R14, 0x2, PT ;  /* 0x000000020e00780c */ /* 0x000fe40003f25270 */
[----:B------:R-:W-:Y:S02]  /*fd50*/  IADD3 R11, R17, R4, RZ ;  /* 0x00000004110b7210 */ /* 0x000fe40007ffe0ff */
[----:B------:R-:W-:Y:S02]  /*fd60*/  IADD3 R7, R5, R6, RZ ;  /* 0x0000000605077210 */ /* 0x000fe40007ffe0ff */
[----:B------:R-:W-:Y:S02]  /*fd70*/  SHF.R.S32.HI R9, RZ, 0x1f, R11 ;  /* 0x0000001fff097819 */ /* 0x000fe4000001140b */
[----:B------:R-:W-:Y:S02]  /*fd80*/  IADD3 R8, P2, P3, R11, UR8, R0 ;  /* 0x000000080b087c10 */ /* 0x000fe4000fb5e000 */
[----:B------:R-:W-:-:S02]  /*fd90*/  SHF.R.S32.HI R10, RZ, 0x1f, R7 ;  /* 0x0000001fff0a7819 */ /* 0x000fc40000011407 */
[----:B------:R-:W-:Y:S01]  /*fda0*/  IADD3.X R9, R9, UR9, RZ, P2, P3 ;  /* 0x0000000909097c10 */ /* 0x000fe200097e64ff */
[C---:B------:R-:W-:Y:S01]  /*fdb0*/  @P1 IMAD.IADD R5, R7.reuse, 0x1, R6 ;  /* 0x0000000107051824 */ /* 0x040fe200078e0206 */
[----:B------:R-:W-:Y:S02]  /*fdc0*/  IADD3 R6, P2, P3, R7, UR6, R12 ;  /* 0x0000000607067c10 */ /* 0x000fe4000fb5e00c */
[----:B------:R-:W-:Y:S01]  /*fdd0*/  @P1 IADD3 R11, R11, R4, RZ ;  /* 0x000000040b0b1210 */ /* 0x000fe20007ffe0ff */
[----:B------:R-:W2:Y:S01]  /*fde0*/  LDG.E.U8.CONSTANT R8, desc[UR4][R8.64] ;  /* 0x0000000408087981 */ /* 0x000ea2000c1e9100 */
[----:B------:R-:W-:Y:S02]  /*fdf0*/  IADD3.X R7, R10, UR7, RZ, P2, P3 ;  /* 0x000000070a077c10 */ /* 0x000fe400097e64ff */
[----:B------:R-:W-:Y:S02]  /*fe00*/  @P1 IADD3 R4, P4, P5, R11, UR8, R0 ;  /* 0x000000080b041c10 */ /* 0x000fe4000fd9e000 */
[----:B------:R-:W-:Y:S01]  /*fe10*/  @P1 IADD3 R12, P2, P3, R5, UR6, R12 ;  /* 0x00000006050c1c10 */ /* 0x000fe2000fb5e00c */
[----:B------:R-:W3:Y:S01]  /*fe20*/  LDG.E.U8.CONSTANT R6, desc[UR4][R6.64] ;  /* 0x0000000406067981 */ /* 0x000ee2000c1e9100 */
[----:B------:R-:W-:-:S02]  /*fe30*/  @P1 SHF.R.S32.HI R0, RZ, 0x1f, R5 ;  /* 0x0000001fff001819 */ /* 0x000fc40000011405 */
[----:B------:R-:W-:Y:S02]  /*fe40*/  @P1 SHF.R.S32.HI R11, RZ, 0x1f, R11 ;  /* 0x0000001fff0b1819 */ /* 0x000fe4000001140b */
[----:B------:R-:W-:Y:S02]  /*fe50*/  @P1 IADD3.X R13, R0, UR7, RZ, P2, P3 ;  /* 0x00000007000d1c10 */ /* 0x000fe400097e64ff */
        /* <DEDUP_REMOVED lines=10> */
[----:B------:R-:W-:Y:S02]  /*ff00*/  @P1 MOV R0, R8 ;  /* 0x0000000800001202 */ /* 0x000fe40000000f00 */
[----:B------:R-:W-:-:S03]  /*ff10*/  @P1 SEL R5, RZ, 0xffffffff, !P0 ;  /* 0xffffffffff051807 */ /* 0x000fc60004000000 */
[----:B------:R-:W-:-:S05]  /*ff20*/  @P1 IMAD R0, R0, R7, RZ ;  /* 0x0000000700001224 */ /* 0x000fca00078e02ff */
[----:B------:R-:W-:-:S13]  /*ff30*/  @P1 ISETP.NE.AND P0, PT, R0, R5, PT ;  /* 0x000000050000120c */ /* 0x000fda0003f05270 */
.L_x_96:
[----:B------:R-:W-:-:S07]  /*ff40*/  SEL R15, RZ, 0x1, !P0 ;  /* 0x00000001ff0f7807 */ /* 0x000fce0004000000 */
.L_x_95:
[----:B-----5:R-:W-:Y:S01]  /*ff50*/  STG.E.U8 desc[UR4][R2.64], R15 ;  /* 0x0000000f02007986 */ /* 0x020fe2000c101104 */
[----:B------:R-:W-:Y:S05]  /*ff60*/  EXIT ;  /* 0x000000000000794d */ /* 0x000fea0003800000 */
.L_x_97:
        /* <DEDUP_REMOVED lines=9> */
.L_x_833:


//--------------------- .text._ZN2at6native69_GLOBAL__N__64f4e359_31_FunctionOfAMatrixUtilsKernel_cu_75b981de_306816_elemwise_kernelILi128ELi8EZNS1_43_compute_linear_combination_internal_kernelIN3c104HalfEEEvRNS_14TensorIteratorEiiiEUliE_EEviT1_ --------------------------
	.section	.text._ZN2at6native69_GLOBAL__N__64f4e359_31_FunctionOfAMatrixUtilsKernel_cu_75b981de_306816_elemwise_kernelILi128ELi8EZNS1_43_compute_linear_combination_internal_kernelIN3c104HalfEEEvRNS_14TensorIteratorEiiiEUliE_EEviT1_,"ax",@progbits
	.align	128
.text._ZN2at6native69_GLOBAL__N__64f4e359_31_FunctionOfAMatrixUtilsKernel_cu_75b981de_306816_elemwise_kernelILi128ELi8EZNS1_43_compute_linear_combination_internal_kernelIN3c104HalfEEEvRNS_14TensorIteratorEiiiEUliE_EEviT1_:
        .type           _ZN2at6native69_GLOBAL__N__64f4e359_31_FunctionOfAMatrixUtilsKernel_cu_75b981de_306816_elemwise_kernelILi128ELi8EZNS1_43_compute_linear_combination_internal_kernelIN3c104HalfEEEvRNS_14TensorIteratorEiiiEUliE_EEviT1_,@function
        .size           _ZN2at6native69_GLOBAL__N__64f4e359_31_FunctionOfAMatrixUtilsKernel_cu_75b981de_306816_elemwise_kernelILi128ELi8EZNS1_43_compute_linear_combination_internal_kernelIN3c104HalfEEEvRNS_14TensorIteratorEiiiEUliE_EEviT1_,(.L_x_834 - _ZN2at6native69_GLOBAL__N__64f4e359_31_FunctionOfAMatrixUtilsKernel_cu_75b981de_306816_elemwise_kernelILi128ELi8EZNS1_43_compute_linear_combination_internal_kernelIN3c104HalfEEEvRNS_14TensorIteratorEiiiEUliE_EEviT1_)
        .other          _ZN2at6native69_GLOBAL__N__64f4e359_31_FunctionOfAMatrixUtilsKernel_cu_75b981de_306816_elemwise_kernelILi128ELi8EZNS1_43_compute_linear_combination_internal_kernelIN3c104HalfEEEvRNS_14TensorIteratorEiiiEUliE_EEviT1_,@"STO_CUDA_ENTRY STV_DEFAULT"
_ZN2at6native69_GLOBAL__N__64f4e359_31_FunctionOfAMatrixUtilsKernel_cu_75b981de_306816_elemwise_kernelILi128ELi8EZNS1_43_compute_linear_combination_internal_kernelIN3c104HalfEEEvRNS_14TensorIteratorEiiiEUliE_EEviT1_:
        /* <DEDUP_REMOVED lines=364> */
.L_x_100:
        /* <DEDUP_REMOVED lines=12> */
[----:B------:R-:W-:Y:S02]  /*1780*/  IADD3.X R11, RZ, UR11, RZ, P3, !PT ;  /* 0x0000000bff0b7c10 */ /* 0x000fe40009ffe4ff */
        /* <DEDUP_REMOVED lines=13> */
.L_x_103:
[----:B------:R-:W-:Y:S01]  /*1860*/  IMAD.WIDE R24, R0, 0x2, R10 ;  /* 0x0000000200187825 */ /* 0x000fe200078e020a */
[----:B--2---:R-:W2:Y:S04]  /*1870*/  LDG.E.U16.CONSTANT R7, desc[UR6][R18.64] ;  /* 0x0000000612077981 */ /* 0x004ea8000c1e9500 */
[----:B------:R-:W3:Y:S01]  /*1880*/  LDG.E.U16.CONSTANT R8, desc[UR6][R24.64] ;  /* 0x0000000618087981 */ /* 0x000ee2000c1e9500 */
[----:B0-----:R-:W-:-:S03]  /*1890*/  IMAD.WIDE R16, R2, 0x2, R18 ;  /* 0x0000000202107825 */ /* 0x001fc600078e0212 */
[----:B------:R-:W4:Y:S01]  /*18a0*/  LDG.E.U16 R9, desc[UR6][R12.64] ;  /* 0x000000060c097981 */ /* 0x000f22000c1e1500 */
[----:B-1----:R-:W-:-:S03]  /*18b0*/  IMAD.WIDE R20, R5, 0x2, R24 ;  /* 0x0000000205147825 */ /* 0x002fc600078e0218 */
[----:B------:R0:W5:Y:S04]  /*18c0*/  LDG.E.U16.CONSTANT R26, desc[UR6][R16.64] ;  /* 0x00000006101a7981 */ /* 0x000168000c1e9500 */
[----:B------:R-:W5:Y:S01]  /*18d0*/  LDG.E.U16.CONSTANT R27, desc[UR6][R20.64] ;  /* 0x00000006141b7981 */ /* 0x000f62000c1e9500 */
[----:B------:R-:W-:-:S04]  /*18e0*/  IMAD.WIDE R22, R5, 0x2, R20 ;  /* 0x0000000205167825 */ /* 0x000fc800078e0214 */
[----:B0-----:R-:W-:Y:S01]  /*18f0*/  IMAD.WIDE R16, R2, 0x2, R16 ;  /* 0x0000000202107825 */ /* 0x001fe200078e0210 */
[----:B------:R-:W5:Y:S04]  /*1900*/  LDG.E.U16.CONSTANT R20, desc[UR6][R22.64] ;  /* 0x0000000616147981 */ /* 0x000f68000c1e9500 */
[----:B------:R-:W5:Y:S01]  /*1910*/  LDG.E.U16.CONSTANT R29, desc[UR6][R16.64] ;  /* 0x00000006101d7981 */ /* 0x000f62000c1e9500 */
[----:B------:R-:W-:-:S04]  /*1920*/  IMAD.WIDE R18, R5, 0x2, R22 ;  /* 0x0000000205127825 */ /* 0x000fc800078e0216 */
[----:B------:R-:W-:Y:S02]  /*1930*/  IMAD.WIDE R24, R2, 0x2, R16 ;  /* 0x0000000202187825 */ /* 0x000fe400078e0210 */
[----:B------:R-:W5:Y:S04]  /*1940*/  LDG.E.U16.CONSTANT R19, desc[UR6][R18.64] ;  /* 0x0000000612137981 */ /* 0x000f68000c1e9500 */
[----:B------:R0:W5:Y:S01]  /*1950*/  LDG.E.U16.CONSTANT R18, desc[UR6][R24.64] ;  /* 0x0000000618127981 */ /* 0x000162000c1e9500 */
[----:B------:R-:W-:-:S04]  /*1960*/  IADD3 R6, R6, -0x4, RZ ;  /* 0xfffffffc06067810 */ /* 0x000fc80007ffe0ff */
[----:B------:R-:W-:Y:S01]  /*1970*/  ISETP.NE.AND P1, PT, R6, RZ, PT ;  /* 0x000000ff0600720c */ /* 0x000fe20003f25270 */
[----:B0-----:R-:W-:Y:S01]  /*1980*/  IMAD.WIDE R24, R2, 0x2, R24 ;  /* 0x0000000202187825 */ /* 0x001fe200078e0218 */
[----:B------:R-:W-:Y:S02]  /*1990*/  IADD3 R4, R4, 0x4, RZ ;  /* 0x0000000404047810 */ /* 0x000fe40007ffe0ff */
[----:B------:R-:W-:Y:S01]  /*19a0*/  LEA R0, R5, R0, 0x2 ;  /* 0x0000000005007211 */ /* 0x000fe200078e10ff */
[----:B--2---:R-:W-:Y:S02]  /*19b0*/  HADD2.F32 R7, -RZ, R7.H0_H0 ;  /* 0x20000007ff077230 */ /* 0x004fe40000004100 */
[----:B---3--:R-:W-:-:S05]  /*19c0*/  HADD2.F32 R8, -RZ, R8.H0_H0 ;  /* 0x20000008ff087230 */ /* 0x008fca0000004100 */
[----:B------:R-:W-:-:S05]  /*19d0*/  FMUL.FTZ R7, R7, R8 ;  /* 0x0000000807077220 */ /* 0x000fca0000410000 */
[----:B------:R-:W-:Y:S01]  /*19e0*/  F2FP.F16.F32.PACK_AB R7, RZ, R7 ;  /* 0x00000007ff07723e */ /* 0x000fe200000000ff */
[----:B----4-:R-:W-:Y:S02]  /*19f0*/  HADD2.F32 R9, -RZ, R9.H0_H0 ;  /* 0x20000009ff097230 */ /* 0x010fe40000004100 */
[----:B-----5:R-:W-:Y:S02]  /*1a00*/  HADD2.F32 R26, -RZ, R26.H0_H0 ;  /* 0x2000001aff1a7230 */ /* 0x020fe40000004100 */
[----:B------:R-:W-:Y:S02]  /*1a10*/  HADD2.F32 R8, -RZ, R7.H0_H0 ;  /* 0x20000007ff087230 */ /* 0x000fe40000004100 */
[----:B------:R-:W-:-:S03]  /*1a20*/  HADD2.F32 R27, -RZ, R27.H0_H0 ;  /* 0x2000001bff1b7230 */ /* 0x000fc60000004100 */
[----:B------:R-:W-:Y:S02]  /*1a30*/  FADD.FTZ R8, R9, R8 ;  /* 0x0000000809087221 */ /* 0x000fe40000010000 */
[----:B------:R-:W-:-:S05]  /*1a40*/  FMUL.FTZ R27, R26, R27 ;  /* 0x0000001b1a1b7220 */ /* 0x000fca0000410000 */
[----:B------:R-:W-:Y:S01]  /*1a50*/  F2FP.F16.F32.PACK_AB R8, R27, R8 ;  /* 0x000000081b08723e */ /* 0x000fe200000000ff */
[----:B------:R-:W-:Y:S02]  /*1a60*/  HADD2.F32 R29, -RZ, R29.H0_H0 ;  /* 0x2000001dff1d7230 */ /* 0x000fe40000004100 */
[----:B------:R-:W-:Y:S02]  /*1a70*/  HADD2.F32 R20, -RZ, R20.H0_H0 ;  /* 0x20000014ff147230 */ /* 0x000fe40000004100 */
[--C-:B------:R-:W-:Y:S02]  /*1a80*/  HADD2.F32 R7, -RZ, R8.reuse.H0_H0 ;  /* 0x20000008ff077230 */ /* 0x100fe40000004100 */
[----:B------:R-:W-:Y:S02]  /*1a90*/  HADD2.F32 R8, -RZ, R8.H1_H1 ;  /* 0x30000008ff087230 */ /* 0x000fe40000004100 */
[----:B------:R-:W-:-:S03]  /*1aa0*/  FMUL.FTZ R20, R29, R20 ;  /* 0x000000141d147220 */ /* 0x000fc60000410000 */
[----:B------:R-:W-:-:S05]  /*1ab0*/  FADD.FTZ R7, R7, R8 ;  /* 0x0000000807077221 */ /* 0x000fca0000010000 */
[----:B------:R-:W-:Y:S01]  /*1ac0*/  F2FP.F16.F32.PACK_AB R7, R20, R7 ;  /* 0x000000071407723e */ /* 0x000fe200000000ff */
[----:B------:R-:W-:Y:S02]  /*1ad0*/  HADD2.F32 R19, -RZ, R19.H0_H0 ;  /* 0x20000013ff137230 */ /* 0x000fe40000004100 */
[----:B------:R-:W-:Y:S02]  /*1ae0*/  HADD2.F32 R18, -RZ, R18.H0_H0 ;  /* 0x20000012ff127230 */ /* 0x000fe40000004100 */
[--C-:B------:R-:W-:Y:S02]  /*1af0*/  HADD2.F32 R8, -RZ, R7.reuse.H0_H0 ;  /* 0x20000007ff087230 */ /* 0x100fe40000004100 */
[----:B------:R-:W-:Y:S02]  /*1b00*/  HADD2.F32 R7, -RZ, R7.H1_H1 ;  /* 0x30000007ff077230 */ /* 0x000fe40000004100 */
[----:B------:R-:W-:-:S03]  /*1b10*/  FMUL.FTZ R18, R18, R19 ;  /* 0x0000001312127220 */ /* 0x000fc60000410000 */
[----:B------:R-:W-:-:S05]  /*1b20*/  FADD.FTZ R7, R8, R7 ;  /* 0x0000000708077221 */ /* 0x000fca0000010000 */
[----:B------:R-:W-:-:S05]  /*1b30*/  F2FP.F16.F32.PACK_AB R7, R18, R7 ;  /* 0x000000071207723e */ /* 0x000fca00000000ff */
[--C-:B------:R-:W-:Y:S02]  /*1b40*/  HADD2.F32 R8, -RZ, R7.reuse.H0_H0 ;  /* 0x20000007ff087230 */ /* 0x100fe40000004100 */
[----:B------:R-:W-:-:S05]  /*1b50*/  HADD2.F32 R7, -RZ, R7.H1_H1 ;  /* 0x30000007ff077230 */ /* 0x000fca0000004100 */
[----:B------:R-:W-:-:S05]  /*1b60*/  FADD.FTZ R7, R8, R7 ;  /* 0x0000000708077221 */ /* 0x000fca0000010000 */
[----:B------:R-:W-:-:S05]  /*1b70*/  F2FP.F16.F32.PACK_AB R7, RZ, R7 ;  /* 0x00000007ff07723e */ /* 0x000fca00000000ff */
[----:B------:R2:W-:Y:S01]  /*1b80*/  STG.E.U16 desc[UR6][R12.64], R7 ;  /* 0x000000070c007986 */ /* 0x0005e2000c101506 */
[----:B------:R-:W-:Y:S02]  /*1b90*/  MOV R18, R24 ;  /* 0x0000001800127202 */ /* 0x000fe40000000f00 */
[----:B------:R-:W-:Y:S01]  /*1ba0*/  MOV R19, R25 ;  /* 0x0000001900137202 */ /* 0x000fe20000000f00 */
[----:B------:R-:W-:Y:S06]  /*1bb0*/  @P1 BRA `(.L_x_103) ;  /* 0xfffffffc00281947 */ /* 0x000fec000383ffff */
.L_x_102:
[----:B------:R-:W-:Y:S05]  /*1bc0*/  @!P0 BRA `(.L_x_101) ;  /* 0x0000000000cc8947 */ /* 0x000fea0003800000 */
[----:B------:R-:W0:Y:S01]  /*1bd0*/  LDC R5, c[0x0][0x494] ;  /* 0x00012500ff057b82 */ /* 0x000e220000000800 */
[----:B------:R-:W3:Y:S07]  /*1be0*/  LDG.E.U16 R2, desc[UR6][R12.64] ;  /* 0x000000060c027981 */ /* 0x000eee000c1e1500 */
[----:B--2---:R-:W1:Y:S01]  /*1bf0*/  LDC R7, c[0x0][0x498] ;  /* 0x00012600ff077b82 */ /* 0x004e620000000800 */
[----:B0-----:R-:W-:-:S04]  /*1c00*/  IMAD R6, R4, R5, RZ ;  /* 0x0000000504067224 */ /* 0x001fc800078e02ff */
[----:B------:R-:W-:-:S04]  /*1c10*/  IMAD.WIDE R8, R6, 0x2, R14 ;  /* 0x0000000206087825 */ /* 0x000fc800078e020e */
[----:B-1----:R-:W-:Y:S02]  /*1c20*/  IMAD R4, R4, R7, RZ ;  /* 0x0000000704047224 */ /* 0x002fe400078e02ff */
[----:B------:R-:W2:Y:S02]  /*1c30*/  LDG.E.U16.CONSTANT R8, desc[UR6][R8.64] ;  /* 0x0000000608087981 */ /* 0x000ea4000c1e9500 */
[----:B------:R-:W-:-:S06]  /*1c40*/  IMAD.WIDE R16, R4, 0x2, R10 ;  /* 0x0000000204107825 */ /* 0x000fcc00078e020a */
[----:B------:R-:W4:Y:S01]  /*1c50*/  LDG.E.U16.CONSTANT R16, desc[UR6][R16.64] ;  /* 0x0000000610107981 */ /* 0x000f22000c1e9500 */
[----:B------:R-:W-:Y:S01]  /*1c60*/  ISETP.NE.AND P0, PT, R28, 0x1, PT ;  /* 0x000000011c00780c */ /* 0x000fe20003f05270 */
[----:B---3--:R-:W-:Y:S02]  /*1c70*/  HADD2.F32 R2, -RZ, R2.H0_H0 ;  /* 0x20000002ff027230 */ /* 0x008fe40000004100 */
[----:B--2---:R-:W-:Y:S02]  /*1c80*/  HADD2.F32 R0, -RZ, R8.H0_H0 ;  /* 0x20000008ff007230 */ /* 0x004fe40000004100 */
[----:B----4-:R-:W-:-:S05]  /*1c90*/  HADD2.F32 R19, -RZ, R16.H0_H0 ;  /* 0x20000010ff137230 */ /* 0x010fca0000004100 */
[----:B------:R-:W-:-:S05]  /*1ca0*/  FMUL.FTZ R0, R0, R19 ;  /* 0x0000001300007220 */ /* 0x000fca0000410000 */
[----:B------:R-:W-:-:S05]  /*1cb0*/  F2FP.F16.F32.PACK_AB R0, RZ, R0 ;  /* 0x00000000ff00723e */ /* 0x000fca00000000ff */
[----:B------:R-:W-:-:S05]  /*1cc0*/  HADD2.F32 R19, -RZ, R0.H0_H0 ;  /* 0x20000000ff137230 */ /* 0x000fca0000004100 */
[----:B------:R-:W-:-:S05]  /*1cd0*/  FADD.FTZ R0, R2, R19 ;  /* 0x0000001302007221 */ /* 0x000fca0000010000 */
[----:B------:R-:W-:-:S05]  /*1ce0*/  F2FP.F16.F32.PACK_AB R0, RZ, R0 ;  /* 0x00000000ff00723e */ /* 0x000fca00000000ff */
[----:B------:R0:W-:Y:S01]  /*1cf0*/  STG.E.U16 desc[UR6][R12.64], R0 ;  /* 0x000000000c007986 */ /* 0x0001e2000c101506 */
        /* <DEDUP_REMOVED lines=14> */
[----:B0-----:R-:W-:Y:S02]  /*1de0*/  HADD2.F32 R0, -RZ, R0.H0_H0 ;  /* 0x20000000ff007230 */ /* 0x001fe40000004100 */
[----:B--2---:R-:W-:Y:S02]  /*1df0*/  HADD2.F32 R2, -RZ, R8.H0_H0 ;  /* 0x20000008ff027230 */ /* 0x004fe40000004100 */
[----:B---3--:R-:W-:-:S05]  /*1e00*/  HADD2.F32 R5, -RZ, R16.H0_H0 ;  /* 0x20000010ff057230 */ /* 0x008fca0000004100 */
[----:B------:R-:W-:-:S05]  /*1e10*/  FMUL.FTZ R2, R2, R5 ;  /* 0x0000000502027220 */ /* 0x000fca0000410000 */
[----:B------:R-:W-:Y:S01]  /*1e20*/  F2FP.F16.F32.PACK_AB R2, RZ, R2 ;  /* 0x00000002ff02723e */ /* 0x000fe200000000ff */
[----:B----4-:R-:W-:-:S04]  /*1e30*/  @P0 HADD2.F32 R4, -RZ, R14.H0_H0 ;  /* 0x2000000eff040230 */ /* 0x010fc80000004100 */
[----:B------:R-:W-:Y:S02]  /*1e40*/  HADD2.F32 R5, -RZ, R2.H0_H0 ;  /* 0x20000002ff057230 */ /* 0x000fe40000004100 */
[----:B-----5:R-:W-:-:S03]  /*1e50*/  @P0 HADD2.F32 R7, -RZ, R10.H0_H0 ;  /* 0x2000000aff070230 */ /* 0x020fc60000004100 */
[----:B------:R-:W-:Y:S02]  /*1e60*/  FADD.FTZ R0, R0, R5 ;  /* 0x0000000500007221 */ /* 0x000fe40000010000 */
[----:B------:R-:W-:-:S03]  /*1e70*/  @P0 FMUL.FTZ R4, R4, R7 ;  /* 0x0000000704040220 */ /* 0x000fc60000410000 */
[----:B------:R-:W-:Y:S02]  /*1e80*/  F2FP.F16.F32.PACK_AB R2, RZ, R0 ;  /* 0x00000000ff02723e */ /* 0x000fe400000000ff */
[----:B------:R-:W-:-:S03]  /*1e90*/  @P0 F2FP.F16.F32.PACK_AB R4, RZ, R4 ;  /* 0x00000004ff04023e */ /* 0x000fc600000000ff */
[----:B------:R-:W-:Y:S01]  /*1ea0*/  @P0 HADD2.F32 R0, -RZ, R2.H0_H0 ;  /* 0x20000002ff000230 */ /* 0x000fe20000004100 */
[----:B------:R1:W-:Y:S01]  /*1eb0*/  STG.E.U16 desc[UR6][R12.64], R2 ;  /* 0x000000020c007986 */ /* 0x0003e2000c101506 */
[----:B------:R-:W-:-:S05]  /*1ec0*/  @P0 HADD2.F32 R5, -RZ, R4.H0_H0 ;  /* 0x20000004ff050230 */ /* 0x000fca0000004100 */
[----:B------:R-:W-:-:S05]  /*1ed0*/  @P0 FADD.FTZ R0, R0, R5 ;  /* 0x0000000500000221 */ /* 0x000fca0000010000 */
[----:B------:R-:W-:-:S05]  /*1ee0*/  @P0 F2FP.F16.F32.PACK_AB R0, RZ, R0 ;  /* 0x00000000ff00023e */ /* 0x000fca00000000ff */
[----:B------:R1:W-:Y:S02]  /*1ef0*/  @P0 STG.E.U16 desc[UR6][R12.64], R0 ;  /* 0x000000000c000986 */ /* 0x0003e4000c101506 */
.L_x_101:
[----:B------:R-:W-:-:S07]  /*1f00*/  IADD3 R3, R3, 0x80, RZ ;  /* 0x0000008003037810 */ /* 0x000fce0007ffe0ff */
.L_x_99:
[----:B------:R-:W-:Y:S05]  /*1f10*/  BSYNC B0 ;  /* 0x0000000000007941 */ /* 0x000fea0003800000 */
.L_x_98:
[----:B------:R-:W-:Y:S01]  /*1f20*/  ISETP.GE.AND P0, PT, R3, UR4, PT ;  /* 0x0000000403007c0c */ /* 0x000fe2000bf06270 */
[----:B------:R-:W-:Y:S04]  /*1f30*/  BSSY B1, `(.L_x_104) ;  /* 0x0000b82000017945 */ /* 0x000fe80003800000 */
[----:B------:R-:W-:Y:S08]  /*1f40*/  BSSY B0, `(.L_x_105) ;  /* 0x0000997000007945 */ /* 0x000ff00003800000 */
[----:B------:R-:W-:Y:S05]  /*1f50*/  @P0 BRA `(.L_x_106) ;  /* 0x0000003c00400947 */ /* 0x000fea0003800000 */
[----:B01----:R-:W0:Y:S01]  /*1f60*/  LDC R0, c[0x0][0x218] ;  /* 0x00008600ff007b82 */ /* 0x003e220000000800 */
[----:B------:R-:W-:Y:S01]  /*1f70*/  HFMA2.MMA R10, -RZ, RZ, 0, 0 ;  /* 0x00000000ff0a7435 */ /* 0x000fe200000001ff */
[----:B------:R-:W-:Y:S01]  /*1f80*/  MOV R14, RZ ;  /* 0x000000ff000e7202 */ /* 0x000fe20000000f00 */
[----:B--2---:R-:W-:Y:S01]  /*1f90*/  HFMA2.MMA R12, -RZ, RZ, 0, 0 ;  /* 0x00000000ff0c7435 */ /* 0x004fe200000001ff */
[----:B0-----:R-:W-:-:S13]  /*1fa0*/  ISETP.NE.AND P0, PT, R0, RZ, PT ;  /* 0x000000ff0000720c */ /* 0x001fda0003f05270 */
        /* <DEDUP_REMOVED lines=349> */
.L_x_107:
        /* <DEDUP_REMOVED lines=26> */
.L_x_110:
        /* <DEDUP_REMOVED lines=54> */
.L_x_109:
[----:B------:R-:W-:Y:S05]  /*3a80*/  @!P0 BRA `(.L_x_108) ;  /* 0x0000000000cc8947 */ /* 0x000fea0003800000 */
[----:B------:R-:W0:Y:S01]  /*3a90*/  LDC R5, c[0x0][0x494] ;  /* 0x00012500ff057b82 */ /* 0x000e220000000800 */
[----:B------:R-:W3:Y:S07]  /*3aa0*/  LDG.E.U16 R4, desc[UR6][R12.64] ;  /* 0x000000060c047981 */ /* 0x000eee000c1e1500 */
[----:B------:R-:W1:Y:S01]  /*3ab0*/  LDC R7, c[0x0][0x498] ;  /* 0x00012600ff077b82 */ /* 0x000e620000000800 */
[----:B0-----:R-:W-:-:S04]  /*3ac0*/  IMAD R18, R6, R5, RZ ;  /* 0x0000000506127224 */ /* 0x001fc800078e02ff */
[----:B--2---:R-:W-:-:S04]  /*3ad0*/  IMAD.WIDE R8, R18, 0x2, R14 ;  /* 0x0000000212087825 */ /* 0x004fc800078e020e */
        /* <DEDUP_REMOVED lines=46> */
.L_x_108:
[----:B------:R-:W-:-:S04]  /*3dc0*/  IADD3 R3, R3, 0x80, RZ ;  /* 0x0000008003037810 */ /* 0x000fc80007ffe0ff */
[----:B------:R-:W-:-:S13]  /*3dd0*/  ISETP.GE.AND P0, PT, R3, UR4, PT ;  /* 0x0000000403007c0c */ /* 0x000fda000bf06270 */
[----:B------:R-:W-:Y:S05]  /*3de0*/  @P0 BRA `(.L_x_111) ;  /* 0x0000003c00480947 */ /* 0x000fea0003800000 */
[----:B-1----:R-:W1:Y:S01]  /*3df0*/  LDC R0, c[0x0][0x218] ;  /* 0x00008600ff007b82 */ /* 0x002e620000000800 */
[----:B------:R-:W-:Y:S01]  /*3e00*/  HFMA2.MMA R10, -RZ, RZ, 0, 0 ;  /* 0x00000000ff0a7435 */ /* 0x000fe200000001ff */
[----:B------:R-:W-:Y:S01]  /*3e10*/  MOV R14, RZ ;  /* 0x000000ff000e7202 */ /* 0x000fe20000000f00 */
[----:B0-2---:R-:W-:Y:S01]  /*3e20*/  HFMA2.MMA R12, -RZ, RZ, 0, 0 ;  /* 0x00000000ff0c7435 */ /* 0x005fe200000001ff */
[----:B-1----:R-:W-:-:S13]  /*3e30*/  ISETP.NE.AND P0, PT, R0, RZ, PT ;  /* 0x000000ff0000720c */ /* 0x002fda0003f05270 */
        /* <DEDUP_REMOVED lines=349> */
.L_x_112:
        /* <DEDUP_REMOVED lines=26> */
.L_x_115:
        /* <DEDUP_REMOVED lines=54> */
.L_x_114:
        /* <DEDUP_REMOVED lines=52> */
.L_x_113:
[----:B------:R-:W-:-:S07]  /*5c50*/  IADD3 R3, R3, 0x80, RZ ;  /* 0x0000008003037810 */ /* 0x000fce0007ffe0ff */
.L_x_106:
[----:B------:R-:W-:-:S13]  /*5c60*/  ISETP.GE.AND P0, PT, R3, UR4, PT ;  /* 0x0000000403007c0c */ /* 0x000fda000bf06270 */
        /* <DEDUP_REMOVED lines=355> */
.L_x_117:
        /* <DEDUP_REMOVED lines=27> */
.L_x_120:
        /* <DEDUP_REMOVED lines=54> */
[----:B------:R-:W-:Y:S05]  /*77b0*/  BSYNC B2 ;  /* 0x0000000000027941 */ /* 0x000fea0003800000 */
.L_x_119:
[----:B------:R-:W-:Y:S05]  /*77c0*/  @!P0 BRA `(.L_x_118) ;  /* 0x0000000000cc8947 */ /* 0x000fea0003800000 */
[----:B------:R-:W-:Y:S01]  /*77d0*/  ULDC UR5, c[0x0][0x494] ;  /* 0x0001250000057ab9 */ /* 0x000fe20000000800 */
[----:B------:R-:W-:Y:S01]  /*77e0*/  ULDC UR8, c[0x0][0x498] ;  /* 0x0001260000087ab9 */ /* 0x000fe20000000800 */
[C---:B------:R-:W-:Y:S01]  /*77f0*/  IMAD R17, R6.reuse, UR5, RZ ;  /* 0x0000000506117c24 */ /* 0x040fe2000f8e02ff */
[----:B--2---:R-:W2:Y:S01]  /*7800*/  LDG.E.U16 R8, desc[UR6][R12.64] ;  /* 0x000000060c087981 */ /* 0x004ea2000c1e1500 */
[----:B------:R-:W-:Y:S02]  /*7810*/  IMAD R19, R6, UR8, RZ ;  /* 0x0000000806137c24 */ /* 0x000fe4000f8e02ff */
[----:B------:R-:W-:-:S04]  /*7820*/  IMAD.WIDE R4, R17, 0x2, R14 ;  /* 0x0000000211047825 */ /* 0x000fc800078e020e */
[----:B------:R-:W-:Y:S02]  /*7830*/  IMAD.WIDE R6, R19, 0x2, R10 ;  /* 0x0000000213067825 */ /* 0x000fe400078e020a */
[----:B------:R-:W3:Y:S04]  /*7840*/  LDG.E.U16.CONSTANT R4, desc[UR6][R4.64] ;  /* 0x0000000604047981 */ /* 0x000ee8000c1e9500 */
[----:B------:R-:W4:Y:S01]  /*7850*/  LDG.E.U16.CONSTANT R6, desc[UR6][R6.64] ;  /* 0x0000000606067981 */ /* 0x000f22000c1e9500 */
[----:B------:R-:W-:Y:S01]  /*7860*/  ISETP.NE.AND P0, PT, R0, 0x1, PT ;  /* 0x000000010000780c */ /* 0x000fe20003f05270 */
[----:B---3--:R-:W-:Y:S02]  /*7870*/  HADD2.F32 R2, -RZ, R4.H0_H0 ;  /* 0x20000004ff027230 */ /* 0x008fe40000004100 */
[----:B----4-:R-:W-:-:S05]  /*7880*/  HADD2.F32 R9, -RZ, R6.H0_H0 ;  /* 0x20000006ff097230 */ /* 0x010fca0000004100 */
[----:B------:R-:W-:-:S05]  /*7890*/  FMUL.FTZ R2, R2, R9 ;  /* 0x0000000902027220 */ /* 0x000fca0000410000 */
[----:B------:R-:W-:Y:S01]  /*78a0*/  F2FP.F16.F32.PACK_AB R2, RZ, R2 ;  /* 0x00000002ff02723e */ /* 0x000fe200000000ff */
[----:B--2---:R-:W-:-:S04]  /*78b0*/  HADD2.F32 R8, -RZ, R8.H0_H0 ;  /* 0x20000008ff087230 */ /* 0x004fc80000004100 */
[----:B------:R-:W-:-:S05]  /*78c0*/  HADD2.F32 R9, -RZ, R2.H0_H0 ;  /* 0x20000002ff097230 */ /* 0x000fca0000004100 */
[----:B------:R-:W-:-:S05]  /*78d0*/  FADD.FTZ R2, R8, R9 ;  /* 0x0000000908027221 */ /* 0x000fca0000010000 */
[----:B------:R-:W-:-:S05]  /*78e0*/  F2FP.F16.F32.PACK_AB R2, RZ, R2 ;  /* 0x00000002ff02723e */ /* 0x000fca00000000ff */
[----:B------:R0:W-:Y:S01]  /*78f0*/  STG.E.U16 desc[UR6][R12.64], R2 ;  /* 0x000000020c007986 */ /* 0x0001e2000c101506 */
[----:B------:R-:W-:Y:S05]  /*7900*/  @!P0 BRA `(.L_x_118) ;  /* 0x00000000007c8947 */ /* 0x000fea0003800000 */
[----:B------:R-:W-:Y:S02]  /*7910*/  IADD3 R9, R17, UR5, RZ ;  /* 0x0000000511097c10 */ /* 0x000fe4000fffe0ff */
[----:B------:R-:W-:Y:S02]  /*7920*/  IADD3 R17, R19, UR8, RZ ;  /* 0x0000000813117c10 */ /* 0x000fe4000fffe0ff */
[----:B------:R-:W-:Y:S01]  /*7930*/  ISETP.NE.AND P0, PT, R0, 0x2, PT ;  /* 0x000000020000780c */ /* 0x000fe20003f05270 */
[----:B------:R-:W-:-:S04]  /*7940*/  IMAD.WIDE R4, R9, 0x2, R14 ;  /* 0x0000000209047825 */ /* 0x000fc800078e020e */
[----:B------:R-:W-:Y:S02]  /*7950*/  IMAD.WIDE R6, R17, 0x2, R10 ;  /* 0x0000000211067825 */ /* 0x000fe400078e020a */
[----:B------:R-:W2:Y:S04]  /*7960*/  LDG.E.U16.CONSTANT R4, desc[UR6][R4.64] ;  /* 0x0000000604047981 */ /* 0x000ea8000c1e9500 */
[----:B------:R-:W3:Y:S02]  /*7970*/  LDG.E.U16.CONSTANT R6, desc[UR6][R6.64] ;  /* 0x0000000606067981 */ /* 0x000ee4000c1e9500 */
[----:B------:R-:W-:Y:S02]  /*7980*/  @P0 IADD3 R9, R9, UR5, RZ ;  /* 0x0000000509090c10 */ /* 0x000fe4000fffe0ff */
[----:B------:R-:W-:-:S03]  /*7990*/  @P0 IADD3 R17, R17, UR8, RZ ;  /* 0x0000000811110c10 */ /* 0x000fc6000fffe0ff */
        /* <DEDUP_REMOVED lines=22> */
.L_x_118:
[----:B------:R-:W-:-:S07]  /*7b00*/  IADD3 R3, R3, 0x80, RZ ;  /* 0x0000008003037810 */ /* 0x000fce0007ffe0ff */
.L_x_111:
        /* <DEDUP_REMOVED lines=356> */
.L_x_122:
        /* <DEDUP_REMOVED lines=27> */
.L_x_125:
        /* <DEDUP_REMOVED lines=55> */
.L_x_124:
        /* <DEDUP_REMOVED lines=52> */
.L_x_123:
[----:B------:R-:W-:-:S07]  /*99b0*/  IADD3 R3, R3, 0x80, RZ ;  /* 0x0000008003037810 */ /* 0x000fce0007ffe0ff */
.L_x_116:
[----:B------:R-:W-:-:S13]  /*99c0*/  ISETP.GE.AND P0, PT, R3, UR4, PT ;  /* 0x0000000403007c0c */ /* 0x000fda000bf06270 */
[----:B------:R-:W-:Y:S05]  /*99d0*/  @P0 BREAK B0 ;  /* 0x0000000000000942 */ /* 0x000fea0003800000 */
        /* <DEDUP_REMOVED lines=355> */
.L_x_127:
        /* <DEDUP_REMOVED lines=27> */
.L_x_130:
        /* <DEDUP_REMOVED lines=55> */
.L_x_129:
        /* <DEDUP_REMOVED lines=52> */
.L_x_128:
[----:B------:R-:W-:-:S07]  /*b870*/  IADD3 R3, R3, 0x80, RZ ;  /* 0x0000008003037810 */ /* 0x000fce0007ffe0ff */
.L_x_121:
[----:B------:R-:W-:-:S13]  /*b880*/  ISETP.GE.AND P0, PT, R3, UR4, PT ;  /* 0x0000000403007c0c */ /* 0x000fda000bf06270 */
[----:B------:R-:W-:Y:S05]  /*b890*/  @P0 BREAK B0 ;  /* 0x0000000000000942 */ /* 0x000fea0003800000 */
[----:B------:R-:W-:Y:S05]  /*b8a0*/  @P0 BRA `(.L_x_126) ;  /* 0x0000001c00a80947 */ /* 0x000fea0003800000 */
[----:B------:R-:W-:Y:S05]  /*b8b0*/  BSYNC B0 ;  /* 0x0000000000007941 */ /* 0x000fea0003800000 */
.L_x_105:
        /* <DEDUP_REMOVED lines=354> */
.L_x_131:
        /* <DEDUP_REMOVED lines=27> */
.L_x_134:
        /* <DEDUP_REMOVED lines=55> */
.L_x_133:
        /* <DEDUP_REMOVED lines=52> */
.L_x_132:
[----:B------:R-:W-:-:S07]  /*d740*/  IADD3 R3, R3, 0x80, RZ ;  /* 0x0000008003037810 */ /* 0x000fce0007ffe0ff */
.L_x_126:
[----:B------:R-:W-:Y:S05]  /*d750*/  BSYNC B1 ;  /* 0x0000000000017941 */ /* 0x000fea0003800000 */
.L_x_104:
[----:B------:R-:W-:Y:S05]  /*d760*/  WARPSYNC.ALL ;  /* 0x0000000000007948 */ /* 0x000fea0003800000 */
[----:B------:R-:W-:-:S13]  /*d770*/  ISETP.GE.AND P0, PT, R3, UR4, PT ;  /* 0x0000000403007c0c */ /* 0x000fda000bf06270 */
[----:B------:R-:W-:Y:S05]  /*d780*/  @P0 EXIT ;  /* 0x000000000000094d */ /* 0x000fea0003800000 */
[----:B01----:R-:W0:Y:S01]  /*d790*/  LDC R0, c[0x0][0x218] ;  /* 0x00008600ff007b82 */ /* 0x003e220000000800 */
[----:B------:R-:W-:Y:S01]  /*d7a0*/  HFMA2.MMA R2, -RZ, RZ, 0, 0 ;  /* 0x00000000ff027435 */ /* 0x000fe200000001ff */
[----:B------:R-:W-:Y:S01]  /*d7b0*/  MOV R6, RZ ;  /* 0x000000ff00067202 */ /* 0x000fe20000000f00 */
[----:B------:R-:W-:Y:S01]  /*d7c0*/  HFMA2.MMA R4, -RZ, RZ, 0, 0 ;  /* 0x00000000ff047435 */ /* 0x000fe200000001ff */
[----:B0-----:R-:W-:-:S13]  /*d7d0*/  ISETP.NE.AND P0, PT, R0, RZ, PT ;  /* 0x000000ff0000720c */ /* 0x001fda0003f05270 */
[----:B------:R-:W-:Y:S05]  /*d7e0*/  @!P0 BRA `(.L_x_135) ;  /* 0x0000001400708947 */ /* 0x000fea0003800000 */
[----:B------:R-:W-:Y:S01]  /*d7f0*/  MOV R2, RZ ;  /* 0x000000ff00027202 */ /* 0x000fe20000000f00 */
[----:B------:R-:W-:Y:S01]  /*d800*/  ULDC.64 UR4, c[0x0][0x220] ;  /* 0x0000880000047ab9 */ /* 0x000fe20000000a00 */
[----:B------:R-:W-:Y:S01]  /*d810*/  ISETP.NE.AND P0, PT, R0, 0x1, PT ;  /* 0x000000010000780c */ /* 0x000fe20003f05270 */
[----:B------:R-:W-:Y:S02]  /*d820*/  ULDC UR8, c[0x0][0x350] ;  /* 0x0000d40000087ab9 */ /* 0x000fe40000000800 */
[----:B--2---:R-:W-:Y:S01]  /*d830*/  IMAD.HI.U32 R8, R3, UR4, R2 ;  /* 0x0000000403087c27 */ /* 0x004fe2000f8e0002 */
        /* <DEDUP_REMOVED lines=343> */
.L_x_135:
[----:B------:R-:W0:Y:S02]  /*edb0*/  LDC R0, c[0x0][0x490] ;  /* 0x00012400ff007b82 */ /* 0x000e240000000800 */
[----:B0-----:R-:W-:-:S13]  /*edc0*/  ISETP.GE.AND P0, PT, R0, 0x1, PT ;  /* 0x000000010000780c */ /* 0x001fda0003f06270 */
[----:B------:R-:W-:Y:S05]  /*edd0*/  @!P0 EXIT ;  /* 0x000000000000894d */ /* 0x000fea0003800000 */
        /* <DEDUP_REMOVED lines=8> */
[----:B------:R-:W-:Y:S01]  /*ee60*/  IADD3 R6, P1, R6, UR4, RZ ;  /* 0x0000000406067c10 */ /* 0x000fe2000ff3e0ff */
[----:B------:R-:W-:Y:S01]  /*ee70*/  UMOV UR4, URZ ;  /* 0x0000003f00047c82 */ /* 0x000fe20008000000 */
[----:B------:R-:W-:Y:S02]  /*ee80*/  LOP3.LUT R0, R9, 0x3, RZ, 0xc0, !PT ;  /* 0x0000000309007812 */ /* 0x000fe400078ec0ff */
[----:B------:R-:W-:Y:S02]  /*ee90*/  IADD3.X R3, RZ, UR9, RZ, P2, !PT ;  /* 0x00000009ff037c10 */ /* 0x000fe400097fe4ff */
[----:B------:R-:W-:Y:S02]  /*eea0*/  IADD3.X R5, RZ, UR11, RZ, P3, !PT ;  /* 0x0000000bff057c10 */ /* 0x000fe40009ffe4ff */
[----:B--2---:R-:W-:Y:S02]  /*eeb0*/  IADD3.X R7, RZ, UR5, RZ, P1, !PT ;  /* 0x00000005ff077c10 */ /* 0x004fe40008ffe4ff */
        /* <DEDUP_REMOVED lines=9> */
.L_x_137:
[----:B------:R-:W-:Y:S01]  /*ef50*/  IMAD.WIDE R18, R20, 0x2, R2 ;  /* 0x0000000214127825 */ /* 0x000fe200078e0202 */
[----:B--2---:R-:W2:Y:S04]  /*ef60*/  LDG.E.U16.CONSTANT R24, desc[UR6][R12.64] ;  /* 0x000000060c187981 */ /* 0x004ea8000c1e9500 */
[----:B------:R3:W4:Y:S01]  /*ef70*/  LDG.E.U16.CONSTANT R25, desc[UR6][R18.64] ;  /* 0x0000000612197981 */ /* 0x000722000c1e9500 */
[----:B0-----:R-:W-:-:S03]  /*ef80*/  IMAD.WIDE R14, R21, 0x2, R12 ;  /* 0x00000002150e7825 */ /* 0x001fc600078e020c */
[----:B------:R-:W5:Y:S01]  /*ef90*/  LDG.E.U16 R26, desc[UR6][R4.64] ;  /* 0x00000006041a7981 */ /* 0x000f62000c1e1500 */
[----:B-1----:R-:W-:-:S03]  /*efa0*/  IMAD.WIDE R10, R23, 0x2, R18 ;  /* 0x00000002170a7825 */ /* 0x002fc600078e0212 */
[----:B------:R-:W5:Y:S04]  /*efb0*/  LDG.E.U16.CONSTANT R28, desc[UR6][R14.64] ;  /* 0x000000060e1c7981 */ /* 0x000f68000c1e9500 */
[----:B------:R-:W5:Y:S01]  /*efc0*/  LDG.E.U16.CONSTANT R27, desc[UR6][R10.64] ;  /* 0x000000060a1b7981 */ /* 0x000f62000c1e9500 */
[----:B------:R-:W-:-:S04]  /*efd0*/  IMAD.WIDE R8, R21, 0x2, R14 ;  /* 0x0000000215087825 */ /* 0x000fc800078e020e */
[----:B------:R-:W-:Y:S01]  /*efe0*/  IMAD.WIDE R16, R23, 0x2, R10 ;  /* 0x0000000217107825 */ /* 0x000fe200078e020a */
[----:B------:R-:W5:Y:S04]  /*eff0*/  LDG.E.U16.CONSTANT R29, desc[UR6][R8.64] ;  /* 0x00000006081d7981 */ /* 0x000f68000c1e9500 */
[----:B------:R-:W5:Y:S01]  /*f000*/  LDG.E.U16.CONSTANT R10, desc[UR6][R16.64] ;  /* 0x00000006100a7981 */ /* 0x000f62000c1e9500 */
[----:B---3--:R-:W-:-:S04]  /*f010*/  IMAD.WIDE R18, R21, 0x2, R8 ;  /* 0x0000000215127825 */ /* 0x008fc800078e0208 */
[----:B------:R-:W-:Y:S01]  /*f020*/  IMAD.WIDE R12, R23, 0x2, R16 ;  /* 0x00000002170c7825 */ /* 0x000fe200078e0210 */
[----:B------:R0:W3:Y:S05]  /*f030*/  LDG.E.U16.CONSTANT R8, desc[UR6][R18.64] ;  /* 0x0000000612087981 */ /* 0x0000ea000c1e9500 */
[----:B------:R1:W3:Y:S01]  /*f040*/  LDG.E.U16.CONSTANT R12, desc[UR6][R12.64] ;  /* 0x000000060c0c7981 */ /* 0x0002e2000c1e9500 */
[----:B------:R-:W-:-:S04]  /*f050*/  IADD3 R22, R22, -0x4, RZ ;  /* 0xfffffffc16167810 */ /* 0x000fc80007ffe0ff */
[----:B------:R-:W-:Y:S01]  /*f060*/  ISETP.NE.AND P1, PT, R22, RZ, PT ;  /* 0x000000ff1600720c */ /* 0x000fe20003f25270 */
[----:B0-----:R-:W-:Y:S01]  /*f070*/  IMAD.WIDE R18, R21, 0x2, R18 ;  /* 0x0000000215127825 */ /* 0x001fe200078e0212 */
[----:B------:R-:W-:Y:S01]  /*f080*/  UIADD3 UR4, UR4, 0x4, URZ ;  /* 0x0000000404047890 */ /* 0x000fe2000fffe03f */
[----:B------:R-:W-:-:S03]  /*f090*/  LEA R20, R23, R20, 0x2 ;  /* 0x0000001417147211 */ /* 0x000fc600078e10ff */
[----:B-1----:R-:W-:Y:S01]  /*f0a0*/  MOV R13, R19 ;  /* 0x00000013000d7202 */ /* 0x002fe20000000f00 */
[----:B--2---:R-:W-:Y:S02]  /*f0b0*/  HADD2.F32 R24, -RZ, R24.H0_H0 ;  /* 0x20000018ff187230 */ /* 0x004fe40000004100 */
[----:B----4-:R-:W-:-:S05]  /*f0c0*/  HADD2.F32 R25, -RZ, R25.H0_H0 ;  /* 0x20000019ff197230 */ /* 0x010fca0000004100 */
[----:B------:R-:W-:-:S05]  /*f0d0*/  FMUL.FTZ R24, R24, R25 ;  /* 0x0000001918187220 */ /* 0x000fca0000410000 */
[----:B------:R-:W-:Y:S01]  /*f0e0*/  F2FP.F16.F32.PACK_AB R24, RZ, R24 ;  /* 0x00000018ff18723e */ /* 0x000fe200000000ff */
[----:B-----5:R-:W-:Y:S02]  /*f0f0*/  HADD2.F32 R26, -RZ, R26.H0_H0 ;  /* 0x2000001aff1a7230 */ /* 0x020fe40000004100 */
[----:B------:R-:W-:Y:S02]  /*f100*/  HADD2.F32 R28, -RZ, R28.H0_H0 ;  /* 0x2000001cff1c7230 */ /* 0x000fe40000004100 */
        /* <DEDUP_REMOVED lines=12> */
[----:B---3--:R-:W-:Y:S02]  /*f1d0*/  HADD2.F32 R10, -RZ, R8.H0_H0 ;  /* 0x20000008ff0a7230 */ /* 0x008fe40000004100 */
        /* <DEDUP_REMOVED lines=11> */
[----:B------:R-:W-:Y:S01]  /*f290*/  MOV R12, R18 ;  /* 0x00000012000c7202 */ /* 0x000fe20000000f00 */
[----:B------:R-:W-:Y:S06]  /*f2a0*/  @P1 BRA `(.L_x_137) ;  /* 0xfffffffc00281947 */ /* 0x000fec000383ffff */
.L_x_136:
[----:B------:R-:W-:Y:S05]  /*f2b0*/  @!P0 EXIT ;  /* 0x000000000000894d */ /* 0x000fea0003800000 */
[----:B--2---:R-:W0:Y:S01]  /*f2c0*/  LDC R8, c[0x0][0x494] ;  /* 0x00012500ff087b82 */ /* 0x004e220000000800 */
[----:B------:R-:W2:Y:S07]  /*f2d0*/  LDG.E.U16 R16, desc[UR6][R4.64] ;  /* 0x0000000604107981 */ /* 0x000eae000c1e1500 */
[----:B------:R-:W1:Y:S01]  /*f2e0*/  LDC R9, c[0x0][0x498] ;  /* 0x00012600ff097b82 */ /* 0x000e620000000800 */
[----:B0-----:R-:W-:-:S04]  /*f2f0*/  IMAD R17, R8, UR4, RZ ;  /* 0x0000000408117c24 */ /* 0x001fc8000f8e02ff */
[----:B------:R-:W-:-:S04]  /*f300*/  IMAD.WIDE R10, R17, 0x2, R6 ;  /* 0x00000002110a7825 */ /* 0x000fc800078e0206 */
[----:B-1----:R-:W-:Y:S02]  /*f310*/  IMAD R18, R9, UR4, RZ ;  /* 0x0000000409127c24 */ /* 0x002fe4000f8e02ff */
[----:B------:R-:W3:Y:S02]  /*f320*/  LDG.E.U16.CONSTANT R10, desc[UR6][R10.64] ;  /* 0x000000060a0a7981 */ /* 0x000ee4000c1e9500 */
[----:B------:R-:W-:-:S06]  /*f330*/  IMAD.WIDE R12, R18, 0x2, R2 ;  /* 0x00000002120c7825 */ /* 0x000fcc00078e0202 */
        /* <DEDUP_REMOVED lines=11> */
[----:B------:R-:W-:Y:S05]  /*f3f0*/  @!P0 EXIT ;  /* 0x000000000000894d */ /* 0x000fea0003800000 */
[----:B------:R-:W-:Y:S02]  /*f400*/  IADD3 R17, R17, R8, RZ ;  /* 0x0000000811117210 */ /* 0x000fe40007ffe0ff */
[----:B------:R-:W-:-:S03]  /*f410*/  IADD3 R18, R18, R9, RZ ;  /* 0x0000000912127210 */ /* 0x000fc60007ffe0ff */
[----:B------:R-:W-:-:S04]  /*f420*/  IMAD.WIDE R10, R17, 0x2, R6 ;  /* 0x00000002110a7825 */ /* 0x000fc800078e0206 */
[----:B------:R-:W-:Y:S02]  /*f430*/  IMAD.WIDE R12, R18, 0x2, R2 ;  /* 0x00000002120c7825 */ /* 0x000fe400078e0202 */
[----:B------:R-:W2:Y:S04]  /*f440*/  LDG.E.U16.CONSTANT R10, desc[UR6][R10.64] ;  /* 0x000000060a0a7981 */ /* 0x000ea8000c1e9500 */
[----:B------:R-:W3:Y:S01]  /*f450*/  LDG.E.U16.CONSTANT R12, desc[UR6][R12.64] ;  /* 0x000000060c0c7981 */ /* 0x000ee2000c1e9500 */
[----:B------:R-:W-:Y:S01]  /*f460*/  ISETP.NE.AND P0, PT, R0, 0x2, PT ;  /* 0x000000020000780c */ /* 0x000fe20003f05270 */
[----:B--2---:R-:W-:Y:S02]  /*f470*/  HADD2.F32 R14, -RZ, R10.H0_H0 ;  /* 0x2000000aff0e7230 */ /* 0x004fe40000004100 */
[----:B---3--:R-:W-:-:S05]  /*f480*/  HADD2.F32 R15, -RZ, R12.H0_H0 ;  /* 0x2000000cff0f7230 */ /* 0x008fca0000004100 */
[----:B------:R-:W-:Y:S01]  /*f490*/  FMUL.FTZ R14, R14, R15 ;  /* 0x0000000f0e0e7220 */ /* 0x000fe20000410000 */
[----:B------:R-:W-:-:S04]  /*f4a0*/  HADD2.F32 R15, -RZ, R16.H0_H0 ;  /* 0x20000010ff0f7230 */ /* 0x000fc80000004100 */
[----:B------:R-:W-:-:S05]  /*f4b0*/  F2FP.F16.F32.PACK_AB R14, RZ, R14 ;  /* 0x0000000eff0e723e */ /* 0x000fca00000000ff */
        /* <DEDUP_REMOVED lines=11> */
[----:B------:R-:W-:Y:S02]  /*f570*/  HADD2.F32 R8, -RZ, R14.H0_H0 ;  /* 0x2000000eff087230 */ /* 0x000fe40000004100 */
[----:B--2---:R-:W-:Y:S02]  /*f580*/  HADD2.F32 R0, -RZ, R6.H0_H0 ;  /* 0x20000006ff007230 */ /* 0x004fe40000004100 */
[----:B---3--:R-:W-:-:S05]  /*f590*/  HADD2.F32 R9, -RZ, R2.H0_H0 ;  /* 0x20000002ff097230 */ /* 0x008fca0000004100 */
[----:B------:R-:W-:-:S05]  /*f5a0*/  FMUL.FTZ R0, R0, R9 ;  /* 0x0000000900007220 */ /* 0x000fca0000410000 */
[----:B------:R-:W-:-:S05]  /*f5b0*/  F2FP.F16.F32.PACK_AB R0, RZ, R0 ;  /* 0x00000000ff00723e */ /* 0x000fca00000000ff */
[----:B------:R-:W-:-:S05]  /*f5c0*/  HADD2.F32 R9, -RZ, R0.H0_H0 ;  /* 0x20000000ff097230 */ /* 0x000fca0000004100 */
[----:B------:R-:W-:-:S05]  /*f5d0*/  FADD.FTZ R8, R8, R9 ;  /* 0x0000000908087221 */ /* 0x000fca0000010000 */
[----:B------:R-:W-:-:S05]  /*f5e0*/  F2FP.F16.F32.PACK_AB R8, RZ, R8 ;  /* 0x00000008ff08723e */ /* 0x000fca00000000ff */
[----:B------:R-:W-:Y:S01]  /*f5f0*/  STG.E.U16 desc[UR6][R4.64], R8 ;  /* 0x0000000804007986 */ /* 0x000fe2000c101506 */
[----:B------:R-:W-:Y:S05]  /*f600*/  EXIT ;  /* 0x000000000000794d */ /* 0x000fea0003800000 */
.L_x_138:
        /* <DEDUP_REMOVED lines=15> */
.L_x_834:


//--------------------- .text._ZN2at6native69_GLOBAL__N__64f4e359_31_FunctionOfAMatrixUtilsKernel_cu_75b981de_306816_elemwise_kernelILi128ELi8EZNS1_43_compute_linear_combination_internal_kernelIN3c107complexIfEEEEvRNS_14TensorIteratorEiiiEUliE_EEviT1_ --------------------------
	.section	.text._ZN2at6native69_GLOBAL__N__64f4e359_31_FunctionOfAMatrixUtilsKernel_cu_75b981de_306816_elemwise_kernelILi128ELi8EZNS1_43_compute_linear_combination_internal_kernelIN3c107complexIfEEEEvRNS_14TensorIteratorEiiiEUliE_EEviT1_,"ax",@progbits
	.align	128
.text._ZN2at6native69_GLOBAL__N__64f4e359_31_FunctionOfAMatrixUtilsKernel_cu_75b981de_306816_elemwise_kernelILi128ELi8EZNS1_43_compute_linear_combination_internal_kernelIN3c107complexIfEEEEvRNS_14TensorIteratorEiiiEUliE_EEviT1_:
        .type           _ZN2at6native69_GLOBAL__N__64f4e359_31_FunctionOfAMatrixUtilsKernel_cu_75b981de_306816_elemwise_kernelILi128ELi8EZNS1_43_compute_linear_combination_internal_kernelIN3c107complexIfEEEEvRNS_14TensorIteratorEiiiEUliE_EEviT1_,@function
        .size           _ZN2at6native69_GLOBAL__N__64f4e359_31_FunctionOfAMatrixUtilsKernel_cu_75b981de_306816_elemwise_kernelILi128ELi8EZNS1_43_compute_linear_combination_internal_kernelIN3c107complexIfEEEEvRNS_14TensorIteratorEiiiEUliE_EEviT1_,(.L_x_835 - _ZN2at6native69_GLOBAL__N__64f4e359_31_FunctionOfAMatrixUtilsKernel_cu_75b981de_306816_elemwise_kernelILi128ELi8EZNS1_43_compute_linear_combination_internal_kernelIN3c107complexIfEEEEvRNS_14TensorIteratorEiiiEUliE_EEviT1_)
        .other          _ZN2at6native69_GLOBAL__N__64f4e359_31_FunctionOfAMatrixUtilsKernel_cu_75b981de_306816_elemwise_kernelILi128ELi8EZNS1_43_compute_linear_combination_internal_kernelIN3c107complexIfEEEEvRNS_14TensorIteratorEiiiEUliE_EEviT1_,@"STO_CUDA_ENTRY STV_DEFAULT"
_ZN2at6native69_GLOBAL__N__64f4e359_31_FunctionOfAMatrixUtilsKernel_cu_75b981de_306816_elemwise_kernelILi128ELi8EZNS1_43_compute_linear_combination_internal_kernelIN3c107complexIfEEEEvRNS_14TensorIteratorEiiiEUliE_EEviT1_:
[----:B------:R-:W-:Y:S01]  /*0000*/  LDC R1, c[0x0][0x28] ;  /* 0x00000a00ff017b82 */ /* 0x000fe20000000800 */
[----:B------:R-:W0:Y:S01]  /*0010*/  S2R R0, SR_CTAID.X ;  /* 0x0000000000007919 */ /* 0x000e220000002500 */
[----:B------:R-:W-:Y:S01]  /*0020*/  ULDC UR6, c[0x0][0x210] ;  /* 0x0000840000067ab9 */ /* 0x000fe20000000800 */
[----:B------:R-:W-:Y:S01]  /*0030*/  ULDC.64 UR4, c[0x0][0x208] ;  /* 0x0000820000047ab9 */ /* 0x000fe20000000a00 */
[----:B------:R-:W-:Y:S01]  /*0040*/  BSSY B0, `(.L_x_139) ;  /* 0x0000276000007945 */ /* 0x000fe20003800000 */
[----:B------:R-:W0:Y:S02]  /*0050*/  S2R R3, SR_TID.X ;  /* 0x0000000000037919 */ /* 0x000e240000002100 */
[----:B0-----:R-:W-:-:S04]  /*0060*/  LEA R0, R0, R3, 0xa ;  /* 0x0000000300007211 */ /* 0x001fc800078e50ff */
[----:B------:R-:W-:Y:S02]  /*0070*/  ISETP.GE.AND P0, PT, R0, UR6, PT ;  /* 0x0000000600007c0c */ /* 0x000fe4000bf06270 */
[----:B------:R-:W-:-:S11]  /*0080*/  MOV R3, R0 ;  /* 0x0000000000037202 */ /* 0x000fd60000000f00 */
        /* <DEDUP_REMOVED lines=31> */
[C---:B------:R-:W-:Y:S02]  /*0280*/  IMAD R14, R4.reuse, UR10, RZ ;  /* 0x0000000a040e7c24 */ /* 0x040fe4000f8e02ff */
[C---:B------:R-:W-:Y:S02]  /*0290*/  IMAD R16, R4.reuse, UR12, RZ ;  /* 0x0000000c04107c24 */ /* 0x040fe4000f8e02ff */
[----:B------:R-:W-:Y:S02]  /*02a0*/  IMAD R4, R4, UR13, RZ ;  /* 0x0000000d04047c24 */ /* 0x000fe4000f8e02ff */
        /* <DEDUP_REMOVED lines=324> */
.L_x_141:
[----:B------:R-:W0:Y:S02]  /*16f0*/  LDC R4, c[0x0][0x490] ;  /* 0x00012400ff047b82 */ /* 0x000e240000000800 */
[----:B0-----:R-:W-:-:S13]  /*1700*/  ISETP.GE.AND P0, PT, R4, 0x1, PT ;  /* 0x000000010400780c */ /* 0x001fda0003f06270 */
[----:B------:R-:W-:Y:S05]  /*1710*/  @!P0 BRA `(.L_x_142) ;  /* 0x00000010001c8947 */ /* 0x000fea0003800000 */
[----:B------:R-:W-:Y:S01]  /*1720*/  ULDC.64 UR8, c[0x0][0x478] ;  /* 0x00011e0000087ab9 */ /* 0x000fe20000000a00 */
[----:B------:R-:W-:Y:S01]  /*1730*/  VIMNMX R4, R4, 0x1, !PT ;  /* 0x0000000104047848 */ /* 0x000fe20007fe0100 */
[----:B------:R-:W-:Y:S01]  /*1740*/  ULDC.64 UR10, c[0x0][0x488] ;  /* 0x00012200000a7ab9 */ /* 0x000fe20000000a00 */
[----:B------:R-:W-:-:S04]  /*1750*/  IADD3 R14, P0, R14, UR8, RZ ;  /* 0x000000080e0e7c10 */ /* 0x000fc8000ff1e0ff */
[----:B------:R-:W-:Y:S01]  /*1760*/  IADD3.X R15, RZ, UR9, RZ, P0, !PT ;  /* 0x00000009ff0f7c10 */ /* 0x000fe200087fe4ff */
[----:B------:R-:W-:-:S04]  /*1770*/  ULDC.64 UR8, c[0x0][0x480] ;  /* 0x0001200000087ab9 */ /* 0x000fc80000000a00 */
[----:B------:R0:W5:Y:S01]  /*1780*/  LDG.E.64 R48, desc[UR4][R14.64] ;  /* 0x000000040e307981 */ /* 0x000162000c1e1b00 */
[----:B------:R-:W-:Y:S02]  /*1790*/  IADD3 R2, R4, -0x1, RZ ;  /* 0xffffffff04027810 */ /* 0x000fe40007ffe0ff */
[----:B------:R-:W-:Y:S02]  /*17a0*/  IADD3 R16, P1, R16, UR8, RZ ;  /* 0x0000000810107c10 */ /* 0x000fe4000ff3e0ff */
[----:B------:R-:W-:Y:S02]  /*17b0*/  ISETP.GE.U32.AND P0, PT, R2, 0x3, PT ;  /* 0x000000030200780c */ /* 0x000fe40003f06070 */
[----:B------:R-:W-:Y:S02]  /*17c0*/  IADD3 R18, P2, R18, UR10, RZ ;  /* 0x0000000a12127c10 */ /* 0x000fe4000ff5e0ff */
[----:B------:R-:W-:Y:S02]  /*17d0*/  IADD3.X R17, RZ, UR9, RZ, P1, !PT ;  /* 0x00000009ff117c10 */ /* 0x000fe40008ffe4ff */
[----:B------:R-:W-:-:S02]  /*17e0*/  IADD3.X R19, RZ, UR11, RZ, P2, !PT ;  /* 0x0000000bff137c10 */ /* 0x000fc400097fe4ff */
[----:B------:R-:W-:-:S05]  /*17f0*/  MOV R3, RZ ;  /* 0x000000ff00037202 */ /* 0x000fca0000000f00 */
[----:B0-----:R-:W-:Y:S05]  /*1800*/  @!P0 BRA `(.L_x_143) ;  /* 0x0000000c00608947 */ /* 0x001fea0003800000 */
[----:B------:R-:W-:-:S04]  /*1810*/  LOP3.LUT R3, R4, 0x3, RZ, 0xc0, !PT ;  /* 0x0000000304037812 */ /* 0x000fc800078ec0ff */
[----:B------:R-:W-:Y:S01]  /*1820*/  IADD3 R2, R4, -R3, RZ ;  /* 0x8000000304027210 */ /* 0x000fe20007ffe0ff */
[----:B------:R-:W-:-:S03]  /*1830*/  HFMA2.MMA R3, -RZ, RZ, 0, 0 ;  /* 0x00000000ff037435 */ /* 0x000fc600000001ff */
[----:B------:R-:W-:-:S13]  /*1840*/  ISETP.GT.AND P0, PT, R2, RZ, PT ;  /* 0x000000ff0200720c */ /* 0x000fda0003f04270 */
[----:B------:R-:W-:Y:S05]  /*1850*/  @!P0 BRA `(.L_x_144) ;  /* 0x0000000800cc8947 */ /* 0x000fea0003800000 */
[----:B------:R-:W-:Y:S02]  /*1860*/  ISETP.GT.AND P1, PT, R2, 0xc, PT ;  /* 0x0000000c0200780c */ /* 0x000fe40003f24270 */
[----:B------:R-:W-:-:S11]  /*1870*/  PLOP3.LUT P0, PT, PT, PT, PT, 0x80, 0x0 ;  /* 0x000000000000781c */ /* 0x000fd60003f0f070 */
[----:B------:R-:W-:Y:S05]  /*1880*/  @!P1 BRA `(.L_x_145) ;  /* 0x0000000400c89947 */ /* 0x000fea0003800000 */
[----:B------:R-:W-:-:S13]  /*1890*/  PLOP3.LUT P0, PT, PT, PT, PT, 0x8, 0x0 ;  /* 0x000000000000781c */ /* 0x000fda0003f0e170 */
.L_x_146:
[----:B------:R-:W0:Y:S08]  /*18a0*/  LDC R53, c[0x0][0x498] ;  /* 0x00012600ff357b82 */ /* 0x000e300000000800 */
[----:B------:R-:W1:Y:S01]  /*18b0*/  LDC R46, c[0x0][0x494] ;  /* 0x00012500ff2e7b82 */ /* 0x000e620000000800 */
[----:B0-----:R-:W-:-:S04]  /*18c0*/  IMAD R7, R3, R53, RZ ;  /* 0x0000003503077224 */ /* 0x001fc800078e02ff */
[----:B------:R-:W-:-:S04]  /*18d0*/  IMAD.WIDE R6, R7, 0x4, R18 ;  /* 0x0000000407067825 */ /* 0x000fc800078e0212 */
[----:B-1----:R-:W-:Y:S01]  /*18e0*/  IMAD R21, R3, R46, RZ ;  /* 0x0000002e03157224 */ /* 0x002fe200078e02ff */
[----:B------:R-:W2:Y:S03]  /*18f0*/  LDG.E.CONSTANT R56, desc[UR4][R6.64] ;  /* 0x0000000406387981 */ /* 0x000ea6000c1e9900 */
[----:B------:R-:W-:-:S05]  /*1900*/  IMAD.WIDE R20, R21, 0x8, R16 ;  /* 0x0000000815147825 */ /* 0x000fca00078e0210 */
[----:B------:R0:W2:Y:S01]  /*1910*/  LDG.E.64.CONSTANT R38, desc[UR4][R20.64] ;  /* 0x0000000414267981 */ /* 0x0000a2000c1e9b00 */
[----:B------:R-:W-:Y:S01]  /*1920*/  IADD3 R9, R3, 0x4, RZ ;  /* 0x0000000403097810 */ /* 0x000fe20007ffe0ff */
[----:B------:R-:W-:-:S04]  /*1930*/  IMAD.WIDE R12, R53, 0x4, R6 ;  /* 0x00000004350c7825 */ /* 0x000fc800078e0206 */
[----:B------:R-:W-:Y:S01]  /*1940*/  IMAD R25, R9, R53, RZ ;  /* 0x0000003509197224 */ /* 0x000fe200078e02ff */
[----:B------:R-:W3:Y:S03]  /*1950*/  LDG.E.CONSTANT R5, desc[UR4][R12.64] ;  /* 0x000000040c057981 */ /* 0x000ee6000c1e9900 */
[----:B------:R-:W-:-:S04]  /*1960*/  IMAD.WIDE R24, R25, 0x4, R18 ;  /* 0x0000000419187825 */ /* 0x000fc800078e0212 */
[C---:B------:R-:W-:Y:S01]  /*1970*/  IMAD.WIDE R22, R53.reuse, 0x4, R12 ;  /* 0x0000000435167825 */ /* 0x040fe200078e020c */
[----:B------:R-:W4:Y:S03]  /*1980*/  LDG.E.CONSTANT R55, desc[UR4][R24.64] ;  /* 0x0000000418377981 */ /* 0x000f26000c1e9900 */
[C---:B------:R-:W-:Y:S01]  /*1990*/  IMAD.WIDE R26, R53.reuse, 0x4, R24 ;  /* 0x00000004351a7825 */ /* 0x040fe200078e0218 */
[----:B------:R-:W4:Y:S03]  /*19a0*/  LDG.E.CONSTANT R8, desc[UR4][R22.64] ;  /* 0x0000000416087981 */ /* 0x000f26000c1e9900 */
[----:B0-----:R-:W-:Y:S01]  /*19b0*/  IMAD.WIDE R20, R46, 0x8, R20 ;  /* 0x000000082e147825 */ /* 0x001fe200078e0214 */
[----:B------:R0:W4:Y:S03]  /*19c0*/  LDG.E.CONSTANT R54, desc[UR4][R26.64] ;  /* 0x000000041a367981 */ /* 0x000126000c1e9900 */
[----:B------:R-:W-:-:S04]  /*19d0*/  IMAD.WIDE R28, R53, 0x4, R26 ;  /* 0x00000004351c7825 */ /* 0x000fc800078e021a */
[----:B------:R-:W-:Y:S01]  /*19e0*/  IMAD.WIDE R10, R53, 0x4, R22 ;  /* 0x00000004350a7825 */ /* 0x000fe200078e0216 */
[----:B------:R1:W4:Y:S03]  /*19f0*/  LDG.E.CONSTANT R51, desc[UR4][R28.64] ;  /* 0x000000041c337981 */ /* 0x000326000c1e9900 */
[----:B0-----:R-:W-:Y:S02]  /*1a00*/  IMAD R27, R9, R46, RZ ;  /* 0x0000002e091b7224 */ /* 0x001fe400078e02ff */
[C---:B------:R-:W-:Y:S01]  /*1a10*/  IMAD.WIDE R22, R46.reuse, 0x8, R20 ;  /* 0x000000082e167825 */ /* 0x040fe200078e0214 */
[----:B------:R-:W-:Y:S01]  /*1a20*/  IADD3 R6, R3, 0x8, RZ ;  /* 0x0000000803067810 */ /* 0x000fe20007ffe0ff */
[----:B------:R-:W3:Y:S02]  /*1a30*/  LDG.E.64.CONSTANT R20, desc[UR4][R20.64] ;  /* 0x0000000414147981 */ /* 0x000ee4000c1e9b00 */
[----:B------:R-:W-:Y:S01]  /*1a40*/  IMAD.WIDE R26, R27, 0x8, R16 ;  /* 0x000000081b1a7825 */ /* 0x000fe200078e0210 */
[----:B------:R-:W-:Y:S01]  /*1a50*/  IADD3 R43, R3, 0xc, RZ ;  /* 0x0000000c032b7810 */ /* 0x000fe20007ffe0ff */
[----:B------:R-:W4:Y:S02]  /*1a60*/  LDG.E.CONSTANT R10, desc[UR4][R10.64] ;  /* 0x000000040a0a7981 */ /* 0x000f24000c1e9900 */
[----:B------:R-:W-:-:S02]  /*1a70*/  IMAD.WIDE R24, R46, 0x8, R22 ;  /* 0x000000082e187825 */ /* 0x000fc400078e0216 */
[----:B------:R-:W4:Y:S02]  /*1a80*/  LDG.E.64.CONSTANT R22, desc[UR4][R22.64] ;  /* 0x0000000416167981 */ /* 0x000f24000c1e9b00 */
[----:B------:R-:W-:Y:S02]  /*1a90*/  IMAD.WIDE R30, R53, 0x4, R28 ;  /* 0x00000004351e7825 */ /* 0x000fe400078e021c */
[----:B------:R-:W4:Y:S02]  /*1aa0*/  LDG.E.64.CONSTANT R24, desc[UR4][R24.64] ;  /* 0x0000000418187981 */ /* 0x000f24000c1e9b00 */
[----:B-1----:R-:W-:Y:S02]  /*1ab0*/  IMAD.WIDE R28, R46, 0x8, R26 ;  /* 0x000000082e1c7825 */ /* 0x002fe400078e021a */
[----:B------:R0:W4:Y:S02]  /*1ac0*/  LDG.E.CONSTANT R50, desc[UR4][R30.64] ;  /* 0x000000041e327981 */ /* 0x000124000c1e9900 */
[----:B------:R-:W-:-:S02]  /*1ad0*/  IMAD R7, R6, R53, RZ ;  /* 0x0000003506077224 */ /* 0x000fc400078e02ff */
[----:B------:R-:W-:Y:S01]  /*1ae0*/  IMAD R37, R43, R53, RZ ;  /* 0x000000352b257224 */ /* 0x000fe200078e02ff */
[----:B------:R-:W4:Y:S01]  /*1af0*/  LDG.E.64.CONSTANT R26, desc[UR4][R26.64] ;  /* 0x000000041a1a7981 */ /* 0x000f22000c1e9b00 */
[----:B------:R-:W-:Y:S02]  /*1b00*/  IMAD R35, R6, R46, RZ ;  /* 0x0000002e06237224 */ /* 0x000fe400078e02ff */
[----:B0-----:R-:W-:Y:S02]  /*1b10*/  IMAD.WIDE R30, R46, 0x8, R28 ;  /* 0x000000082e1e7825 */ /* 0x001fe400078e021c */
[----:B------:R-:W4:Y:S02]  /*1b20*/  LDG.E.64.CONSTANT R28, desc[UR4][R28.64] ;  /* 0x000000041c1c7981 */ /* 0x000f24000c1e9b00 */
[----:B------:R-:W-:-:S04]  /*1b30*/  IMAD.WIDE R6, R7, 0x4, R18 ;  /* 0x0000000407067825 */ /* 0x000fc800078e0212 */
[----:B------:R-:W-:Y:S01]  /*1b40*/  IMAD.WIDE R36, R37, 0x4, R18 ;  /* 0x0000000425247825 */ /* 0x000fe200078e0212 */
[----:B------:R-:W4:Y:S03]  /*1b50*/  LDG.E.CONSTANT R13, desc[UR4][R6.64] ;  /* 0x00000004060d7981 */ /* 0x000f26000c1e9900 */
[----:B------:R-:W-:Y:S01]  /*1b60*/  IMAD.WIDE R34, R35, 0x8, R16 ;  /* 0x0000000823227825 */ /* 0x000fe200078e0210 */
[----:B------:R0:W4:Y:S03]  /*1b70*/  LDG.E.CONSTANT R9, desc[UR4][R36.64] ;  /* 0x0000000424097981 */ /* 0x000126000c1e9900 */
[----:B------:R-:W-:Y:S02]  /*1b80*/  IMAD.WIDE R32, R46, 0x8, R30 ;  /* 0x000000082e207825 */ /* 0x000fe400078e021e */
[----:B------:R-:W4:Y:S02]  /*1b90*/  LDG.E.64.CONSTANT R30, desc[UR4][R30.64] ;  /* 0x000000041e1e7981 */ /* 0x000f24000c1e9b00 */
[----:B------:R-:W-:-:S02]  /*1ba0*/  IMAD.WIDE R40, R53, 0x4, R6 ;  /* 0x0000000435287825 */ /* 0x000fc400078e0206 */
[----:B------:R-:W4:Y:S02]  /*1bb0*/  LDG.E.64.CONSTANT R32, desc[UR4][R32.64] ;  /* 0x0000000420207981 */ /* 0x000f24000c1e9b00 */
[C---:B------:R-:W-:Y:S02]  /*1bc0*/  IMAD.WIDE R60, R53.reuse, 0x4, R36 ;  /* 0x00000004353c7825 */ /* 0x040fe400078e0224 */
[----:B------:R1:W4:Y:S02]  /*1bd0*/  LDG.E.CONSTANT R12, desc[UR4][R40.64] ;  /* 0x00000004280c7981 */ /* 0x000324000c1e9900 */
[----:B0-----:R-:W-:Y:S02]  /*1be0*/  IMAD.WIDE R36, R46, 0x8, R34 ;  /* 0x000000082e247825 */ /* 0x001fe400078e0222 */
[----:B------:R0:W4:Y:S02]  /*1bf0*/  LDG.E.CONSTANT R7, desc[UR4][R60.64] ;  /* 0x000000043c077981 */ /* 0x000124000c1e9900 */
[----:B------:R-:W-:-:S02]  /*1c00*/  IMAD.WIDE R44, R53, 0x4, R60 ;  /* 0x00000004352c7825 */ /* 0x000fc400078e023c */
[----:B------:R-:W4:Y:S02]  /*1c10*/  LDG.E.64.CONSTANT R34, desc[UR4][R34.64] ;  /* 0x0000000422227981 */ /* 0x000f24000c1e9b00 */
[----:B-1----:R-:W-:Y:S02]  /*1c20*/  IMAD.WIDE R40, R53, 0x4, R40 ;  /* 0x0000000435287825 */ /* 0x002fe400078e0228 */
[----:B------:R-:W4:Y:S02]  /*1c30*/  LDG.E.CONSTANT R6, desc[UR4][R44.64] ;  /* 0x000000042c067981 */ /* 0x000f24000c1e9900 */
[----:B------:R-:W-:Y:S02]  /*1c40*/  IMAD R43, R43, R46, RZ ;  /* 0x0000002e2b2b7224 */ /* 0x000fe400078e02ff */
[----:B0-----:R-:W-:Y:S01]  /*1c50*/  IMAD.WIDE R60, R46, 0x8, R36 ;  /* 0x000000082e3c7825 */ /* 0x001fe200078e0224 */
[----:B------:R0:W4:Y:S03]  /*1c60*/  LDG.E.CONSTANT R11, desc[UR4][R40.64] ;  /* 0x00000004280b7981 */ /* 0x000126000c1e9900 */
[----:B------:R-:W-:Y:S01]  /*1c70*/  IMAD.WIDE R42, R43, 0x8, R16 ;  /* 0x000000082b2a7825 */ /* 0x000fe200078e0210 */
[----:B------:R-:W4:Y:S03]  /*1c80*/  LDG.E.64.CONSTANT R36, desc[UR4][R36.64] ;  /* 0x0000000424247981 */ /* 0x000f26000c1e9b00 */
[----:B------:R-:W-:-:S04]  /*1c90*/  IMAD.WIDE R58, R53, 0x4, R40 ;  /* 0x00000004353a7825 */ /* 0x000fc800078e0228 */
[C---:B0-----:R-:W-:Y:S02]  /*1ca0*/  IMAD.WIDE R40, R46.reuse, 0x8, R60 ;  /* 0x000000082e287825 */ /* 0x041fe400078e023c */
[----:B------:R-:W4:Y:S02]  /*1cb0*/  LDG.E.CONSTANT R58, desc[UR4][R58.64] ;  /* 0x000000043a3a7981 */ /* 0x000f24000c1e9900 */
[----:B------:R-:W-:Y:S02]  /*1cc0*/  IMAD.WIDE R52, R53, 0x4, R44 ;  /* 0x0000000435347825 */ /* 0x000fe400078e022c */
[----:B------:R-:W4:Y:S02]  /*1cd0*/  LDG.E.64.CONSTANT R40, desc[UR4][R40.64] ;  /* 0x0000000428287981 */ /* 0x000f24000c1e9b00 */
[----:B------:R-:W-:Y:S02]  /*1ce0*/  IMAD.WIDE R44, R46, 0x8, R42 ;  /* 0x000000082e2c7825 */ /* 0x000fe400078e022a */
[----:B------:R-:W4:Y:S04]  /*1cf0*/  LDG.E.64.CONSTANT R42, desc[UR4][R42.64] ;  /* 0x000000042a2a7981 */ /* 0x000f28000c1e9b00 */
[----:B------:R-:W4:Y:S01]  /*1d00*/  LDG.E.CONSTANT R52, desc[UR4][R52.64] ;  /* 0x0000000434347981 */ /* 0x000f22000c1e9900 */
[-C--:B--2--5:R-:W-:Y:S01]  /*1d10*/  FFMA.FTZ R57, R38, R56.reuse, R48 ;  /* 0x0000003826397223 */ /* 0x0a4fe20000010030 */
[----:B------:R-:W-:-:S02]  /*1d20*/  FFMA.FTZ R56, R39, R56, R49 ;  /* 0x0000003827387223 */ /* 0x000fc40000010031 */
[----:B------:R0:W2:Y:S02]  /*1d30*/  LDG.E.64.CONSTANT R38, desc[UR4][R60.64] ;  /* 0x000000043c267981 */ /* 0x0000a4000c1e9b00 */
[C---:B0-----:R-:W-:Y:S02]  /*1d40*/  IMAD.WIDE R60, R46.reuse, 0x8, R44 ;  /* 0x000000082e3c7825 */ /* 0x041fe400078e022c */
[----:B------:R-:W2:Y:S02]  /*1d50*/  LDG.E.64.CONSTANT R44, desc[UR4][R44.64] ;  /* 0x000000042c2c7981 */ /* 0x000ea4000c1e9b00 */
[----:B------:R-:W-:Y:S02]  /*1d60*/  IMAD.WIDE R48, R46, 0x8, R60 ;  /* 0x000000082e307825 */ /* 0x000fe400078e023c */
[----:B------:R-:W2:Y:S04]  /*1d70*/  LDG.E.64.CONSTANT R46, desc[UR4][R60.64] ;  /* 0x000000043c2e7981 */ /* 0x000ea8000c1e9b00 */
[----:B------:R-:W2:Y:S01]  /*1d80*/  LDG.E.64.CONSTANT R48, desc[UR4][R48.64] ;  /* 0x0000000430307981 */ /* 0x000ea2000c1e9b00 */
[-C--:B---3--:R-:W-:Y:S01]  /*1d90*/  FFMA.FTZ R57, R20, R5.reuse, R57 ;  /* 0x0000000514397223 */ /* 0x088fe20000010039 */
[----:B------:R-:W-:-:S03]  /*1da0*/  FFMA.FTZ R56, R21, R5, R56 ;  /* 0x0000000515387223 */ /* 0x000fc60000010038 */
[-C--:B----4-:R-:W-:Y:S01]  /*1db0*/  FFMA.FTZ R57, R22, R8.reuse, R57 ;  /* 0x0000000816397223 */ /* 0x090fe20000010039 */
[----:B------:R-:W-:-:S03]  /*1dc0*/  FFMA.FTZ R56, R23, R8, R56 ;  /* 0x0000000817387223 */ /* 0x000fc60000010038 */
[-C--:B------:R-:W-:Y:S01]  /*1dd0*/  FFMA.FTZ R57, R24, R10.reuse, R57 ;  /* 0x0000000a18397223 */ /* 0x080fe20000010039 */
        /* <DEDUP_REMOVED lines=8> */
[----:B------:R-:W-:Y:S01]  /*1e60*/  FFMA.FTZ R56, R33, R50, R56 ;  /* 0x0000003221387223 */ /* 0x000fe20000010038 */
[----:B------:R-:W-:Y:S02]  /*1e70*/  IADD3 R2, R2, -0x10, RZ ;  /* 0xfffffff002027810 */ /* 0x000fe40007ffe0ff */
[-C--:B------:R-:W-:Y:S01]  /*1e80*/  FFMA.FTZ R57, R34, R13.reuse, R57 ;  /* 0x0000000d22397223 */ /* 0x080fe20000010039 */
[----:B------:R-:W-:Y:S01]  /*1e90*/  FFMA.FTZ R56, R35, R13, R56 ;  /* 0x0000000d23387223 */ /* 0x000fe20000010038 */
[----:B------:R-:W-:Y:S02]  /*1ea0*/  ISETP.GT.AND P1, PT, R2, 0xc, PT ;  /* 0x0000000c0200780c */ /* 0x000fe40003f24270 */
[-C--:B------:R-:W-:Y:S01]  /*1eb0*/  FFMA.FTZ R57, R36, R12.reuse, R57 ;  /* 0x0000000c24397223 */ /* 0x080fe20000010039 */
[----:B------:R-:W-:Y:S01]  /*1ec0*/  FFMA.FTZ R56, R37, R12, R56 ;  /* 0x0000000c25387223 */ /* 0x000fe20000010038 */
[----:B------:R-:W-:-:S02]  /*1ed0*/  IADD3 R3, R3, 0x10, RZ ;  /* 0x0000001003037810 */ /* 0x000fc40007ffe0ff */
[-C--:B--2---:R-:W-:Y:S01]  /*1ee0*/  FFMA.FTZ R57, R38, R11.reuse, R57 ;  /* 0x0000000b26397223 */ /* 0x084fe20000010039 */
        /* <DEDUP_REMOVED lines=11> */
[----:B------:R-:W-:Y:S06]  /*1fa0*/  @P1 BRA `(.L_x_146) ;  /* 0xfffffff8003c1947 */ /* 0x000fec000383ffff */
.L_x_145:
[----:B------:R-:W-:-:S13]  /*1fb0*/  ISETP.GT.AND P1, PT, R2, 0x4, PT ;  /* 0x000000040200780c */ /* 0x000fda0003f24270 */
[----:B------:R-:W-:Y:S05]  /*1fc0*/  @!P1 BRA `(.L_x_147) ;  /* 0x0000000000e89947 */ /* 0x000fea0003800000 */
[----:B------:R-:W0:Y:S01]  /*1fd0*/  LDC R28, c[0x0][0x498] ;  /* 0x00012600ff1c7b82 */ /* 0x000e220000000800 */
[----:B------:R-:W-:-:S07]  /*1fe0*/  IADD3 R13, R3, 0x4, RZ ;  /* 0x00000004030d7810 */ /* 0x000fce0007ffe0ff */
[----:B------:R-:W1:Y:S01]  /*1ff0*/  LDC R20, c[0x0][0x494] ;  /* 0x00012500ff147b82 */ /* 0x000e620000000800 */
[----:B0-----:R-:W-:-:S04]  /*2000*/  IMAD R11, R3, R28, RZ ;  /* 0x0000001c030b7224 */ /* 0x001fc800078e02ff */
[----:B------:R-:W-:-:S04]  /*2010*/  IMAD.WIDE R10, R11, 0x4, R18 ;  /* 0x000000040b0a7825 */ /* 0x000fc800078e0212 */
[----:B-1----:R-:W-:Y:S01]  /*2020*/  IMAD R7, R3, R20, RZ ;  /* 0x0000001403077224 */ /* 0x002fe200078e02ff */
[----:B------:R-:W2:Y:S01]  /*2030*/  LDG.E.CONSTANT R5, desc[UR4][R10.64] ;  /* 0x000000040a057981 */ /* 0x000ea2000c1e9900 */
[----:B------:R-:W-:-:S04]  /*2040*/  IMAD.WIDE R22, R28, 0x4, R10 ;  /* 0x000000041c167825 */ /* 0x000fc800078e020a */
[----:B------:R-:W-:Y:S01]  /*2050*/  IMAD.WIDE R6, R7, 0x8, R16 ;  /* 0x0000000807067825 */ /* 0x000fe200078e0210 */
[----:B------:R-:W3:Y:S03]  /*2060*/  LDG.E.CONSTANT R12, desc[UR4][R22.64] ;  /* 0x00000004160c7981 */ /* 0x000ee6000c1e9900 */
[----:B------:R-:W-:Y:S02]  /*2070*/  IMAD.WIDE R8, R20, 0x8, R6 ;  /* 0x0000000814087825 */ /* 0x000fe400078e0206 */
[----:B------:R-:W2:Y:S02]  /*2080*/  LDG.E.64.CONSTANT R6, desc[UR4][R6.64] ;  /* 0x0000000406067981 */ /* 0x000ea4000c1e9b00 */
[----:B------:R-:W-:Y:S02]  /*2090*/  IMAD R37, R13, R28, RZ ;  /* 0x0000001c0d257224 */ /* 0x000fe400078e02ff */
[----:B------:R-:W-:-:S04]  /*20a0*/  IMAD.WIDE R26, R28, 0x4, R22 ;  /* 0x000000041c1a7825 */ /* 0x000fc800078e0216 */
[----:B------:R-:W-:Y:S02]  /*20b0*/  IMAD R25, R13, R20, RZ ;  /* 0x000000140d197224 */ /* 0x000fe400078e02ff */
[----:B------:R-:W-:Y:S01]  /*20c0*/  IMAD.WIDE R32, R20, 0x8, R8 ;  /* 0x0000000814207825 */ /* 0x000fe200078e0208 */
[----:B------:R-:W4:Y:S03]  /*20d0*/  LDG.E.CONSTANT R13, desc[UR4][R26.64] ;  /* 0x000000041a0d7981 */ /* 0x000f26000c1e9900 */
[----:B------:R-:W-:Y:S01]  /*20e0*/  IMAD.WIDE R36, R37, 0x4, R18 ;  /* 0x0000000425247825 */ /* 0x000fe200078e0212 */
[----:B------:R-:W3:Y:S03]  /*20f0*/  LDG.E.64.CONSTANT R8, desc[UR4][R8.64] ;  /* 0x0000000408087981 */ /* 0x000ee6000c1e9b00 */
[----:B------:R-:W-:Y:S01]  /*2100*/  IMAD.WIDE R24, R25, 0x8, R16 ;  /* 0x0000000819187825 */ /* 0x000fe200078e0210 */
[----:B------:R0:W4:Y:S03]  /*2110*/  LDG.E.64.CONSTANT R10, desc[UR4][R32.64] ;  /* 0x00000004200a7981 */ /* 0x000126000c1e9b00 */
[----:B------:R-:W-:-:S04]  /*2120*/  IMAD.WIDE R30, R28, 0x4, R26 ;  /* 0x000000041c1e7825 */ /* 0x000fc800078e021a */
[----:B------:R-:W-:Y:S02]  /*2130*/  IMAD.WIDE R34, R20, 0x8, R32 ;  /* 0x0000000814227825 */ /* 0x000fe400078e0220 */
[----:B------:R2:W4:Y:S02]  /*2140*/  LDG.E.CONSTANT R30, desc[UR4][R30.64] ;  /* 0x000000041e1e7981 */ /* 0x000524000c1e9900 */
[----:B------:R-:W-:Y:S02]  /*2150*/  IMAD.WIDE R40, R28, 0x4, R36 ;  /* 0x000000041c287825 */ /* 0x000fe400078e0224 */
[----:B------:R-:W4:Y:S02]  /*2160*/  LDG.E.64.CONSTANT R22, desc[UR4][R34.64] ;  /* 0x0000000422167981 */ /* 0x000f24000c1e9b00 */
[----:B------:R-:W-:Y:S02]  /*2170*/  IMAD.WIDE R38, R20, 0x8, R24 ;  /* 0x0000000814267825 */ /* 0x000fe400078e0218 */
[----:B------:R-:W4:Y:S02]  /*2180*/  LDG.E.CONSTANT R36, desc[UR4][R36.64] ;  /* 0x0000000424247981 */ /* 0x000f24000c1e9900 */
[----:B------:R-:W-:-:S02]  /*2190*/  IMAD.WIDE R44, R28, 0x4, R40 ;  /* 0x000000041c2c7825 */ /* 0x000fc400078e0228 */
[----:B------:R-:W4:Y:S02]  /*21a0*/  LDG.E.64.CONSTANT R24, desc[UR4][R24.64] ;  /* 0x0000000418187981 */ /* 0x000f24000c1e9b00 */
[----:B------:R-:W-:Y:S02]  /*21b0*/  IMAD.WIDE R42, R20, 0x8, R38 ;  /* 0x00000008142a7825 */ /* 0x000fe400078e0226 */
[----:B------:R-:W4:Y:S02]  /*21c0*/  LDG.E.CONSTANT R40, desc[UR4][R40.64] ;  /* 0x0000000428287981 */ /* 0x000f24000c1e9900 */
[----:B0-----:R-:W-:Y:S02]  /*21d0*/  IMAD.WIDE R32, R28, 0x4, R44 ;  /* 0x000000041c207825 */ /* 0x001fe400078e022c */
[----:B------:R-:W4:Y:S02]  /*21e0*/  LDG.E.64.CONSTANT R26, desc[UR4][R38.64] ;  /* 0x00000004261a7981 */ /* 0x000f24000c1e9b00 */
[----:B------:R-:W-:-:S02]  /*21f0*/  IMAD.WIDE R28, R20, 0x8, R42 ;  /* 0x00000008141c7825 */ /* 0x000fc400078e022a */
[----:B------:R-:W4:Y:S04]  /*2200*/  LDG.E.CONSTANT R46, desc[UR4][R44.64] ;  /* 0x000000042c2e7981 */ /* 0x000f28000c1e9900 */
[----:B------:R-:W4:Y:S04]  /*2210*/  LDG.E.64.CONSTANT R20, desc[UR4][R42.64] ;  /* 0x000000042a147981 */ /* 0x000f28000c1e9b00 */
[----:B------:R-:W4:Y:S04]  /*2220*/  LDG.E.CONSTANT R32, desc[UR4][R32.64] ;  /* 0x0000000420207981 */ /* 0x000f28000c1e9900 */
[----:B------:R-:W4:Y:S01]  /*2230*/  LDG.E.64.CONSTANT R28, desc[UR4][R28.64] ;  /* 0x000000041c1c7981 */ /* 0x000f22000c1e9b00 */
[----:B------:R-:W-:-:S02]  /*2240*/  PLOP3.LUT P0, PT, PT, PT, PT, 0x8, 0x0 ;  /* 0x000000000000781c */ /* 0x000fc40003f0e170 */
[----:B------:R-:W-:Y:S02]  /*2250*/  IADD3 R2, R2, -0x8, RZ ;  /* 0xfffffff802027810 */ /* 0x000fe40007ffe0ff */
[----:B------:R-:W-:Y:S01]  /*2260*/  IADD3 R3, R3, 0x8, RZ ;  /* 0x0000000803037810 */ /* 0x000fe20007ffe0ff */
[-C--:B--2--5:R-:W-:Y:S01]  /*2270*/  FFMA.FTZ R31, R6, R5.reuse, R48 ;  /* 0x00000005061f7223 */ /* 0x0a4fe20000010030 */
[----:B------:R-:W-:-:S03]  /*2280*/  FFMA.FTZ R6, R7, R5, R49 ;  /* 0x0000000507067223 */ /* 0x000fc60000010031 */
        /* <DEDUP_REMOVED lines=13> */
[----:B------:R-:W-:-:S07]  /*2360*/  FFMA.FTZ R49, R29, R32, R6 ;  /* 0x000000201d317223 */ /* 0x000fce0000010006 */
.L_x_147:
[----:B------:R-:W-:-:S13]  /*2370*/  ISETP.NE.OR P0, PT, R2, RZ, P0 ;  /* 0x000000ff0200720c */ /* 0x000fda0000705670 */
[----:B------:R-:W-:Y:S05]  /*2380*/  @!P0 BRA `(.L_x_143) ;  /* 0x0000000000808947 */ /* 0x000fea0003800000 */
.L_x_144:
[----:B------:R-:W0:Y:S08]  /*2390*/  LDC R27, c[0x0][0x498] ;  /* 0x00012600ff1b7b82 */ /* 0x000e300000000800 */
[----:B------:R-:W1:Y:S01]  /*23a0*/  LDC R25, c[0x0][0x494] ;  /* 0x00012500ff197b82 */ /* 0x000e620000000800 */
[----:B0-----:R-:W-:-:S04]  /*23b0*/  IMAD R7, R3, R27, RZ ;  /* 0x0000001b03077224 */ /* 0x001fc800078e02ff */
[----:B------:R-:W-:-:S04]  /*23c0*/  IMAD.WIDE R6, R7, 0x4, R18 ;  /* 0x0000000407067825 */ /* 0x000fc800078e0212 */
[----:B-1----:R-:W-:Y:S02]  /*23d0*/  IMAD R9, R3, R25, RZ ;  /* 0x0000001903097224 */ /* 0x002fe400078e02ff */
[----:B------:R-:W-:Y:S02]  /*23e0*/  IMAD.WIDE R12, R27, 0x4, R6 ;  /* 0x000000041b0c7825 */ /* 0x000fe400078e0206 */
[----:B------:R-:W2:Y:S02]  /*23f0*/  LDG.E.CONSTANT R6, desc[UR4][R6.64] ;  /* 0x0000000406067981 */ /* 0x000ea4000c1e9900 */
[----:B------:R-:W-:-:S04]  /*2400*/  IMAD.WIDE R8, R9, 0x8, R16 ;  /* 0x0000000809087825 */ /* 0x000fc800078e0210 */
[----:B------:R-:W-:Y:S02]  /*2410*/  IMAD.WIDE R10, R25, 0x8, R8 ;  /* 0x00000008190a7825 */ /* 0x000fe400078e0208 */
[----:B------:R-:W2:Y:S02]  /*2420*/  LDG.E.64.CONSTANT R8, desc[UR4][R8.64] ;  /* 0x0000000408087981 */ /* 0x000ea4000c1e9b00 */
[----:B------:R-:W-:Y:S02]  /*2430*/  IMAD.WIDE R22, R27, 0x4, R12 ;  /* 0x000000041b167825 */ /* 0x000fe400078e020c */
[----:B------:R-:W3:Y:S02]  /*2440*/  LDG.E.CONSTANT R12, desc[UR4][R12.64] ;  /* 0x000000040c0c7981 */ /* 0x000ee4000c1e9900 */
[----:B------:R-:W-:Y:S02]  /*2450*/  IMAD.WIDE R20, R25, 0x8, R10 ;  /* 0x0000000819147825 */ /* 0x000fe400078e020a */
[----:B------:R-:W3:Y:S02]  /*2460*/  LDG.E.64.CONSTANT R10, desc[UR4][R10.64] ;  /* 0x000000040a0a7981 */ /* 0x000ee4000c1e9b00 */
[----:B------:R-:W-:-:S02]  /*2470*/  IMAD.WIDE R26, R27, 0x4, R22 ;  /* 0x000000041b1a7825 */ /* 0x000fc400078e0216 */
[----:B------:R-:W4:Y:S02]  /*2480*/  LDG.E.CONSTANT R28, desc[UR4][R22.64] ;  /* 0x00000004161c7981 */ /* 0x000f24000c1e9900 */
[----:B------:R-:W-:Y:S02]  /*2490*/  IMAD.WIDE R24, R25, 0x8, R20 ;  /* 0x0000000819187825 */ /* 0x000fe400078e0214 */
[----:B------:R-:W4:Y:S04]  /*24a0*/  LDG.E.64.CONSTANT R20, desc[UR4][R20.64] ;  /* 0x0000000414147981 */ /* 0x000f28000c1e9b00 */
[----:B------:R-:W4:Y:S04]  /*24b0*/  LDG.E.CONSTANT R26, desc[UR4][R26.64] ;  /* 0x000000041a1a7981 */ /* 0x000f28000c1e9900 */
[----:B------:R-:W4:Y:S01]  /*24c0*/  LDG.E.64.CONSTANT R24, desc[UR4][R24.64] ;  /* 0x0000000418187981 */ /* 0x000f22000c1e9b00 */
[----:B------:R-:W-:-:S04]  /*24d0*/  IADD3 R2, R2, -0x4, RZ ;  /* 0xfffffffc02027810 */ /* 0x000fc80007ffe0ff */
[----:B------:R-:W-:Y:S02]  /*24e0*/  ISETP.NE.AND P0, PT, R2, RZ, PT ;  /* 0x000000ff0200720c */ /* 0x000fe40003f05270 */
        /* <DEDUP_REMOVED lines=8> */
[----:B------:R-:W-:Y:S01]  /*2570*/  FFMA.FTZ R49, R25, R26, R6 ;  /* 0x0000001a19317223 */ /* 0x000fe20000010006 */
[----:B------:R-:W-:Y:S06]  /*2580*/  @P0 BRA `(.L_x_144) ;  /* 0xfffffffc00800947 */ /* 0x000fec000383ffff */
.L_x_143:
[----:B------:R-:W-:-:S13]  /*2590*/  LOP3.LUT P0, R6, R4, 0x3, RZ, 0xc0, !PT ;  /* 0x0000000304067812 */ /* 0x000fda000780c0ff */
[----:B------:R-:W-:Y:S05]  /*25a0*/  @!P0 BRA `(.L_x_148) ;  /* 0x0000000000748947 */ /* 0x000fea0003800000 */
[----:B------:R-:W0:Y:S08]  /*25b0*/  LDC R10, c[0x0][0x498] ;  /* 0x00012600ff0a7b82 */ /* 0x000e300000000800 */
[----:B------:R-:W1:Y:S01]  /*25c0*/  LDC R8, c[0x0][0x494] ;  /* 0x00012500ff087b82 */ /* 0x000e620000000800 */
[C---:B0-----:R-:W-:Y:S02]  /*25d0*/  IMAD R9, R3.reuse, R10, RZ ;  /* 0x0000000a03097224 */ /* 0x041fe400078e02ff */
[----:B-1----:R-:W-:-:S02]  /*25e0*/  IMAD R7, R3, R8, RZ ;  /* 0x0000000803077224 */ /* 0x002fc400078e02ff */
[----:B------:R-:W-:-:S04]  /*25f0*/  IMAD.WIDE R2, R9, 0x4, R18 ;  /* 0x0000000409027825 */ /* 0x000fc800078e0212 */
[----:B------:R-:W-:Y:S02]  /*2600*/  IMAD.WIDE R4, R7, 0x8, R16 ;  /* 0x0000000807047825 */ /* 0x000fe400078e0210 */
[----:B------:R-:W2:Y:S04]  /*2610*/  LDG.E.CONSTANT R2, desc[UR4][R2.64] ;  /* 0x0000000402027981 */ /* 0x000ea8000c1e9900 */
[----:B------:R-:W2:Y:S01]  /*2620*/  LDG.E.64.CONSTANT R4, desc[UR4][R4.64] ;  /* 0x0000000404047981 */ /* 0x000ea2000c1e9b00 */
[----:B------:R-:W-:Y:S01]  /*2630*/  ISETP.NE.AND P0, PT, R6, 0x1, PT ;  /* 0x000000010600780c */ /* 0x000fe20003f05270 */
[-C--:B--2--5:R-:W-:Y:S01]  /*2640*/  FFMA.FTZ R48, R4, R2.reuse, R48 ;  /* 0x0000000204307223 */ /* 0x0a4fe20000010030 */
[----:B------:R-:W-:-:S11]  /*2650*/  FFMA.FTZ R49, R5, R2, R49 ;  /* 0x0000000205317223 */ /* 0x000fd60000010031 */
[----:B------:R-:W-:Y:S05]  /*2660*/  @!P0 BRA `(.L_x_148) ;  /* 0x0000000000448947 */ /* 0x000fea0003800000 */
[----:B------:R-:W-:Y:S02]  /*2670*/  ISETP.NE.AND P0, PT, R6, 0x2, PT ;  /* 0x000000020600780c */ /* 0x000fe40003f05270 */
[----:B------:R-:W-:Y:S02]  /*2680*/  IADD3 R9, R9, R10, RZ ;  /* 0x0000000a09097210 */ /* 0x000fe40007ffe0ff */
[----:B------:R-:W-:-:S03]  /*2690*/  IADD3 R5, R7, R8, RZ ;  /* 0x0000000807057210 */ /* 0x000fc60007ffe0ff */
[----:B------:R-:W-:-:S06]  /*26a0*/  IMAD.WIDE R2, R9, 0x4, R18 ;  /* 0x0000000409027825 */ /* 0x000fcc00078e0212 */
[----:B------:R-:W-:Y:S01]  /*26b0*/  @P0 IADD3 R9, R9, R10, RZ ;  /* 0x0000000a09090210 */ /* 0x000fe20007ffe0ff */
[----:B------:R-:W2:Y:S01]  /*26c0*/  LDG.E.CONSTANT R2, desc[UR4][R2.64] ;  /* 0x0000000402027981 */ /* 0x000ea2000c1e9900 */
[C---:B------:R-:W-:Y:S01]  /*26d0*/  @P0 IADD3 R7, R5.reuse, R8, RZ ;  /* 0x0000000805070210 */ /* 0x040fe20007ffe0ff */
[----:B------:R-:W-:-:S04]  /*26e0*/  IMAD.WIDE R4, R5, 0x8, R16 ;  /* 0x0000000805047825 */ /* 0x000fc800078e0210 */
[----:B------:R-:W-:Y:S02]  /*26f0*/  @P0 IMAD.WIDE R18, R9, 0x4, R18 ;  /* 0x0000000409120825 */ /* 0x000fe400078e0212 */
[----:B------:R-:W2:Y:S02]  /*2700*/  LDG.E.64.CONSTANT R4, desc[UR4][R4.64] ;  /* 0x0000000404047981 */ /* 0x000ea4000c1e9b00 */
[----:B------:R-:W-:Y:S02]  /*2710*/  @P0 IMAD.WIDE R16, R7, 0x8, R16 ;  /* 0x0000000807100825 */ /* 0x000fe400078e0210 */
[----:B------:R-:W3:Y:S04]  /*2720*/  @P0 LDG.E.CONSTANT R18, desc[UR4][R18.64] ;  /* 0x0000000412120981 */ /* 0x000ee8000c1e9900 */
[----:B------:R-:W3:Y:S01]  /*2730*/  @P0 LDG.E.64.CONSTANT R16, desc[UR4][R16.64] ;  /* 0x0000000410100981 */ /* 0x000ee2000c1e9b00 */
[-C--:B--2---:R-:W-:Y:S01]  /*2740*/  FFMA.FTZ R48, R4, R2.reuse, R48 ;  /* 0x0000000204307223 */ /* 0x084fe20000010030 */
[----:B------:R-:W-:-:S03]  /*2750*/  FFMA.FTZ R49, R5, R2, R49 ;  /* 0x0000000205317223 */ /* 0x000fc60000010031 */
[-C--:B---3--:R-:W-:Y:S01]  /*2760*/  @P0 FFMA.FTZ R48, R16, R18.reuse, R48 ;  /* 0x0000001210300223 */ /* 0x088fe20000010030 */
[----:B------:R-:W-:-:S07]  /*2770*/  @P0 FFMA.FTZ R49, R17, R18, R49 ;  /* 0x0000001211310223 */ /* 0x000fce0000010031 */
.L_x_148:
[----:B-----5:R0:W-:Y:S02]  /*2780*/  STG.E.64 desc[UR4][R14.64], R48 ;  /* 0x000000300e007986 */ /* 0x0201e4000c101b04 */
.L_x_142:
[----:B------:R-:W-:-:S07]  /*2790*/  IADD3 R3, R0, 0x80, RZ ;  /* 0x0000008000037810 */ /* 0x000fce0007ffe0ff */
.L_x_140:
[----:B------:R-:W-:Y:S05]  /*27a0*/  BSYNC B0 ;  /* 0x0000000000007941 */ /* 0x000fea0003800000 */
.L_x_139:
[----:B------:R-:W-:Y:S01]  /*27b0*/  ISETP.GE.AND P0, PT, R3, UR6, PT ;  /* 0x0000000603007c0c */ /* 0x000fe2000bf06270 */
[----:B------:R-:W-:Y:S04]  /*27c0*/  BSSY B1, `(.L_x_149) ;  /* 0x0000eb6000017945 */ /* 0x000fe80003800000 */
[----:B------:R-:W-:Y:S08]  /*27d0*/  BSSY B0, `(.L_x_150) ;  /* 0x0000c41000007945 */ /* 0x000ff00003800000 */
[----:B------:R-:W-:Y:S05]  /*27e0*/  @P0 BRA `(.L_x_151) ;  /* 0x0000004c00700947 */ /* 0x000fea0003800000 */
[----:B------:R-:W1:Y:S01]  /*27f0*/  LDC R0, c[0x0][0x218] ;  /* 0x00008600ff007b82 */ /* 0x000e620000000800 */
[----:B------:R-:W-:Y:S01]  /*2800*/  HFMA2.MMA R18, -RZ, RZ, 0, 0 ;  /* 0x00000000ff127435 */ /* 0x000fe200000001ff */
[----:B------:R-:W-:Y:S01]  /*2810*/  MOV R16, RZ ;  /* 0x000000ff00107202 */ /* 0x000fe20000000f00 */
[----:B0-----:R-:W-:Y:S01]  /*2820*/  HFMA2.MMA R14, -RZ, RZ, 0, 0 ;  /* 0x00000000ff0e7435 */ /* 0x001fe200000001ff */
        /* <DEDUP_REMOVED lines=350> */
.L_x_152:
        /* <DEDUP_REMOVED lines=18> */
[----:B------:R-:W-:Y:S01]  /*3f30*/  LOP3.LUT R5, R4, 0x3, RZ, 0xc0, !PT ;  /* 0x0000000304057812 */ /* 0x000fe200078ec0ff */
[----:B------:R-:W-:-:S03]  /*3f40*/  HFMA2.MMA R2, -RZ, RZ, 0, 0 ;  /* 0x00000000ff027435 */ /* 0x000fc600000001ff */
[----:B------:R-:W-:-:S04]  /*3f50*/  IADD3 R0, R4, -R5, RZ ;  /* 0x8000000504007210 */ /* 0x000fc80007ffe0ff */
[----:B------:R-:W-:-:S13]  /*3f60*/  ISETP.GT.AND P0, PT, R0, RZ, PT ;  /* 0x000000ff0000720c */ /* 0x000fda0003f04270 */
[----:B------:R-:W-:Y:S05]  /*3f70*/  @!P0 BRA `(.L_x_155) ;  /* 0x0000000800cc8947 */ /* 0x000fea0003800000 */
[----:B------:R-:W-:Y:S02]  /*3f80*/  ISETP.GT.AND P1, PT, R0, 0xc, PT ;  /* 0x0000000c0000780c */ /* 0x000fe40003f24270 */
[----:B------:R-:W-:-:S11]  /*3f90*/  PLOP3.LUT P0, PT, PT, PT, PT, 0x80, 0x0 ;  /* 0x000000000000781c */ /* 0x000fd60003f0f070 */
[----:B------:R-:W-:Y:S05]  /*3fa0*/  @!P1 BRA `(.L_x_156) ;  /* 0x0000000400c89947 */ /* 0x000fea0003800000 */
[----:B------:R-:W-:-:S13]  /*3fb0*/  PLOP3.LUT P0, PT, PT, PT, PT, 0x8, 0x0 ;  /* 0x000000000000781c */ /* 0x000fda0003f0e170 */
.L_x_157:
        /* <DEDUP_REMOVED lines=15> */
[----:B------:R-:W-:Y:S01]  /*40b0*/  IMAD.WIDE R26, R53, 0x4, R24 ;  /* 0x00000004351a7825 */ /* 0x000fe200078e0218 */
[----:B------:R-:W4:Y:S03]  /*40c0*/  LDG.E.CONSTANT R8, desc[UR4][R22.64] ;  /* 0x0000000416087981 */ /* 0x000f26000c1e9900 */
[----:B0-----:R-:W-:Y:S01]  /*40d0*/  IMAD.WIDE R20, R47, 0x8, R20 ;  /* 0x000000082f147825 */ /* 0x001fe200078e0214 */
[----:B------:R0:W4:Y:S03]  /*40e0*/  LDG.E.CONSTANT R54, desc[UR4][R26.64] ;  /* 0x000000041a367981 */ /* 0x000126000c1e9900 */
[----:B------:R-:W-:-:S04]  /*40f0*/  IMAD.WIDE R28, R53, 0x4, R26 ;  /* 0x00000004351c7825 */ /* 0x000fc800078e021a */
[----:B------:R-:W-:Y:S01]  /*4100*/  IMAD.WIDE R10, R53, 0x4, R22 ;  /* 0x00000004350a7825 */ /* 0x000fe200078e0216 */
[----:B------:R1:W4:Y:S03]  /*4110*/  LDG.E.CONSTANT R51, desc[UR4][R28.64] ;  /* 0x000000041c337981 */ /* 0x000326000c1e9900 */
[----:B0-----:R-:W-:Y:S02]  /*4120*/  IMAD R27, R32, R47, RZ ;  /* 0x0000002f201b7224 */ /* 0x001fe400078e02ff */
[----:B------:R-:W-:Y:S01]  /*4130*/  IMAD.WIDE R22, R47, 0x8, R20 ;  /* 0x000000082f167825 */ /* 0x000fe200078e0214 */
[C---:B------:R-:W-:Y:S01]  /*4140*/  IADD3 R6, R2.reuse, 0x8, RZ ;  /* 0x0000000802067810 */ /* 0x040fe20007ffe0ff */
        /* <DEDUP_REMOVED lines=25> */
[----:B------:R-:W-:Y:S02]  /*42e0*/  IMAD.WIDE R60, R53, 0x4, R36 ;  /* 0x00000004353c7825 */ /* 0x000fe400078e0224 */
        /* <DEDUP_REMOVED lines=13> */
[----:B0-----:R-:W-:Y:S02]  /*43c0*/  IMAD.WIDE R40, R47, 0x8, R60 ;  /* 0x000000082f287825 */ /* 0x001fe400078e023c */
        /* <DEDUP_REMOVED lines=48> */
.L_x_156:
        /* <DEDUP_REMOVED lines=16> */
[----:B------:R-:W-:Y:S01]  /*47d0*/  IMAD R23, R22, R13, RZ ;  /* 0x0000000d16177224 */ /* 0x000fe200078e02ff */
[----:B------:R-:W4:Y:S01]  /*47e0*/  LDG.E.CONSTANT R26, desc[UR4][R24.64] ;  /* 0x00000004181a7981 */ /* 0x000f22000c1e9900 */
[----:B------:R-:W-:-:S03]  /*47f0*/  IMAD.WIDE R28, R13, 0x8, R8 ;  /* 0x000000080d1c7825 */ /* 0x000fc600078e0208 */
[----:B------:R-:W3:Y:S01]  /*4800*/  LDG.E.64.CONSTANT R8, desc[UR4][R8.64] ;  /* 0x0000000408087981 */ /* 0x000ee2000c1e9b00 */
[----:B------:R-:W-:-:S03]  /*4810*/  IMAD.WIDE R34, R35, 0x4, R18 ;  /* 0x0000000423227825 */ /* 0x000fc600078e0212 */
[----:B------:R-:W4:Y:S01]  /*4820*/  LDG.E.64.CONSTANT R10, desc[UR4][R28.64] ;  /* 0x000000041c0a7981 */ /* 0x000f22000c1e9b00 */
[----:B------:R-:W-:-:S04]  /*4830*/  IMAD.WIDE R22, R23, 0x8, R16 ;  /* 0x0000000817167825 */ /* 0x000fc800078e0210 */
[----:B------:R-:W-:-:S04]  /*4840*/  IMAD.WIDE R32, R27, 0x4, R24 ;  /* 0x000000041b207825 */ /* 0x000fc800078e0218 */
[----:B------:R-:W-:Y:S02]  /*4850*/  IMAD.WIDE R30, R13, 0x8, R28 ;  /* 0x000000080d1e7825 */ /* 0x000fe400078e021c */
[----:B------:R-:W4:Y:S02]  /*4860*/  LDG.E.CONSTANT R32, desc[UR4][R32.64] ;  /* 0x0000000420207981 */ /* 0x000f24000c1e9900 */
        /* <DEDUP_REMOVED lines=8> */
[----:B------:R-:W-:Y:S02]  /*48f0*/  IMAD.WIDE R46, R27, 0x4, R42 ;  /* 0x000000041b2e7825 */ /* 0x000fe400078e022a */
        /* <DEDUP_REMOVED lines=25> */
.L_x_158:
[----:B------:R-:W-:-:S13]  /*4a90*/  ISETP.NE.OR P0, PT, R0, RZ, P0 ;  /* 0x000000ff0000720c */ /* 0x000fda0000705670 */
[----:B------:R-:W-:Y:S05]  /*4aa0*/  @!P0 BRA `(.L_x_154) ;  /* 0x0000000000808947 */ /* 0x000fea0003800000 */
.L_x_155:
        /* <DEDUP_REMOVED lines=32> */
.L_x_154:
[----:B------:R-:W-:-:S13]  /*4cb0*/  LOP3.LUT P0, R0, R4, 0x3, RZ, 0xc0, !PT ;  /* 0x0000000304007812 */ /* 0x000fda000780c0ff */
[----:B------:R-:W-:Y:S05]  /*4cc0*/  @!P0 BRA `(.L_x_159) ;  /* 0x0000000000748947 */ /* 0x000fea0003800000 */
[----:B------:R-:W0:Y:S08]  /*4cd0*/  LDC R10, c[0x0][0x498] ;  /* 0x00012600ff0a7b82 */ /* 0x000e300000000800 */
[----:B------:R-:W1:Y:S01]  /*4ce0*/  LDC R8, c[0x0][0x494] ;  /* 0x00012500ff087b82 */ /* 0x000e620000000800 */
[----:B0-----:R-:W-:-:S04]  /*4cf0*/  IMAD R11, R2, R10, RZ ;  /* 0x0000000a020b7224 */ /* 0x001fc800078e02ff */
[----:B------:R-:W-:-:S04]  /*4d00*/  IMAD.WIDE R4, R11, 0x4, R18 ;  /* 0x000000040b047825 */ /* 0x000fc800078e0212 */
[----:B-1----:R-:W-:Y:S02]  /*4d10*/  IMAD R9, R2, R8, RZ ;  /* 0x0000000802097224 */ /* 0x002fe400078e02ff */
[----:B------:R-:W2:Y:S02]  /*4d20*/  LDG.E.CONSTANT R4, desc[UR4][R4.64] ;  /* 0x0000000404047981 */ /* 0x000ea4000c1e9900 */
[----:B------:R-:W-:-:S06]  /*4d30*/  IMAD.WIDE R6, R9, 0x8, R16 ;  /* 0x0000000809067825 */ /* 0x000fcc00078e0210 */
        /* <DEDUP_REMOVED lines=22> */
.L_x_159:
[----:B-----5:R0:W-:Y:S02]  /*4ea0*/  STG.E.64 desc[UR4][R14.64], R48 ;  /* 0x000000300e007986 */ /* 0x0201e4000c101b04 */
.L_x_153:
[----:B------:R-:W-:-:S04]  /*4eb0*/  IADD3 R3, R3, 0x80, RZ ;  /* 0x0000008003037810 */ /* 0x000fc80007ffe0ff */
[----:B------:R-:W-:-:S13]  /*4ec0*/  ISETP.GE.AND P0, PT, R3, UR6, PT ;  /* 0x0000000603007c0c */ /* 0x000fda000bf06270 */
        /* <DEDUP_REMOVED lines=355> */
.L_x_161:
        /* <DEDUP_REMOVED lines=16> */
[----:B------:R-:W-:Y:S02]  /*6600*/  MOV R2, RZ ;  /* 0x000000ff00027202 */ /* 0x000fe40000000f00 */
[----:B------:R-:W-:-:S03]  /*6610*/  LOP3.LUT R4, R5, 0x3, RZ, 0xc0, !PT ;  /* 0x0000000305047812 */ /* 0x000fc600078ec0ff */
[----:B0-----:R-:W-:Y:S05]  /*6620*/  @!P2 BRA `(.L_x_163) ;  /* 0x0000000c005ca947 */ /* 0x001fea0003800000 */
        /* <DEDUP_REMOVED lines=8> */
.L_x_166:
        /* <DEDUP_REMOVED lines=113> */
.L_x_165:
        /* <DEDUP_REMOVED lines=60> */
.L_x_167:
[----:B------:R-:W-:-:S13]  /*7180*/  ISETP.NE.OR P0, PT, R0, RZ, P0 ;  /* 0x000000ff0000720c */ /* 0x000fda0000705670 */
[----:B------:R-:W-:Y:S05]  /*7190*/  @!P0 BRA `(.L_x_163) ;  /* 0x0000000000808947 */ /* 0x000fea0003800000 */
.L_x_164:
        /* <DEDUP_REMOVED lines=32> */
.L_x_163:
[----:B------:R-:W-:-:S13]  /*73a0*/  ISETP.NE.AND P0, PT, R4, RZ, PT ;  /* 0x000000ff0400720c */ /* 0x000fda0003f05270 */
        /* <DEDUP_REMOVED lines=30> */
.L_x_168:
[----:B-----5:R0:W-:Y:S02]  /*7590*/  STG.E.64 desc[UR4][R14.64], R48 ;  /* 0x000000300e007986 */ /* 0x0201e4000c101b04 */
.L_x_162:
[----:B------:R-:W-:-:S07]  /*75a0*/  IADD3 R3, R3, 0x80, RZ ;  /* 0x0000008003037810 */ /* 0x000fce0007ffe0ff */
.L_x_151:
        /* <DEDUP_REMOVED lines=356> */
.L_x_170:
        /* <DEDUP_REMOVED lines=20> */
[----:B------:R-:W-:Y:S01]  /*8d30*/  BSSY B2, `(.L_x_172) ;  /* 0x00000db000027945 */ /* 0x000fe20003800000 */
[----:B------:R-:W-:Y:S02]  /*8d40*/  HFMA2.MMA R2, -RZ, RZ, 0, 0 ;  /* 0x00000000ff027435 */ /* 0x000fe400000001ff */
[----:B------:R-:W-:-:S13]  /*8d50*/  ISETP.GT.AND P0, PT, R0, RZ, PT ;  /* 0x000000ff0000720c */ /* 0x000fda0003f04270 */
[----:B------:R-:W-:Y:S05]  /*8d60*/  @!P0 BRA `(.L_x_173) ;  /* 0x0000000800dc8947 */ /* 0x000fea0003800000 */
[----:B------:R-:W-:Y:S01]  /*8d70*/  ISETP.GT.AND P1, PT, R0, 0xc, PT ;  /* 0x0000000c0000780c */ /* 0x000fe20003f24270 */
[----:B------:R-:W-:Y:S01]  /*8d80*/  BSSY B3, `(.L_x_174) ;  /* 0x0000075000037945 */ /* 0x000fe20003800000 */
[----:B------:R-:W-:-:S11]  /*8d90*/  PLOP3.LUT P0, PT, PT, PT, PT, 0x80, 0x0 ;  /* 0x000000000000781c */ /* 0x000fd60003f0f070 */
[----:B------:R-:W-:Y:S05]  /*8da0*/  @!P1 BRA `(.L_x_175) ;  /* 0x0000000400c89947 */ /* 0x000fea0003800000 */
[----:B------:R-:W-:-:S13]  /*8db0*/  PLOP3.LUT P0, PT, PT, PT, PT, 0x8, 0x0 ;  /* 0x000000000000781c */ /* 0x000fda0003f0e170 */
.L_x_176:
        /* <DEDUP_REMOVED lines=113> */
.L_x_175:
[----:B------:R-:W-:Y:S05]  /*94d0*/  BSYNC B3 ;  /* 0x0000000000037941 */ /* 0x000fea0003800000 */
.L_x_174:
[----:B------:R-:W-:Y:S01]  /*94e0*/  ISETP.GT.AND P1, PT, R0, 0x4, PT ;  /* 0x000000040000780c */ /* 0x000fe20003f24270 */
[----:B------:R-:W-:-:S12]  /*94f0*/  BSSY B3, `(.L_x_177) ;  /* 0x000003c000037945 */ /* 0x000fd80003800000 */
        /* <DEDUP_REMOVED lines=59> */
.L_x_178:
[----:B------:R-:W-:Y:S05]  /*98b0*/  BSYNC B3 ;  /* 0x0000000000037941 */ /* 0x000fea0003800000 */
.L_x_177:
[----:B------:R-:W-:-:S13]  /*98c0*/  ISETP.NE.OR P0, PT, R0, RZ, P0 ;  /* 0x000000ff0000720c */ /* 0x000fda0000705670 */
[----:B------:R-:W-:Y:S05]  /*98d0*/  @!P0 BRA `(.L_x_179) ;  /* 0x0000000000808947 */ /* 0x000fea0003800000 */
.L_x_173:
        /* <DEDUP_REMOVED lines=32> */
.L_x_179:
[----:B------:R-:W-:Y:S05]  /*9ae0*/  BSYNC B2 ;  /* 0x0000000000027941 */ /* 0x000fea0003800000 */
.L_x_172:
[----:B------:R-:W-:-:S13]  /*9af0*/  ISETP.NE.AND P0, PT, R4, RZ, PT ;  /* 0x000000ff0400720c */ /* 0x000fda0003f05270 */
[----:B------:R-:W-:Y:S05]  /*9b00*/  @!P0 BRA `(.L_x_180) ;  /* 0x0000000000748947 */ /* 0x000fea0003800000 */
[----:B------:R-:W-:Y:S01]  /*9b10*/  ULDC UR8, c[0x0][0x498] ;  /* 0x0001260000087ab9 */ /* 0x000fe20000000800 */
[----:B------:R-:W-:Y:S01]  /*9b20*/  ULDC UR7, c[0x0][0x494] ;  /* 0x0001250000077ab9 */ /* 0x000fe20000000800 */
[C---:B------:R-:W-:Y:S02]  /*9b30*/  IMAD R11, R2.reuse, UR8, RZ ;  /* 0x00000008020b7c24 */ /* 0x040fe4000f8e02ff */
[----:B------:R-:W-:Y:S02]  /*9b40*/  IMAD R5, R2, UR7, RZ ;  /* 0x0000000702057c24 */ /* 0x000fe4000f8e02ff */
        /* <DEDUP_REMOVED lines=9> */
[----:B------:R-:W-:Y:S02]  /*9be0*/  IADD3 R11, R11, UR8, RZ ;  /* 0x000000080b0b7c10 */ /* 0x000fe4000fffe0ff */
[----:B------:R-:W-:-:S03]  /*9bf0*/  IADD3 R7, R5, UR7, RZ ;  /* 0x0000000705077c10 */ /* 0x000fc6000fffe0ff */
[----:B------:R-:W-:-:S06]  /*9c00*/  IMAD.WIDE R4, R11, 0x4, R18 ;  /* 0x000000040b047825 */ /* 0x000fcc00078e0212 */
[----:B------:R-:W-:Y:S01]  /*9c10*/  @P0 IADD3 R11, R11, UR8, RZ ;  /* 0x000000080b0b0c10 */ /* 0x000fe2000fffe0ff */
[----:B------:R-:W2:Y:S01]  /*9c20*/  LDG.E.CONSTANT R4, desc[UR4][R4.64] ;  /* 0x0000000404047981 */ /* 0x000ea2000c1e9900 */
[C---:B------:R-:W-:Y:S01]  /*9c30*/  @P0 IADD3 R9, R7.reuse, UR7, RZ ;  /* 0x0000000707090c10 */ /* 0x040fe2000fffe0ff */
        /* <DEDUP_REMOVED lines=10> */
.L_x_180:
[----:B-----5:R0:W-:Y:S02]  /*9ce0*/  STG.E.64 desc[UR4][R14.64], R48 ;  /* 0x000000300e007986 */ /* 0x0201e4000c101b04 */
.L_x_171:
[----:B------:R-:W-:-:S07]  /*9cf0*/  IADD3 R3, R3, 0x80, RZ ;  /* 0x0000008003037810 */ /* 0x000fce0007ffe0ff */
.L_x_160:
        /* <DEDUP_REMOVED lines=356> */
.L_x_182:
        /* <DEDUP_REMOVED lines=29> */
.L_x_188:
        /* <DEDUP_REMOVED lines=113> */
.L_x_187:
[----:B------:R-:W-:Y:S05]  /*bc20*/  BSYNC B3 ;  /* 0x0000000000037941 */ /* 0x000fea0003800000 */
.L_x_186:
        /* <DEDUP_REMOVED lines=61> */
.L_x_190:
[----:B------:R-:W-:Y:S05]  /*c000*/  BSYNC B3 ;  /* 0x0000000000037941 */ /* 0x000fea0003800000 */
.L_x_189:
[----:B------:R-:W-:-:S13]  /*c010*/  ISETP.NE.OR P0, PT, R0, RZ, P0 ;  /* 0x000000ff0000720c */ /* 0x000fda0000705670 */
[----:B------:R-:W-:Y:S05]  /*c020*/  @!P0 BRA `(.L_x_191) ;  /* 0x0000000000808947 */ /* 0x000fea0003800000 */
.L_x_185:
        /* <DEDUP_REMOVED lines=32> */
.L_x_191:
[----:B------:R-:W-:Y:S05]  /*c230*/  BSYNC B2 ;  /* 0x0000000000027941 */ /* 0x000fea0003800000 */
.L_x_184:
        /* <DEDUP_REMOVED lines=31> */
.L_x_192:
[----:B-----5:R0:W-:Y:S02]  /*c430*/  STG.E.64 desc[UR4][R14.64], R48 ;  /* 0x000000300e007986 */ /* 0x0201e4000c101b04 */
.L_x_183:
[----:B------:R-:W-:-:S07]  /*c440*/  IADD3 R3, R3, 0x80, RZ ;  /* 0x0000008003037810 */ /* 0x000fce0007ffe0ff */
.L_x_169:
[----:B------:R-:W-:-:S13]  /*c450*/  ISETP.GE.AND P0, PT, R3, UR6, PT ;  /* 0x0000000603007c0c */ /* 0x000fda000bf06270 */
[----:B------:R-:W-:Y:S05]  /*c460*/  @P0 BREAK B0 ;  /* 0x0000000000000942 */ /* 0x000fea0003800000 */
        /* <DEDUP_REMOVED lines=355> */
.L_x_194:
        /* <DEDUP_REMOVED lines=29> */
.L_x_200:
        /* <DEDUP_REMOVED lines=113> */
.L_x_199:
[----:B------:R-:W-:Y:S05]  /*e380*/  BSYNC B3 ;  /* 0x0000000000037941 */ /* 0x000fea0003800000 */
.L_x_198:
        /* <DEDUP_REMOVED lines=61> */
.L_x_202:
[----:B------:R-:W-:Y:S05]  /*e760*/  BSYNC B3 ;  /* 0x0000000000037941 */ /* 0x000fea0003800000 */
.L_x_201:
[----:B------:R-:W-:-:S13]  /*e770*/  ISETP.NE.OR P0, PT, R0, RZ, P0 ;  /* 0x000000ff0000720c */ /* 0x000fda0000705670 */
[----:B------:R-:W-:Y:S05]  /*e780*/  @!P0 BRA `(.L_x_203) ;  /* 0x0000000000808947 */ /* 0x000fea0003800000 */
.L_x_197:
        /* <DEDUP_REMOVED lines=32> */
.L_x_203:
[----:B------:R-:W-:Y:S05]  /*e990*/  BSYNC B2 ;  /* 0x0000000000027941 */ /* 0x000fea0003800000 */
.L_x_196:
        /* <DEDUP_REMOVED lines=31> */
.L_x_204:
[----:B-----5:R0:W-:Y:S02]  /*eb90*/  STG.E.64 desc[UR4][R14.64], R48 ;  /* 0x000000300e007986 */ /* 0x0201e4000c101b04 */
.L_x_195:
[----:B------:R-:W-:-:S07]  /*eba0*/  IADD3 R3, R3, 0x80, RZ ;  /* 0x0000008003037810 */ /* 0x000fce0007ffe0ff */
.L_x_181:
[----:B------:R-:W-:-:S13]  /*ebb0*/  ISETP.GE.AND P0, PT, R3, UR6, PT ;  /* 0x0000000603007c0c */ /* 0x000fda000bf06270 */
[----:B------:R-:W-:Y:S05]  /*ebc0*/  @P0 BREAK B0 ;  /* 0x0000000000000942 */ /* 0x000fea0003800000 */
[----:B------:R-:W-:Y:S05]  /*ebd0*/  @P0 BRA `(.L_x_193) ;  /* 0x0000002400d00947 */ /* 0x000fea0003800000 */
[----:B------:R-:W-:Y:S05]  /*ebe0*/  BSYNC B0 ;  /* 0x0000000000007941 */ /* 0x000fea0003800000 */
.L_x_150:
        /* <DEDUP_REMOVED lines=354> */
.L_x_205:
        /* <DEDUP_REMOVED lines=29> */
.L_x_211:
        /* <DEDUP_REMOVED lines=113> */
.L_x_210:
[----:B------:R-:W-:Y:S05]  /*10af0*/  BSYNC B3 ;  /* 0x0000000000037941 */ /* 0x000fea0003800000 */
.L_x_209:
        /* <DEDUP_REMOVED lines=61> */
.L_x_213:
[----:B------:R-:W-:Y:S05]  /*10ed0*/  BSYNC B3 ;  /* 0x0000000000037941 */ /* 0x000fea0003800000 */
.L_x_212:
[----:B------:R-:W-:-:S13]  /*10ee0*/  ISETP.NE.OR P0, PT, R0, RZ, P0 ;  /* 0x000000ff0000720c */ /* 0x000fda0000705670 */
[----:B------:R-:W-:Y:S05]  /*10ef0*/  @!P0 BRA `(.L_x_214) ;  /* 0x0000000000808947 */ /* 0x000fea0003800000 */
.L_x_208:
        /* <DEDUP_REMOVED lines=32> */
.L_x_214:
[----:B------:R-:W-:Y:S05]  /*11100*/  BSYNC B2 ;  /* 0x0000000000027941 */ /* 0x000fea0003800000 */
.L_x_207:
        /* <DEDUP_REMOVED lines=31> */
.L_x_215:
[----:B-----5:R0:W-:Y:S02]  /*11300*/  STG.E.64 desc[UR4][R14.64], R48 ;  /* 0x000000300e007986 */ /* 0x0201e4000c101b04 */
.L_x_206:
[----:B------:R-:W-:-:S07]  /*11310*/  IADD3 R3, R3, 0x80, RZ ;  /* 0x0000008003037810 */ /* 0x000fce0007ffe0ff */
.L_x_193:
[----:B------:R-:W-:Y:S05]  /*11320*/  BSYNC B1 ;  /* 0x0000000000017941 */ /* 0x000fea0003800000 */
.L_x_149:
[----:B------:R-:W-:Y:S05]  /*11330*/  WARPSYNC.ALL ;  /* 0x0000000000007948 */ /* 0x000fea0003800000 */
[----:B------:R-:W-:-:S13]  /*11340*/  ISETP.GE.AND P0, PT, R3, UR6, PT ;  /* 0x0000000603007c0c */ /* 0x000fda000bf06270 */
[----:B------:R-:W-:Y:S05]  /*11350*/  @P0 EXIT ;  /* 0x000000000000094d */ /* 0x000fea0003800000 */
[----:B------:R-:W1:Y:S01]  /*11360*/  LDC R0, c[0x0][0x218] ;  /* 0x00008600ff007b82 */ /* 0x000e620000000800 */
[----:B------:R-:W-:Y:S01]  /*11370*/  HFMA2.MMA R16, -RZ, RZ, 0, 0 ;  /* 0x00000000ff107435 */ /* 0x000fe200000001ff */
[----:B0-----:R-:W-:Y:S01]  /*11380*/  MOV R14, RZ ;  /* 0x000000ff000e7202 */ /* 0x001fe20000000f00 */
[----:B------:R-:W-:Y:S01]  /*11390*/  HFMA2.MMA R12, -RZ, RZ, 0, 0 ;  /* 0x00000000ff0c7435 */ /* 0x000fe200000001ff */
[----:B-1----:R-:W-:-:S13]  /*113a0*/  ISETP.NE.AND P0, PT, R0, RZ, PT ;  /* 0x000000ff0000720c */ /* 0x002fda0003f05270 */
[----:B------:R-:W-:Y:S05]  /*113b0*/  @!P0 BRA `(.L_x_216) ;  /* 0x0000001400708947 */ /* 0x000fea0003800000 */
        /* <DEDUP_REMOVED lines=348> */
.L_x_216:
[----:B------:R-:W0:Y:S02]  /*12980*/  LDC R0, c[0x0][0x490] ;  /* 0x00012400ff007b82 */ /* 0x000e240000000800 */
[----:B0-----:R-:W-:-:S13]  /*12990*/  ISETP.GE.AND P0, PT, R0, 0x1, PT ;  /* 0x000000010000780c */ /* 0x001fda0003f06270 */
[----:B------:R-:W-:Y:S05]  /*129a0*/  @!P0 EXIT ;  /* 0x000000000000894d */ /* 0x000fea0003800000 */
        /* <DEDUP_REMOVED lines=24> */
.L_x_220:
        /* <DEDUP_REMOVED lines=8> */
[----:B------:R-:W-:Y:S01]  /*12bb0*/  IMAD.WIDE R10, R47, 0x4, R6 ;  /* 0x000000042f0a7825 */ /* 0x000fe200078e0206 */
[----:B------:R-:W-:-:S04]  /*12bc0*/  IADD3 R32, R2, 0x4, RZ ;  /* 0x0000000402207810 */ /* 0x000fc80007ffe0ff */
[----:B------:R1:W3:Y:S01]  /*12bd0*/  LDG.E.CONSTANT R4, desc[UR4][R10.64] ;  /* 0x000000040a047981 */ /* 0x0002e2000c1e9900 */
[----:B------:R-:W-:-:S04]  /*12be0*/  IMAD.WIDE R18, R47, 0x4, R10 ;  /* 0x000000042f127825 */ /* 0x000fc800078e020a */
[C---:B0-----:R-:W-:Y:S01]  /*12bf0*/  IMAD.WIDE R8, R59.reuse, 0x8, R8 ;  /* 0x000000083b087825 */ /* 0x041fe200078e0208 */
[----:B------:R-:W4:Y:S03]  /*12c00*/  LDG.E.CONSTANT R6, desc[UR4][R18.64] ;  /* 0x0000000412067981 */ /* 0x000f26000c1e9900 */
[----:B------:R-:W-:Y:S02]  /*12c10*/  IMAD R41, R32, R59, RZ ;  /* 0x0000003b20297224 */ /* 0x000fe400078e02ff */
[----:B------:R-:W-:-:S04]  /*12c20*/  IMAD.WIDE R44, R59, 0x8, R8 ;  /* 0x000000083b2c7825 */ /* 0x000fc800078e0208 */
[----:B------:R-:W-:Y:S02]  /*12c30*/  IMAD R27, R32, R47, RZ ;  /* 0x0000002f201b7224 */ /* 0x000fe400078e02ff */
[----:B------:R-:W-:Y:S02]  /*12c40*/  IMAD.WIDE R24, R47, 0x4, R18 ;  /* 0x000000042f187825 */ /* 0x000fe400078e0212 */
[----:B------:R-:W3:Y:S02]  /*12c50*/  LDG.E.64.CONSTANT R18, desc[UR4][R8.64] ;  /* 0x0000000408127981 */ /* 0x000ee4000c1e9b00 */
[----:B------:R-:W-:Y:S01]  /*12c60*/  IMAD.WIDE R40, R41, 0x8, R14 ;  /* 0x0000000829287825 */ /* 0x000fe200078e020e */
[----:B------:R-:W-:Y:S01]  /*12c70*/  IADD3 R34, R2, 0x8, RZ ;  /* 0x0000000802227810 */ /* 0x000fe20007ffe0ff */
[----:B------:R-:W4:Y:S02]  /*12c80*/  LDG.E.CONSTANT R5, desc[UR4][R24.64] ;  /* 0x0000000418057981 */ /* 0x000f24000c1e9900 */
[----:B------:R-:W-:-:S04]  /*12c90*/  IMAD.WIDE R26, R27, 0x4, R16 ;  /* 0x000000041b1a7825 */ /* 0x000fc800078e0210 */
[C---:B------:R-:W-:Y:S01]  /*12ca0*/  IMAD.WIDE R42, R59.reuse, 0x8, R44 ;  /* 0x000000083b2a7825 */ /* 0x040fe200078e022c */
[----:B------:R0:W4:Y:S04]  /*12cb0*/  LDG.E.CONSTANT R53, desc[UR4][R26.64] ;  /* 0x000000041a357981 */ /* 0x000128000c1e9900 */
[----:B------:R-:W4:Y:S01]  /*12cc0*/  LDG.E.64.CONSTANT R44, desc[UR4][R44.64] ;  /* 0x000000042c2c7981 */ /* 0x000f22000c1e9b00 */
[----:B------:R-:W-:-:S03]  /*12cd0*/  IMAD.WIDE R38, R59, 0x8, R40 ;  /* 0x000000083b267825 */ /* 0x000fc600078e0228 */
[----:B------:R-:W4:Y:S01]  /*12ce0*/  LDG.E.64.CONSTANT R42, desc[UR4][R42.64] ;  /* 0x000000042a2a7981 */ /* 0x000f22000c1e9b00 */
[----:B------:R-:W-:-:S03]  /*12cf0*/  IMAD.WIDE R28, R47, 0x4, R26 ;  /* 0x000000042f1c7825 */ /* 0x000fc600078e021a */
[----:B------:R-:W4:Y:S01]  /*12d00*/  LDG.E.64.CONSTANT R40, desc[UR4][R40.64] ;  /* 0x0000000428287981 */ /* 0x000f22000c1e9b00 */
[C---:B------:R-:W-:Y:S02]  /*12d10*/  IMAD R49, R34.reuse, R47, RZ ;  /* 0x0000002f22317224 */ /* 0x040fe400078e02ff */
[----:B------:R-:W-:Y:S01]  /*12d20*/  IMAD R33, R34, R59, RZ ;  /* 0x0000003b22217224 */ /* 0x000fe200078e02ff */
[----:B------:R0:W4:Y:S01]  /*12d30*/  LDG.E.CONSTANT R52, desc[UR4][R28.64] ;  /* 0x000000041c347981 */ /* 0x000122000c1e9900 */
[----:B------:R-:W-:-:S03]  /*12d40*/  IMAD.WIDE R36, R59, 0x8, R38 ;  /* 0x000000083b247825 */ /* 0x000fc600078e0226 */
[----:B------:R-:W4:Y:S01]  /*12d50*/  LDG.E.64.CONSTANT R38, desc[UR4][R38.64] ;  /* 0x0000000426267981 */ /* 0x000f22000c1e9b00 */
[----:B------:R-:W-:-:S04]  /*12d60*/  IMAD.WIDE R30, R47, 0x4, R28 ;  /* 0x000000042f1e7825 */ /* 0x000fc800078e021c */
[----:B------:R-:W-:Y:S01]  /*12d70*/  IMAD.WIDE R48, R49, 0x4, R16 ;  /* 0x0000000431307825 */ /* 0x000fe200078e0210 */
[----:B------:R0:W4:Y:S03]  /*12d80*/  LDG.E.CONSTANT R51, desc[UR4][R30.64] ;  /* 0x000000041e337981 */ /* 0x000126000c1e9900 */
[----:B------:R-:W-:Y:S01]  /*12d90*/  IMAD.WIDE R32, R33, 0x8, R14 ;  /* 0x0000000821207825 */ /* 0x000fe200078e020e */
[----:B-1----:R-:W-:Y:S01]  /*12da0*/  IADD3 R10, R2, 0xc, RZ ;  /* 0x0000000c020a7810 */ /* 0x002fe20007ffe0ff */
[----:B------:R-:W4:Y:S02]  /*12db0*/  LDG.E.CONSTANT R11, desc[UR4][R48.64] ;  /* 0x00000004300b7981 */ /* 0x000f24000c1e9900 */
[----:B------:R-:W-:Y:S02]  /*12dc0*/  IMAD.WIDE R34, R59, 0x8, R36 ;  /* 0x000000083b227825 */ /* 0x000fe400078e0224 */
[----:B------:R-:W4:Y:S02]  /*12dd0*/  LDG.E.64.CONSTANT R36, desc[UR4][R36.64] ;  /* 0x0000000424247981 */ /* 0x000f24000c1e9b00 */
[----:B0-----:R-:W-:-:S02]  /*12de0*/  IMAD.WIDE R26, R47, 0x4, R30 ;  /* 0x000000042f1a7825 */ /* 0x001fc400078e021e */
[----:B------:R-:W4:Y:S02]  /*12df0*/  LDG.E.64.CONSTANT R34, desc[UR4][R34.64] ;  /* 0x0000000422227981 */ /* 0x000f24000c1e9b00 */
[----:B------:R-:W-:Y:S02]  /*12e00*/  IMAD.WIDE R28, R47, 0x4, R48 ;  /* 0x000000042f1c7825 */ /* 0x000fe400078e0230 */
[----:B------:R0:W4:Y:S02]  /*12e10*/  LDG.E.CONSTANT R50, desc[UR4][R26.64] ;  /* 0x000000041a327981 */ /* 0x000124000c1e9900 */
[----:B------:R-:W-:Y:S02]  /*12e20*/  IMAD.WIDE R30, R59, 0x8, R32 ;  /* 0x000000083b1e7825 */ /* 0x000fe400078e0220 */
[----:B------:R-:W4:Y:S02]  /*12e30*/  LDG.E.64.CONSTANT R32, desc[UR4][R32.64] ;  /* 0x0000000420207981 */ /* 0x000f24000c1e9b00 */
[----:B------:R-:W-:-:S02]  /*12e40*/  IMAD R61, R10, R47, RZ ;  /* 0x0000002f0a3d7224 */ /* 0x000fc400078e02ff */
[----:B------:R-:W-:Y:S02]  /*12e50*/  IMAD R25, R10, R59, RZ ;  /* 0x0000003b0a197224 */ /* 0x000fe400078e02ff */
[----:B------:R1:W4:Y:S01]  /*12e60*/  LDG.E.CONSTANT R10, desc[UR4][R28.64] ;  /* 0x000000041c0a7981 */ /* 0x000322000c1e9900 */
[----:B0-----:R-:W-:-:S04]  /*12e70*/  IMAD.WIDE R26, R47, 0x4, R28 ;  /* 0x000000042f1a7825 */ /* 0x001fc800078e021c */
[----:B------:R-:W-:Y:S01]  /*12e80*/  IMAD.WIDE R60, R61, 0x4, R16 ;  /* 0x000000043d3c7825 */ /* 0x000fe200078e0210 */
[----:B------:R0:W4:Y:S03]  /*12e90*/  LDG.E.CONSTANT R9, desc[UR4][R26.64] ;  /* 0x000000041a097981 */ /* 0x000126000c1e9900 */
[----:B-1----:R-:W-:Y:S01]  /*12ea0*/  IMAD.WIDE R28, R59, 0x8, R30 ;  /* 0x000000083b1c7825 */ /* 0x002fe200078e021e */
[----:B------:R1:W4:Y:S03]  /*12eb0*/  LDG.E.CONSTANT R7, desc[UR4][R60.64] ;  /* 0x000000043c077981 */ /* 0x000326000c1e9900 */
[----:B------:R-:W-:Y:S01]  /*12ec0*/  IMAD.WIDE R24, R25, 0x8, R14 ;  /* 0x0000000819187825 */ /* 0x000fe200078e020e */
[----:B------:R-:W4:Y:S03]  /*12ed0*/  LDG.E.64.CONSTANT R30, desc[UR4][R30.64] ;  /* 0x000000041e1e7981 */ /* 0x000f26000c1e9b00 */
[----:B------:R-:W-:-:S04]  /*12ee0*/  IMAD.WIDE R48, R47, 0x4, R26 ;  /* 0x000000042f307825 */ /* 0x000fc800078e021a */
[----:B0-----:R-:W-:Y:S01]  /*12ef0*/  IMAD.WIDE R26, R59, 0x8, R28 ;  /* 0x000000083b1a7825 */ /* 0x001fe200078e021c */
[----:B------:R-:W4:Y:S04]  /*12f00*/  LDG.E.CONSTANT R8, desc[UR4][R48.64] ;  /* 0x0000000430087981 */ /* 0x000f28000c1e9900 */
[----:B------:R-:W4:Y:S01]  /*12f10*/  LDG.E.64.CONSTANT R28, desc[UR4][R28.64] ;  /* 0x000000041c1c7981 */ /* 0x000f22000c1e9b00 */
[----:B-1----:R-:W-:-:S03]  /*12f20*/  IMAD.WIDE R60, R47, 0x4, R60 ;  /* 0x000000042f3c7825 */ /* 0x002fc600078e023c */
[----:B------:R-:W4:Y:S04]  /*12f30*/  LDG.E.64.CONSTANT R26, desc[UR4][R26.64] ;  /* 0x000000041a1a7981 */ /* 0x000f28000c1e9b00 */
[----:B------:R0:W4:Y:S02]  /*12f40*/  LDG.E.CONSTANT R54, desc[UR4][R60.64] ;  /* 0x000000043c367981 */ /* 0x000124000c1e9900 */
[----:B0-----:R-:W-:-:S05]  /*12f50*/  IMAD.WIDE R60, R47, 0x4, R60 ;  /* 0x000000042f3c7825 */ /* 0x001fca00078e023c */
[----:B------:R-:W4:Y:S01]  /*12f60*/  LDG.E.CONSTANT R57, desc[UR4][R60.64] ;  /* 0x000000043c397981 */ /* 0x000f22000c1e9900 */
[----:B------:R-:W-:-:S06]  /*12f70*/  IMAD.WIDE R46, R47, 0x4, R60 ;  /* 0x000000042f2e7825 */ /* 0x000fcc00078e023c */
[----:B------:R-:W4:Y:S01]  /*12f80*/  LDG.E.CONSTANT R46, desc[UR4][R46.64] ;  /* 0x000000042e2e7981 */ /* 0x000f22000c1e9900 */
[-C--:B--2--5:R-:W-:Y:S01]  /*12f90*/  FFMA.FTZ R55, R22, R56.reuse, R20 ;  /* 0x0000003816377223 */ /* 0x0a4fe20000010014 */
[----:B------:R-:W-:Y:S01]  /*12fa0*/  FFMA.FTZ R56, R23, R56, R21 ;  /* 0x0000003817387223 */ /* 0x000fe20000010015 */
[C---:B------:R-:W-:Y:S02]  /*12fb0*/  IMAD.WIDE R22, R59.reuse, 0x8, R24 ;  /* 0x000000083b167825 */ /* 0x040fe400078e0218 */
[----:B------:R-:W2:Y:S02]  /*12fc0*/  LDG.E.64.CONSTANT R24, desc[UR4][R24.64] ;  /* 0x0000000418187981 */ /* 0x000ea4000c1e9b00 */
[C---:B------:R-:W-:Y:S02]  /*12fd0*/  IMAD.WIDE R48, R59.reuse, 0x8, R22 ;  /* 0x000000083b307825 */ /* 0x040fe400078e0216 */
[----:B------:R-:W2:Y:S02]  /*12fe0*/  LDG.E.64.CONSTANT R22, desc[UR4][R22.64] ;  /* 0x0000000416167981 */ /* 0x000ea4000c1e9b00 */
[----:B------:R-:W-:-:S02]  /*12ff0*/  IMAD.WIDE R20, R59, 0x8, R48 ;  /* 0x000000083b147825 */ /* 0x000fc400078e0230 */
        /* <DEDUP_REMOVED lines=18> */
[----:B------:R-:W-:-:S04]  /*13120*/  IADD3 R0, R0, -0x10, RZ ;  /* 0xfffffff000007810 */ /* 0x000fc80007ffe0ff */
[----:B------:R-:W-:Y:S01]  /*13130*/  ISETP.GT.AND P1, PT, R0, 0xc, PT ;  /* 0x0000000c0000780c */ /* 0x000fe20003f24270 */
[-C--:B------:R-:W-:Y:S01]  /*13140*/  FFMA.FTZ R55, R30, R10.reuse, R55 ;  /* 0x0000000a1e377223 */ /* 0x080fe20000010037 */
[----:B------:R-:W-:-:S03]  /*13150*/  FFMA.FTZ R56, R31, R10, R56 ;  /* 0x0000000a1f387223 */ /* 0x000fc60000010038 */
[-C--:B------:R-:W-:Y:S01]  /*13160*/  FFMA.FTZ R55, R28, R9.reuse, R55 ;  /* 0x000000091c377223 */ /* 0x080fe20000010037 */
[----:B------:R-:W-:-:S03]  /*13170*/  FFMA.FTZ R56, R29, R9, R56 ;  /* 0x000000091d387223 */ /* 0x000fc60000010038 */
[-C--:B------:R-:W-:Y:S01]  /*13180*/  FFMA.FTZ R55, R26, R8.reuse, R55 ;  /* 0x000000081a377223 */ /* 0x080fe20000010037 */
[----:B------:R-:W-:Y:S01]  /*13190*/  FFMA.FTZ R56, R27, R8, R56 ;  /* 0x000000081b387223 */ /* 0x000fe20000010038 */
[----:B------:R-:W-:Y:S02]  /*131a0*/  IADD3 R2, R2, 0x10, RZ ;  /* 0x0000001002027810 */ /* 0x000fe40007ffe0ff */
[-C--:B--2---:R-:W-:Y:S01]  /*131b0*/  FFMA.FTZ R55, R24, R7.reuse, R55 ;  /* 0x0000000718377223 */ /* 0x084fe20000010037 */
        /* <DEDUP_REMOVED lines=8> */
.L_x_219:
        /* <DEDUP_REMOVED lines=21> */
[----:B------:R0:W4:Y:S01]  /*13390*/  LDG.E.64.CONSTANT R10, desc[UR4][R30.64] ;  /* 0x000000041e0a7981 */ /* 0x000122000c1e9b00 */
        /* <DEDUP_REMOVED lines=14> */
[----:B0-----:R-:W-:-:S02]  /*13480*/  IMAD.WIDE R30, R27, 0x8, R42 ;  /* 0x000000081b1e7825 */ /* 0x001fc400078e022a */
        /* <DEDUP_REMOVED lines=23> */
.L_x_221:
[----:B------:R-:W-:-:S13]  /*13600*/  ISETP.NE.OR P0, PT, R0, RZ, P0 ;  /* 0x000000ff0000720c */ /* 0x000fda0000705670 */
[----:B------:R-:W-:Y:S05]  /*13610*/  @!P0 BRA `(.L_x_217) ;  /* 0x0000000000808947 */ /* 0x000fea0003800000 */
.L_x_218:
        /* <DEDUP_REMOVED lines=32> */
.L_x_217:
        /* <DEDUP_REMOVED lines=31> */
.L_x_222:
[----:B-----5:R-:W-:Y:S01]  /*13a10*/  STG.E.64 desc[UR4][R12.64], R20 ;  /* 0x000000140c007986 */ /* 0x020fe2000c101b04 */
[----:B------:R-:W-:Y:S05]  /*13a20*/  EXIT ;  /* 0x000000000000794d */ /* 0x000fea0003800000 */
.L_x_223:
        /* <DEDUP_REMOVED lines=13> */
.L_x_835:


//--------------------- .text._ZN2at6native69_GLOBAL__N__64f4e359_31_FunctionOfAMatrixUtilsKernel_cu_75b981de_306816_elemwise_kernelILi128ELi8EZNS1_43_compute_linear_combination_internal_kernelIN3c107complexIdEEEEvRNS_14TensorIteratorEiiiEUliE_EEviT1_ --------------------------
	.section	.text._ZN2at6native69_GLOBAL__N__64f4e359_31_FunctionOfAMatrixUtilsKernel_cu_75b981de_306816_elemwise_kernelILi128ELi8EZNS1_43_compute_linear_combination_internal_kernelIN3c107complexIdEEEEvRNS_14TensorIteratorEiiiEUliE_EEviT1_,"ax",@progbits
	.align	128
.text._ZN2at6native69_GLOBAL__N__64f4e359_31_FunctionOfAMatrixUtilsKernel_cu_75b981de_306816_elemwise_kernelILi128ELi8EZNS1_43_compute_linear_combination_internal_kernelIN3c107complexIdEEEEvRNS_14TensorIteratorEiiiEUliE_EEviT1_:
        .type           _ZN2at6native69_GLOBAL__N__64f4e359_31_FunctionOfAMatrixUtilsKernel_cu_75b981de_306816_elemwise_kernelILi128ELi8EZNS1_43_compute_linear_combination_internal_kernelIN3c107complexIdEEEEvRNS_14TensorIteratorEiiiEUliE_EEviT1_,@function
        .size           _ZN2at6native69_GLOBAL__N__64f4e359_31_FunctionOfAMatrixUtilsKernel_cu_75b981de_306816_elemwise_kernelILi128ELi8EZNS1_43_compute_linear_combination_internal_kernelIN3c107complexIdEEEEvRNS_14TensorIteratorEiiiEUliE_EEviT1_,(.L_x_836 - _ZN2at6native69_GLOBAL__N__64f4e359_31_FunctionOfAMatrixUtilsKernel_cu_75b981de_306816_elemwise_kernelILi128ELi8EZNS1_43_compute_linear_combination_internal_kernelIN3c107complexIdEEEEvRNS_14TensorIteratorEiiiEUliE_EEviT1_)
        .other          _ZN2at6native69_GLOBAL__N__64f4e359_31_FunctionOfAMatrixUtilsKernel_cu_75b981de_306816_elemwise_kernelILi128ELi8EZNS1_43_compute_linear_combination_internal_kernelIN3c107complexIdEEEEvRNS_14TensorIteratorEiiiEUliE_EEviT1_,@"STO_CUDA_ENTRY STV_DEFAULT"
_ZN2at6native69_GLOBAL__N__64f4e359_31_FunctionOfAMatrixUtilsKernel_cu_75b981de_306816_elemwise_kernelILi128ELi8EZNS1_43_compute_linear_combination_internal_kernelIN3c107complexIdEEEEvRNS_14TensorIteratorEiiiEUliE_EEviT1_:
        /* <DEDUP_REMOVED lines=367> */
.L_x_226:
        /* <DEDUP_REMOVED lines=9> */
[----:B------:R0:W5:Y:S01]  /*1780*/  LDG.E.128 R12, desc[UR4][R8.64] ;  /* 0x00000004080c7981 */ /* 0x000162000c1e1d00 */
        /* <DEDUP_REMOVED lines=17> */
.L_x_231:
[----:B------:R-:W0:Y:S08]  /*18a0*/  LDC R5, c[0x0][0x498] ;  /* 0x00012600ff057b82 */ /* 0x000e300000000800 */
[----:B------:R-:W1:Y:S01]  /*18b0*/  LDC R6, c[0x0][0x494] ;  /* 0x00012500ff067b82 */ /* 0x000e620000000800 */
[----:B0-----:R-:W-:-:S04]  /*18c0*/  IMAD R29, R3, R5, RZ ;  /* 0x00000005031d7224 */ /* 0x001fc800078e02ff */
[----:B------:R-:W-:-:S04]  /*18d0*/  IMAD.WIDE R28, R29, 0x8, R10 ;  /* 0x000000081d1c7825 */ /* 0x000fc800078e020a */
[----:B-1----:R-:W-:Y:S01]  /*18e0*/  IMAD R31, R3, R6, RZ ;  /* 0x00000006031f7224 */ /* 0x002fe200078e02ff */
[----:B------:R0:W2:Y:S03]  /*18f0*/  LDG.E.64.CONSTANT R56, desc[UR4][R28.64] ;  /* 0x000000041c387981 */ /* 0x0000a6000c1e9b00 */
[----:B------:R-:W-:-:S05]  /*1900*/  IMAD.WIDE R30, R31, 0x10, R40 ;  /* 0x000000101f1e7825 */ /* 0x000fca00078e0228 */
[----:B------:R-:W2:Y:S01]  /*1910*/  LDG.E.128.CONSTANT R16, desc[UR4][R30.64] ;  /* 0x000000041e107981 */ /* 0x000ea2000c1e9d00 */
[----:B------:R-:W-:-:S04]  /*1920*/  IMAD.WIDE R34, R5, 0x8, R28 ;  /* 0x0000000805227825 */ /* 0x000fc800078e021c */
[----:B------:R-:W-:Y:S01]  /*1930*/  IMAD.WIDE R32, R6, 0x10, R30 ;  /* 0x0000001006207825 */ /* 0x000fe200078e021e */
[----:B------:R-:W3:Y:S04]  /*1940*/  LDG.E.64.CONSTANT R46, desc[UR4][R34.64] ;  /* 0x00000004222e7981 */ /* 0x000ee8000c1e9b00 */
[----:B------:R-:W3:Y:S01]  /*1950*/  LDG.E.128.CONSTANT R20, desc[UR4][R32.64] ;  /* 0x0000000420147981 */ /* 0x000ee2000c1e9d00 */
[----:B------:R-:W-:-:S04]  /*1960*/  IMAD.WIDE R38, R5, 0x8, R34 ;  /* 0x0000000805267825 */ /* 0x000fc800078e0222 */
[----:B------:R-:W-:Y:S01]  /*1970*/  IMAD.WIDE R36, R6, 0x10, R32 ;  /* 0x0000001006247825 */ /* 0x000fe200078e0220 */
[----:B------:R-:W4:Y:S04]  /*1980*/  LDG.E.64.CONSTANT R44, desc[UR4][R38.64] ;  /* 0x00000004262c7981 */ /* 0x000f28000c1e9b00 */
[----:B------:R-:W4:Y:S01]  /*1990*/  LDG.E.128.CONSTANT R24, desc[UR4][R36.64] ;  /* 0x0000000424187981 */ /* 0x000f22000c1e9d00 */
[----:B------:R-:W-:Y:S01]  /*19a0*/  IADD3 R7, R3, 0x4, RZ ;  /* 0x0000000403077810 */ /* 0x000fe20007ffe0ff */
[----:B------:R-:W-:-:S04]  /*19b0*/  IMAD.WIDE R52, R5, 0x8, R38 ;  /* 0x0000000805347825 */ /* 0x000fc800078e0226 */
[----:B0-----:R-:W-:Y:S02]  /*19c0*/  IMAD.WIDE R28, R6, 0x10, R36 ;  /* 0x00000010061c7825 */ /* 0x001fe400078e0224 */
[----:B------:R-:W4:Y:S02]  /*19d0*/  LDG.E.64.CONSTANT R52, desc[UR4][R52.64] ;  /* 0x0000000434347981 */ /* 0x000f24000c1e9b00 */
[C---:B------:R-:W-:Y:S02]  /*19e0*/  IMAD R59, R7.reuse, R5, RZ ;  /* 0x00000005073b7224 */ /* 0x040fe400078e02ff */
[----:B------:R-:W-:Y:S01]  /*19f0*/  IMAD R61, R7, R6, RZ ;  /* 0x00000006073d7224 */ /* 0x000fe200078e02ff */
[----:B------:R-:W4:Y:S01]  /*1a00*/  LDG.E.128.CONSTANT R28, desc[UR4][R28.64] ;  /* 0x000000041c1c7981 */ /* 0x000f22000c1e9d00 */
[----:B------:R-:W-:-:S04]  /*1a10*/  IMAD.WIDE R58, R59, 0x8, R10 ;  /* 0x000000083b3a7825 */ /* 0x000fc800078e020a */
[----:B------:R-:W-:Y:S01]  /*1a20*/  IMAD.WIDE R60, R61, 0x10, R40 ;  /* 0x000000103d3c7825 */ /* 0x000fe200078e0228 */
[----:B------:R0:W4:Y:S04]  /*1a30*/  LDG.E.64.CONSTANT R42, desc[UR4][R58.64] ;  /* 0x000000043a2a7981 */ /* 0x000128000c1e9b00 */
[----:B------:R-:W4:Y:S01]  /*1a40*/  LDG.E.128.CONSTANT R32, desc[UR4][R60.64] ;  /* 0x000000043c207981 */ /* 0x000f22000c1e9d00 */
[----:B------:R-:W-:-:S04]  /*1a50*/  IMAD.WIDE R54, R5, 0x8, R58 ;  /* 0x0000000805367825 */ /* 0x000fc800078e023a */
[----:B------:R-:W-:Y:S01]  /*1a60*/  IMAD.WIDE R48, R6, 0x10, R60 ;  /* 0x0000001006307825 */ /* 0x000fe200078e023c */
[----:B------:R1:W4:Y:S04]  /*1a70*/  LDG.E.64.CONSTANT R50, desc[UR4][R54.64] ;  /* 0x0000000436327981 */ /* 0x000328000c1e9b00 */
[----:B------:R-:W4:Y:S01]  /*1a80*/  LDG.E.128.CONSTANT R36, desc[UR4][R48.64] ;  /* 0x0000000430247981 */ /* 0x000f22000c1e9d00 */
[----:B------:R-:W-:Y:S01]  /*1a90*/  IADD3 R7, R3, 0x8, RZ ;  /* 0x0000000803077810 */ /* 0x000fe20007ffe0ff */
[-C--:B--2--5:R-:W-:Y:S02]  /*1aa0*/  DFMA R16, R16, R56.reuse, R12 ;  /* 0x000000381010722b */ /* 0x0a4fe4000000000c */
[----:B------:R-:W-:Y:S01]  /*1ab0*/  DFMA R18, R18, R56, R14 ;  /* 0x000000381212722b */ /* 0x000fe2000000000e */
[----:B------:R-:W-:-:S04]  /*1ac0*/  IMAD.WIDE R12, R5, 0x8, R54 ;  /* 0x00000008050c7825 */ /* 0x000fc800078e0236 */
[----:B------:R-:W-:Y:S02]  /*1ad0*/  IMAD.WIDE R14, R6, 0x10, R48 ;  /* 0x00000010060e7825 */ /* 0x000fe400078e0230 */
[----:B------:R-:W2:Y:S01]  /*1ae0*/  LDG.E.64.CONSTANT R48, desc[UR4][R12.64] ;  /* 0x000000040c307981 */ /* 0x000ea2000c1e9b00 */
[-C--:B---3--:R-:W-:Y:S02]  /*1af0*/  DFMA R20, R20, R46.reuse, R16 ;  /* 0x0000002e1414722b */ /* 0x088fe40000000010 */
[----:B------:R-:W-:Y:S01]  /*1b00*/  DFMA R22, R22, R46, R18 ;  /* 0x0000002e1616722b */ /* 0x000fe20000000012 */
[----:B------:R-:W2:Y:S01]  /*1b10*/  LDG.E.128.CONSTANT R16, desc[UR4][R14.64] ;  /* 0x000000040e107981 */ /* 0x000ea2000c1e9d00 */
[----:B------:R-:W-:-:S04]  /*1b20*/  IMAD.WIDE R46, R5, 0x8, R12 ;  /* 0x00000008052e7825 */ /* 0x000fc800078e020c */
[----:B0-----:R-:W-:Y:S02]  /*1b30*/  IMAD.WIDE R58, R6, 0x10, R14 ;  /* 0x00000010063a7825 */ /* 0x001fe400078e020e */
[----:B------:R-:W3:Y:S02]  /*1b40*/  LDG.E.64.CONSTANT R46, desc[UR4][R46.64] ;  /* 0x000000042e2e7981 */ /* 0x000ee4000c1e9b00 */
[C---:B-1----:R-:W-:Y:S02]  /*1b50*/  IMAD R55, R7.reuse, R5, RZ ;  /* 0x0000000507377224 */ /* 0x042fe400078e02ff */
[----:B------:R-:W-:Y:S01]  /*1b60*/  IMAD R7, R7, R6, RZ ;  /* 0x0000000607077224 */ /* 0x000fe200078e02ff */
[----:B------:R-:W3:Y:S01]  /*1b70*/  LDG.E.128.CONSTANT R12, desc[UR4][R58.64] ;  /* 0x000000043a0c7981 */ /* 0x000ee2000c1e9d00 */
[----:B----4-:R-:W-:Y:S01]  /*1b80*/  DFMA R56, R24, R44, R20 ;  /* 0x0000002c1838722b */ /* 0x010fe20000000014 */
[----:B------:R-:W-:-:S04]  /*1b90*/  IMAD.WIDE R54, R55, 0x8, R10 ;  /* 0x0000000837367825 */ /* 0x000fc800078e020a */
[----:B------:R-:W-:Y:S01]  /*1ba0*/  IMAD.WIDE R24, R7, 0x10, R40 ;  /* 0x0000001007187825 */ /* 0x000fe200078e0228 */
[----:B------:R-:W-:Y:S01]  /*1bb0*/  DFMA R26, R26, R44, R22 ;  /* 0x0000002c1a1a722b */ /* 0x000fe20000000016 */
[----:B------:R0:W4:Y:S04]  /*1bc0*/  LDG.E.64.CONSTANT R44, desc[UR4][R54.64] ;  /* 0x00000004362c7981 */ /* 0x000128000c1e9b00 */
[----:B------:R-:W4:Y:S01]  /*1bd0*/  LDG.E.128.CONSTANT R20, desc[UR4][R24.64] ;  /* 0x0000000418147981 */ /* 0x000f22000c1e9d00 */
[-C--:B------:R-:W-:Y:S02]  /*1be0*/  DFMA R28, R28, R52.reuse, R56 ;  /* 0x000000341c1c722b */ /* 0x080fe40000000038 */
[----:B------:R-:W-:Y:S01]  /*1bf0*/  DFMA R26, R30, R52, R26 ;  /* 0x000000341e1a722b */ /* 0x000fe2000000001a */
[----:B0-----:R-:W-:-:S05]  /*1c00*/  IMAD.WIDE R54, R5, 0x8, R54 ;  /* 0x0000000805367825 */ /* 0x001fca00078e0236 */
[-C--:B------:R-:W-:Y:S01]  /*1c10*/  DFMA R32, R32, R42.reuse, R28 ;  /* 0x0000002a2020722b */ /* 0x080fe2000000001c */
[----:B------:R-:W-:Y:S01]  /*1c20*/  IMAD.WIDE R28, R6, 0x10, R24 ;  /* 0x00000010061c7825 */ /* 0x000fe200078e0218 */
[----:B------:R-:W-:Y:S01]  /*1c30*/  DFMA R34, R34, R42, R26 ;  /* 0x0000002a2222722b */ /* 0x000fe2000000001a */
[----:B------:R0:W4:Y:S04]  /*1c40*/  LDG.E.64.CONSTANT R42, desc[UR4][R54.64] ;  /* 0x00000004362a7981 */ /* 0x000128000c1e9b00 */
[----:B------:R1:W4:Y:S01]  /*1c50*/  LDG.E.128.CONSTANT R24, desc[UR4][R28.64] ;  /* 0x000000041c187981 */ /* 0x000322000c1e9d00 */
[----:B------:R-:W-:Y:S01]  /*1c60*/  DFMA R36, R36, R50, R32 ;  /* 0x000000322424722b */ /* 0x000fe20000000020 */
[----:B0-----:R-:W-:-:S04]  /*1c70*/  IMAD.WIDE R54, R5, 0x8, R54 ;  /* 0x0000000805367825 */ /* 0x001fc800078e0236 */
[C---:B-1----:R-:W-:Y:S01]  /*1c80*/  IMAD.WIDE R28, R6.reuse, 0x10, R28 ;  /* 0x00000010061c7825 */ /* 0x042fe200078e021c */
[----:B------:R-:W-:Y:S01]  /*1c90*/  DFMA R38, R38, R50, R34 ;  /* 0x000000322626722b */ /* 0x000fe20000000022 */
[----:B------:R-:W4:Y:S01]  /*1ca0*/  LDG.E.64.CONSTANT R50, desc[UR4][R54.64] ;  /* 0x0000000436327981 */ /* 0x000f22000c1e9b00 */
[----:B------:R-:W-:Y:S01]  /*1cb0*/  IADD3 R7, R3, 0xc, RZ ;  /* 0x0000000c03077810 */ /* 0x000fe20007ffe0ff */
[----:B------:R-:W-:Y:S02]  /*1cc0*/  IMAD.WIDE R52, R5, 0x8, R54 ;  /* 0x0000000805347825 */ /* 0x000fe400078e0236 */
[----:B------:R-:W4:Y:S02]  /*1cd0*/  LDG.E.128.CONSTANT R32, desc[UR4][R28.64] ;  /* 0x000000041c207981 */ /* 0x000f24000c1e9d00 */
[----:B------:R-:W-:Y:S02]  /*1ce0*/  IMAD.WIDE R30, R6, 0x10, R28 ;  /* 0x00000010061e7825 */ /* 0x000fe400078e021c */
[----:B------:R-:W4:Y:S02]  /*1cf0*/  LDG.E.64.CONSTANT R52, desc[UR4][R52.64] ;  /* 0x0000000434347981 */ /* 0x000f24000c1e9b00 */
[----:B------:R-:W-:-:S02]  /*1d00*/  IMAD R57, R7, R5, RZ ;  /* 0x0000000507397224 */ /* 0x000fc400078e02ff */
[----:B------:R-:W4:Y:S02]  /*1d10*/  LDG.E.128.CONSTANT R28, desc[UR4][R30.64] ;  /* 0x000000041e1c7981 */ /* 0x000f24000c1e9d00 */
[----:B------:R-:W-:Y:S01]  /*1d20*/  IMAD.WIDE R56, R57, 0x8, R10 ;  /* 0x0000000839387825 */ /* 0x000fe200078e020a */
[----:B--2---:R-:W-:-:S03]  /*1d30*/  DFMA R16, R16, R48, R36 ;  /* 0x000000301010722b */ /* 0x004fc60000000024 */
[----:B------:R-:W-:Y:S01]  /*1d40*/  IMAD R37, R7, R6, RZ ;  /* 0x0000000607257224 */ /* 0x000fe200078e02ff */
[----:B------:R-:W-:Y:S01]  /*1d50*/  DFMA R38, R18, R48, R38 ;  /* 0x000000301226722b */ /* 0x000fe20000000026 */
[----:B------:R0:W2:Y:S02]  /*1d60*/  LDG.E.64.CONSTANT R48, desc[UR4][R56.64] ;  /* 0x0000000438307981 */ /* 0x0000a4000c1e9b00 */
[----:B------:R-:W-:Y:S01]  /*1d70*/  IMAD.WIDE R36, R37, 0x10, R40 ;  /* 0x0000001025247825 */ /* 0x000fe200078e0228 */
[----:B---3--:R-:W-:-:S04]  /*1d80*/  DFMA R12, R12, R46, R16 ;  /* 0x0000002e0c0c722b */ /* 0x008fc80000000010 */
[----:B------:R1:W2:Y:S01]  /*1d90*/  LDG.E.128.CONSTANT R16, desc[UR4][R36.64] ;  /* 0x0000000424107981 */ /* 0x0002a2000c1e9d00 */
[----:B0-----:R-:W-:Y:S01]  /*1da0*/  IMAD.WIDE R56, R5, 0x8, R56 ;  /* 0x0000000805387825 */ /* 0x001fe200078e0238 */
[----:B------:R-:W-:-:S04]  /*1db0*/  DFMA R38, R14, R46, R38 ;  /* 0x0000002e0e26722b */ /* 0x000fc80000000026 */
[----:B------:R0:W3:Y:S01]  /*1dc0*/  LDG.E.64.CONSTANT R46, desc[UR4][R56.64] ;  /* 0x00000004382e7981 */ /* 0x0000e2000c1e9b00 */
[----:B-1----:R-:W-:Y:S01]  /*1dd0*/  IMAD.WIDE R36, R6, 0x10, R36 ;  /* 0x0000001006247825 */ /* 0x002fe200078e0224 */
[----:B----4-:R-:W-:-:S04]  /*1de0*/  DFMA R54, R20, R44, R12 ;  /* 0x0000002c1436722b */ /* 0x010fc8000000000c */
[----:B------:R1:W3:Y:S01]  /*1df0*/  LDG.E.128.CONSTANT R12, desc[UR4][R36.64] ;  /* 0x00000004240c7981 */ /* 0x0002e2000c1e9d00 */
[----:B0-----:R-:W-:Y:S01]  /*1e00*/  IMAD.WIDE R56, R5, 0x8, R56 ;  /* 0x0000000805387825 */ /* 0x001fe200078e0238 */
[----:B------:R-:W-:-:S03]  /*1e10*/  DFMA R44, R22, R44, R38 ;  /* 0x0000002c162c722b */ /* 0x000fc60000000026 */
[----:B-1----:R-:W-:-:S04]  /*1e20*/  IMAD.WIDE R36, R6, 0x10, R36 ;  /* 0x0000001006247825 */ /* 0x002fc800078e0224 */
[----:B------:R-:W-:Y:S01]  /*1e30*/  IMAD.WIDE R38, R5, 0x8, R56 ;  /* 0x0000000805267825 */ /* 0x000fe200078e0238 */
[----:B------:R-:W4:Y:S04]  /*1e40*/  LDG.E.128.CONSTANT R20, desc[UR4][R36.64] ;  /* 0x0000000424147981 */ /* 0x000f28000c1e9d00 */
[----:B------:R-:W4:Y:S01]  /*1e50*/  LDG.E.64.CONSTANT R56, desc[UR4][R56.64] ;  /* 0x0000000438387981 */ /* 0x000f22000c1e9b00 */
[----:B------:R-:W-:-:S03]  /*1e60*/  IMAD.WIDE R58, R6, 0x10, R36 ;  /* 0x00000010063a7825 */ /* 0x000fc600078e0224 */
[----:B------:R-:W4:Y:S04]  /*1e70*/  LDG.E.64.CONSTANT R6, desc[UR4][R38.64] ;  /* 0x0000000426067981 */ /* 0x000f28000c1e9b00 */
[----:B------:R-:W4:Y:S01]  /*1e80*/  LDG.E.128.CONSTANT R36, desc[UR4][R58.64] ;  /* 0x000000043a247981 */ /* 0x000f22000c1e9d00 */
[-C--:B------:R-:W-:Y:S02]  /*1e90*/  DFMA R24, R24, R42.reuse, R54 ;  /* 0x0000002a1818722b */ /* 0x080fe40000000036 */
[----:B------:R-:W-:-:S06]  /*1ea0*/  DFMA R26, R26, R42, R44 ;  /* 0x0000002a1a1a722b */ /* 0x000fcc000000002c */
[-C--:B------:R-:W-:Y:S02]  /*1eb0*/  DFMA R24, R32, R50.reuse, R24 ;  /* 0x000000322018722b */ /* 0x080fe40000000018 */
[----:B------:R-:W-:-:S06]  /*1ec0*/  DFMA R26, R34, R50, R26 ;  /* 0x00000032221a722b */ /* 0x000fcc000000001a */
[-C--:B------:R-:W-:Y:S02]  /*1ed0*/  DFMA R24, R28, R52.reuse, R24 ;  /* 0x000000341c18722b */ /* 0x080fe40000000018 */
[----:B------:R-:W-:Y:S01]  /*1ee0*/  DFMA R26, R30, R52, R26 ;  /* 0x000000341e1a722b */ /* 0x000fe2000000001a */
[----:B------:R-:W-:-:S04]  /*1ef0*/  IADD3 R2, R2, -0x10, RZ ;  /* 0xfffffff002027810 */ /* 0x000fc80007ffe0ff */
[----:B------:R-:W-:Y:S02]  /*1f00*/  ISETP.GT.AND P1, PT, R2, 0xc, PT ;  /* 0x0000000c0200780c */ /* 0x000fe40003f24270 */
[----:B------:R-:W-:Y:S01]  /*1f10*/  IADD3 R3, R3, 0x10, RZ ;  /* 0x0000001003037810 */ /* 0x000fe20007ffe0ff */
[-C--:B--2---:R-:W-:Y:S02]  /*1f20*/  DFMA R16, R16, R48.reuse, R24 ;  /* 0x000000301010722b */ /* 0x084fe40000000018 */
[----:B------:R-:W-:-:S06]  /*1f30*/  DFMA R18, R18, R48, R26 ;  /* 0x000000301212722b */ /* 0x000fcc000000001a */
[-C--:B---3--:R-:W-:Y:S02]  /*1f40*/  DFMA R12, R12, R46.reuse, R16 ;  /* 0x0000002e0c0c722b */ /* 0x088fe40000000010 */
[----:B------:R-:W-:-:S06]  /*1f50*/  DFMA R14, R14, R46, R18 ;  /* 0x0000002e0e0e722b */ /* 0x000fcc0000000012 */
[-C--:B----4-:R-:W-:Y:S02]  /*1f60*/  DFMA R12, R20, R56.reuse, R12 ;  /* 0x00000038140c722b */ /* 0x090fe4000000000c */
[----:B------:R-:W-:-:S06]  /*1f70*/  DFMA R14, R22, R56, R14 ;  /* 0x00000038160e722b */ /* 0x000fcc000000000e */
[-C--:B------:R-:W-:Y:S02]  /*1f80*/  DFMA R12, R36, R6.reuse, R12 ;  /* 0x00000006240c722b */ /* 0x080fe4000000000c */
[----:B------:R-:W-:Y:S01]  /*1f90*/  DFMA R14, R38, R6, R14 ;  /* 0x00000006260e722b */ /* 0x000fe2000000000e */
[----:B------:R-:W-:Y:S10]  /*1fa0*/  @P1 BRA `(.L_x_231) ;  /* 0xfffffff8003c1947 */ /* 0x000ff4000383ffff */
.L_x_230:
[----:B------:R-:W-:-:S13]  /*1fb0*/  ISETP.GT.AND P1, PT, R2, 0x4, PT ;  /* 0x000000040200780c */ /* 0x000fda0003f24270 */
[----:B------:R-:W-:Y:S05]  /*1fc0*/  @!P1 BRA `(.L_x_232) ;  /* 0x0000000000e89947 */ /* 0x000fea0003800000 */
        /* <DEDUP_REMOVED lines=14> */
[----:B------:R-:W4:Y:S01]  /*20b0*/  LDG.E.64.CONSTANT R46, desc[UR4][R38.64] ;  /* 0x00000004262e7981 */ /* 0x000f22000c1e9b00 */
[----:B------:R-:W-:-:S03]  /*20c0*/  IADD3 R42, R3, 0x4, RZ ;  /* 0x00000004032a7810 */ /* 0x000fc60007ffe0ff */
[----:B------:R-:W4:Y:S01]  /*20d0*/  LDG.E.128.CONSTANT R24, desc[UR4][R36.64] ;  /* 0x0000000424187981 */ /* 0x000f22000c1e9d00 */
        /* <DEDUP_REMOVED lines=8> */
[----:B------:R-:W4:Y:S04]  /*2160*/  LDG.E.64.CONSTANT R42, desc[UR4][R60.64] ;  /* 0x000000043c2a7981 */ /* 0x000f28000c1e9b00 */
[----:B------:R-:W4:Y:S01]  /*2170*/  LDG.E.128.CONSTANT R32, desc[UR4][R48.64] ;  /* 0x0000000430207981 */ /* 0x000f22000c1e9d00 */
[----:B------:R-:W-:-:S04]  /*2180*/  IMAD.WIDE R58, R56, 0x8, R60 ;  /* 0x00000008383a7825 */ /* 0x000fc800078e023c */
[C---:B------:R-:W-:Y:S01]  /*2190*/  IMAD.WIDE R54, R5.reuse, 0x10, R48 ;  /* 0x0000001005367825 */ /* 0x040fe200078e0230 */
[----:B------:R-:W4:Y:S04]  /*21a0*/  LDG.E.64.CONSTANT R50, desc[UR4][R58.64] ;  /* 0x000000043a327981 */ /* 0x000f28000c1e9b00 */
[----:B------:R0:W4:Y:S02]  /*21b0*/  LDG.E.128.CONSTANT R36, desc[UR4][R54.64] ;  /* 0x0000000436247981 */ /* 0x000124000c1e9d00 */
[----:B0-----:R-:W-:Y:S01]  /*21c0*/  IMAD.WIDE R54, R5, 0x10, R54 ;  /* 0x0000001005367825 */ /* 0x001fe200078e0236 */
[----:B--2--5:R-:W-:-:S03]  /*21d0*/  DFMA R48, R16, R52, R12 ;  /* 0x000000341030722b */ /* 0x024fc6000000000c */
[----:B------:R-:W-:Y:S01]  /*21e0*/  IMAD.WIDE R12, R56, 0x8, R58 ;  /* 0x00000008380c7825 */ /* 0x000fe200078e023a */
[----:B------:R-:W-:-:S03]  /*21f0*/  DFMA R52, R18, R52, R14 ;  /* 0x000000341234722b */ /* 0x000fc6000000000e */
[----:B------:R-:W-:Y:S02]  /*2200*/  IMAD.WIDE R16, R56, 0x8, R12 ;  /* 0x0000000838107825 */ /* 0x000fe400078e020c */
[----:B------:R-:W2:Y:S02]  /*2210*/  LDG.E.64.CONSTANT R56, desc[UR4][R12.64] ;  /* 0x000000040c387981 */ /* 0x000ea4000c1e9b00 */
[----:B------:R-:W-:Y:S02]  /*2220*/  IMAD.WIDE R18, R5, 0x10, R54 ;  /* 0x0000001005127825 */ /* 0x000fe400078e0236 */
[----:B------:R-:W2:Y:S04]  /*2230*/  LDG.E.128.CONSTANT R12, desc[UR4][R54.64] ;  /* 0x00000004360c7981 */ /* 0x000ea8000c1e9d00 */
[----:B------:R-:W2:Y:S04]  /*2240*/  LDG.E.64.CONSTANT R54, desc[UR4][R16.64] ;  /* 0x0000000410367981 */ /* 0x000ea8000c1e9b00 */
[----:B------:R-:W2:Y:S01]  /*2250*/  LDG.E.128.CONSTANT R16, desc[UR4][R18.64] ;  /* 0x0000000412107981 */ /* 0x000ea2000c1e9d00 */
[----:B---3--:R-:W-:-:S02]  /*2260*/  DFMA R20, R20, R6, R48 ;  /* 0x000000061414722b */ /* 0x008fc40000000030 */
[----:B------:R-:W-:-:S06]  /*2270*/  DFMA R22, R22, R6, R52 ;  /* 0x000000061616722b */ /* 0x000fcc0000000034 */
[-C--:B----4-:R-:W-:Y:S02]  /*2280*/  DFMA R20, R24, R46.reuse, R20 ;  /* 0x0000002e1814722b */ /* 0x090fe40000000014 */
[----:B------:R-:W-:-:S06]  /*2290*/  DFMA R22, R26, R46, R22 ;  /* 0x0000002e1a16722b */ /* 0x000fcc0000000016 */
[-C--:B------:R-:W-:Y:S02]  /*22a0*/  DFMA R20, R28, R44.reuse, R20 ;  /* 0x0000002c1c14722b */ /* 0x080fe40000000014 */
[----:B------:R-:W-:-:S06]  /*22b0*/  DFMA R22, R30, R44, R22 ;  /* 0x0000002c1e16722b */ /* 0x000fcc0000000016 */
[-C--:B------:R-:W-:Y:S02]  /*22c0*/  DFMA R20, R32, R42.reuse, R20 ;  /* 0x0000002a2014722b */ /* 0x080fe40000000014 */
[----:B------:R-:W-:-:S06]  /*22d0*/  DFMA R22, R34, R42, R22 ;  /* 0x0000002a2216722b */ /* 0x000fcc0000000016 */
[-C--:B------:R-:W-:Y:S02]  /*22e0*/  DFMA R20, R36, R50.reuse, R20 ;  /* 0x000000322414722b */ /* 0x080fe40000000014 */
[----:B------:R-:W-:Y:S01]  /*22f0*/  DFMA R22, R38, R50, R22 ;  /* 0x000000322616722b */ /* 0x000fe20000000016 */
[----:B------:R-:W-:Y:S02]  /*2300*/  PLOP3.LUT P0, PT, PT, PT, PT, 0x8, 0x0 ;  /* 0x000000000000781c */ /* 0x000fe40003f0e170 */
[----:B------:R-:W-:Y:S02]  /*2310*/  IADD3 R2, R2, -0x8, RZ ;  /* 0xfffffff802027810 */ /* 0x000fe40007ffe0ff */
[----:B------:R-:W-:Y:S01]  /*2320*/  IADD3 R3, R3, 0x8, RZ ;  /* 0x0000000803037810 */ /* 0x000fe20007ffe0ff */
[-C--:B--2---:R-:W-:Y:S02]  /*2330*/  DFMA R12, R12, R56.reuse, R20 ;  /* 0x000000380c0c722b */ /* 0x084fe40000000014 */
[----:B------:R-:W-:-:S06]  /*2340*/  DFMA R14, R14, R56, R22 ;  /* 0x000000380e0e722b */ /* 0x000fcc0000000016 */
[-C--:B------:R-:W-:Y:S02]  /*2350*/  DFMA R12, R16, R54.reuse, R12 ;  /* 0x00000036100c722b */ /* 0x080fe4000000000c */
[----:B------:R-:W-:-:S11]  /*2360*/  DFMA R14, R18, R54, R14 ;  /* 0x00000036120e722b */ /* 0x000fd6000000000e */
.L_x_232:
[----:B------:R-:W-:-:S13]  /*2370*/  ISETP.NE.OR P0, PT, R2, RZ, P0 ;  /* 0x000000ff0200720c */ /* 0x000fda0000705670 */
[----:B------:R-:W-:Y:S05]  /*2380*/  @!P0 BRA `(.L_x_228) ;  /* 0x0000000000808947 */ /* 0x000fea0003800000 */
.L_x_229:
        /* <DEDUP_REMOVED lines=16> */
[----:B------:R-:W-:-:S04]  /*2490*/  IMAD.WIDE R46, R47, 0x8, R44 ;  /* 0x000000082f2e7825 */ /* 0x000fc800078e022c */
[----:B0-----:R-:W-:Y:S02]  /*24a0*/  IMAD.WIDE R28, R5, 0x10, R42 ;  /* 0x00000010051c7825 */ /* 0x001fe400078e022a */
[----:B------:R-:W4:Y:S04]  /*24b0*/  LDG.E.64.CONSTANT R46, desc[UR4][R46.64] ;  /* 0x000000042e2e7981 */ /* 0x000f28000c1e9b00 */
[----:B------:R-:W4:Y:S01]  /*24c0*/  LDG.E.128.CONSTANT R28, desc[UR4][R28.64] ;  /* 0x000000041c1c7981 */ /* 0x000f22000c1e9d00 */
[----:B------:R-:W-:-:S04]  /*24d0*/  IADD3 R2, R2, -0x4, RZ ;  /* 0xfffffffc02027810 */ /* 0x000fc80007ffe0ff */
[----:B------:R-:W-:Y:S02]  /*24e0*/  ISETP.NE.AND P0, PT, R2, RZ, PT ;  /* 0x000000ff0200720c */ /* 0x000fe40003f05270 */
[----:B------:R-:W-:Y:S01]  /*24f0*/  IADD3 R3, R3, 0x4, RZ ;  /* 0x0000000403037810 */ /* 0x000fe20007ffe0ff */
[-C--:B--2--5:R-:W-:Y:S02]  /*2500*/  DFMA R20, R20, R6.reuse, R12 ;  /* 0x000000061414722b */ /* 0x0a4fe4000000000c */
        /* <DEDUP_REMOVED lines=8> */
.L_x_228:
        /* <DEDUP_REMOVED lines=8> */
[----:B------:R-:W2:Y:S04]  /*2610*/  LDG.E.64.CONSTANT R2, desc[UR4][R2.64] ;  /* 0x0000000402027981 */ /* 0x000ea8000c1e9b00 */
[----:B------:R-:W2:Y:S01]  /*2620*/  LDG.E.128.CONSTANT R4, desc[UR4][R4.64] ;  /* 0x0000000404047981 */ /* 0x000ea2000c1e9d00 */
[----:B------:R-:W-:Y:S01]  /*2630*/  ISETP.NE.AND P0, PT, R16, 0x1, PT ;  /* 0x000000011000780c */ /* 0x000fe20003f05270 */
[-C--:B--2--5:R-:W-:Y:S02]  /*2640*/  DFMA R12, R4, R2.reuse, R12 ;  /* 0x00000002040c722b */ /* 0x0a4fe4000000000c */
[----:B------:R-:W-:-:S10]  /*2650*/  DFMA R14, R6, R2, R14 ;  /* 0x00000002060e722b */ /* 0x000fd4000000000e */
[----:B------:R-:W-:Y:S05]  /*2660*/  @!P0 BRA `(.L_x_233) ;  /* 0x0000000000448947 */ /* 0x000fea0003800000 */
[----:B------:R-:W-:Y:S02]  /*2670*/  ISETP.NE.AND P0, PT, R16, 0x2, PT ;  /* 0x000000021000780c */ /* 0x000fe40003f05270 */
[----:B------:R-:W-:Y:S02]  /*2680*/  IADD3 R19, R19, R20, RZ ;  /* 0x0000001413137210 */ /* 0x000fe40007ffe0ff */
[----:B------:R-:W-:-:S03]  /*2690*/  IADD3 R17, R17, R18, RZ ;  /* 0x0000001211117210 */ /* 0x000fc60007ffe0ff */
[----:B------:R-:W-:-:S04]  /*26a0*/  IMAD.WIDE R2, R19, 0x8, R10 ;  /* 0x0000000813027825 */ /* 0x000fc800078e020a */
[----:B------:R-:W-:Y:S02]  /*26b0*/  IMAD.WIDE R4, R17, 0x10, R40 ;  /* 0x0000001011047825 */ /* 0x000fe400078e0228 */
[----:B------:R-:W-:Y:S01]  /*26c0*/  @P0 IADD3 R19, R19, R20, RZ ;  /* 0x0000001413130210 */ /* 0x000fe20007ffe0ff */
[----:B------:R-:W2:Y:S01]  /*26d0*/  LDG.E.64.CONSTANT R2, desc[UR4][R2.64] ;  /* 0x0000000402027981 */ /* 0x000ea2000c1e9b00 */
[----:B------:R-:W-:-:S03]  /*26e0*/  @P0 IADD3 R17, R17, R18, RZ ;  /* 0x0000001211110210 */ /* 0x000fc60007ffe0ff */
[----:B------:R-:W2:Y:S01]  /*26f0*/  LDG.E.128.CONSTANT R4, desc[UR4][R4.64] ;  /* 0x0000000404047981 */ /* 0x000ea2000c1e9d00 */
[----:B------:R-:W-:-:S04]  /*2700*/  @P0 IMAD.WIDE R10, R19, 0x8, R10 ;  /* 0x00000008130a0825 */ /* 0x000fc800078e020a */
[----:B------:R-:W-:Y:S02]  /*2710*/  @P0 IMAD.WIDE R40, R17, 0x10, R40 ;  /* 0x0000001011280825 */ /* 0x000fe400078e0228 */
[----:B------:R-:W3:Y:S04]  /*2720*/  @P0 LDG.E.64.CONSTANT R10, desc[UR4][R10.64] ;  /* 0x000000040a0a0981 */ /* 0x000ee8000c1e9b00 */
[----:B------:R-:W3:Y:S01]  /*2730*/  @P0 LDG.E.128.CONSTANT R40, desc[UR4][R40.64] ;  /* 0x0000000428280981 */ /* 0x000ee2000c1e9d00 */
[-C--:B--2---:R-:W-:Y:S02]  /*2740*/  DFMA R12, R4, R2.reuse, R12 ;  /* 0x00000002040c722b */ /* 0x084fe4000000000c */
[----:B------:R-:W-:-:S06]  /*2750*/  DFMA R14, R6, R2, R14 ;  /* 0x00000002060e722b */ /* 0x000fcc000000000e */
[-C--:B---3--:R-:W-:Y:S02]  /*2760*/  @P0 DFMA R12, R40, R10.reuse, R12 ;  /* 0x0000000a280c022b */ /* 0x088fe4000000000c */
[----:B------:R-:W-:-:S11]  /*2770*/  @P0 DFMA R14, R42, R10, R14 ;  /* 0x0000000a2a0e022b */ /* 0x000fd6000000000e */
.L_x_233:
[----:B-----5:R0:W-:Y:S02]  /*2780*/  STG.E.128 desc[UR4][R8.64], R12 ;  /* 0x0000000c08007986 */ /* 0x0201e4000c101d04 */
.L_x_227:
[----:B------:R-:W-:-:S07]  /*2790*/  IADD3 R0, R0, 0x80, RZ ;  /* 0x0000008000007810 */ /* 0x000fce0007ffe0ff */
.L_x_225:
[----:B------:R-:W-:Y:S05]  /*27a0*/  BSYNC B0 ;  /* 0x0000000000007941 */ /* 0x000fea0003800000 */
.L_x_224:
[----:B------:R-:W-:Y:S01]  /*27b0*/  ISETP.GE.AND P0, PT, R0, UR6, PT ;  /* 0x0000000600007c0c */ /* 0x000fe2000bf06270 */
[----:B------:R-:W-:Y:S04]  /*27c0*/  BSSY B1, `(.L_x_234) ;  /* 0x0000ebc000017945 */ /* 0x000fe80003800000 */
[----:B------:R-:W-:Y:S08]  /*27d0*/  BSSY B0, `(.L_x_235) ;  /* 0x0000c46000007945 */ /* 0x000ff00003800000 */
[----:B------:R-:W-:Y:S05]  /*27e0*/  @P0 BRA `(.L_x_236) ;  /* 0x0000004c00780947 */ /* 0x000fea0003800000 */
[----:B------:R-:W1:Y:S01]  /*27f0*/  LDC R6, c[0x0][0x218] ;  /* 0x00008600ff067b82 */ /* 0x000e620000000800 */
[----:B------:R-:W-:Y:S01]  /*2800*/  HFMA2.MMA R40, -RZ, RZ, 0, 0 ;  /* 0x00000000ff287435 */ /* 0x000fe200000001ff */
[----:B------:R-:W-:Y:S02]  /*2810*/  MOV R10, RZ ;  /* 0x000000ff000a7202 */ /* 0x000fe40000000f00 */
[----:B0-----:R-:W-:Y:S02]  /*2820*/  MOV R8, RZ ;  /* 0x000000ff00087202 */ /* 0x001fe40000000f00 */
[----:B-1----:R-:W-:-:S13]  /*2830*/  ISETP.NE.AND P0, PT, R6, RZ, PT ;  /* 0x000000ff0600720c */ /* 0x002fda0003f05270 */
        /* <DEDUP_REMOVED lines=350> */
.L_x_237:
        /* <DEDUP_REMOVED lines=10> */
[----:B------:R-:W-:Y:S01]  /*3ec0*/  IADD3 R2, R4, -0x1, RZ ;  /* 0xffffffff04027810 */ /* 0x000fe20007ffe0ff */
[----:B------:R-:W-:Y:S01]  /*3ed0*/  HFMA2.MMA R3, -RZ, RZ, 0, 0 ;  /* 0x00000000ff037435 */ /* 0x000fe200000001ff */
[----:B------:R-:W-:Y:S02]  /*3ee0*/  IADD3 R40, P0, R40, UR8, RZ ;  /* 0x0000000828287c10 */ /* 0x000fe4000ff1e0ff */
[----:B------:R-:W-:Y:S02]  /*3ef0*/  ISETP.GE.U32.AND P2, PT, R2, 0x3, PT ;  /* 0x000000030200780c */ /* 0x000fe40003f46070 */
[----:B------:R-:W-:Y:S02]  /*3f00*/  IADD3 R10, P1, R10, UR10, RZ ;  /* 0x0000000a0a0a7c10 */ /* 0x000fe4000ff3e0ff */
[----:B------:R-:W-:Y:S02]  /*3f10*/  IADD3.X R41, RZ, UR9, RZ, P0, !PT ;  /* 0x00000009ff297c10 */ /* 0x000fe400087fe4ff */
[----:B------:R-:W-:-:S07]  /*3f20*/  IADD3.X R11, RZ, UR11, RZ, P1, !PT ;  /* 0x0000000bff0b7c10 */ /* 0x000fce0008ffe4ff */
[----:B0-----:R-:W-:Y:S05]  /*3f30*/  @!P2 BRA `(.L_x_239) ;  /* 0x0000000c0060a947 */ /* 0x001fea0003800000 */
[----:B------:R-:W-:-:S04]  /*3f40*/  LOP3.LUT R3, R4, 0x3, RZ, 0xc0, !PT ;  /* 0x0000000304037812 */ /* 0x000fc800078ec0ff */
[----:B------:R-:W-:Y:S02]  /*3f50*/  IADD3 R2, R4, -R3, RZ ;  /* 0x8000000304027210 */ /* 0x000fe40007ffe0ff */
[----:B------:R-:W-:Y:S02]  /*3f60*/  MOV R3, RZ ;  /* 0x000000ff00037202 */ /* 0x000fe40000000f00 */
[----:B------:R-:W-:-:S13]  /*3f70*/  ISETP.GT.AND P0, PT, R2, RZ, PT ;  /* 0x000000ff0200720c */ /* 0x000fda0003f04270 */
[----:B------:R-:W-:Y:S05]  /*3f80*/  @!P0 BRA `(.L_x_240) ;  /* 0x0000000800cc8947 */ /* 0x000fea0003800000 */
[----:B------:R-:W-:Y:S02]  /*3f90*/  ISETP.GT.AND P1, PT, R2, 0xc, PT ;  /* 0x0000000c0200780c */ /* 0x000fe40003f24270 */
[----:B------:R-:W-:-:S11]  /*3fa0*/  PLOP3.LUT P0, PT, PT, PT, PT, 0x80, 0x0 ;  /* 0x000000000000781c */ /* 0x000fd60003f0f070 */
[----:B------:R-:W-:Y:S05]  /*3fb0*/  @!P1 BRA `(.L_x_241) ;  /* 0x0000000400c89947 */ /* 0x000fea0003800000 */
[----:B------:R-:W-:-:S13]  /*3fc0*/  PLOP3.LUT P0, PT, PT, PT, PT, 0x8, 0x0 ;  /* 0x000000000000781c */ /* 0x000fda0003f0e170 */
.L_x_242:
        /* <DEDUP_REMOVED lines=113> */
.L_x_241:
        /* <DEDUP_REMOVED lines=60> */
.L_x_243:
[----:B------:R-:W-:-:S13]  /*4aa0*/  ISETP.NE.OR P0, PT, R2, RZ, P0 ;  /* 0x000000ff0200720c */ /* 0x000fda0000705670 */
[----:B------:R-:W-:Y:S05]  /*4ab0*/  @!P0 BRA `(.L_x_239) ;  /* 0x0000000000808947 */ /* 0x000fea0003800000 */
.L_x_240:
        /* <DEDUP_REMOVED lines=32> */
.L_x_239:
        /* <DEDUP_REMOVED lines=31> */
.L_x_244:
[----:B-----5:R0:W-:Y:S02]  /*4eb0*/  STG.E.128 desc[UR4][R8.64], R12 ;  /* 0x0000000c08007986 */ /* 0x0201e4000c101d04 */
.L_x_238:
[----:B------:R-:W-:-:S04]  /*4ec0*/  IADD3 R0, R0, 0x80, RZ ;  /* 0x0000008000007810 */ /* 0x000fc80007ffe0ff */
[----:B------:R-:W-:-:S13]  /*4ed0*/  ISETP.GE.AND P0, PT, R0, UR6, PT ;  /* 0x0000000600007c0c */ /* 0x000fda000bf06270 */
        /* <DEDUP_REMOVED lines=356> */
.L_x_246:
        /* <DEDUP_REMOVED lines=12> */
[----:B------:R-:W-:Y:S01]  /*65e0*/  ISETP.GE.U32.AND P2, PT, R3, 0x3, PT ;  /* 0x000000030300780c */ /* 0x000fe20003f46070 */
[----:B------:R-:W-:Y:S01]  /*65f0*/  HFMA2.MMA R3, -RZ, RZ, 0, 0 ;  /* 0x00000000ff037435 */ /* 0x000fe200000001ff */
[----:B------:R-:W-:Y:S02]  /*6600*/  IADD3 R10, P1, R10, UR10, RZ ;  /* 0x0000000a0a0a7c10 */ /* 0x000fe4000ff3e0ff */
[----:B------:R-:W-:Y:S02]  /*6610*/  IADD3.X R41, RZ, UR9, RZ, P0, !PT ;  /* 0x00000009ff297c10 */ /* 0x000fe400087fe4ff */
[----:B------:R-:W-:-:S02]  /*6620*/  IADD3.X R11, RZ, UR11, RZ, P1, !PT ;  /* 0x0000000bff0b7c10 */ /* 0x000fc40008ffe4ff */
[----:B------:R-:W-:-:S05]  /*6630*/  LOP3.LUT R5, R2, 0x3, RZ, 0xc0, !PT ;  /* 0x0000000302057812 */ /* 0x000fca00078ec0ff */
[----:B0-----:R-:W-:Y:S05]  /*6640*/  @!P2 BRA `(.L_x_248) ;  /* 0x0000000c005ca947 */ /* 0x001fea0003800000 */
        /* <DEDUP_REMOVED lines=8> */
.L_x_251:
        /* <DEDUP_REMOVED lines=62> */
[----:B-1----:R-:W-:Y:S01]  /*6ab0*/  IMAD.WIDE R28, R6, 0x10, R28 ;  /* 0x00000010061c7825 */ /* 0x002fe200078e021c */
        /* <DEDUP_REMOVED lines=50> */
.L_x_250:
        /* <DEDUP_REMOVED lines=60> */
.L_x_252:
[----:B------:R-:W-:-:S13]  /*71a0*/  ISETP.NE.OR P0, PT, R2, RZ, P0 ;  /* 0x000000ff0200720c */ /* 0x000fda0000705670 */
[----:B------:R-:W-:Y:S05]  /*71b0*/  @!P0 BRA `(.L_x_248) ;  /* 0x0000000000808947 */ /* 0x000fea0003800000 */
.L_x_249:
        /* <DEDUP_REMOVED lines=32> */
.L_x_248:
[----:B------:R-:W-:-:S13]  /*73c0*/  ISETP.NE.AND P0, PT, R5, RZ, PT ;  /* 0x000000ff0500720c */ /* 0x000fda0003f05270 */
        /* <DEDUP_REMOVED lines=30> */
.L_x_253:
[----:B-----5:R0:W-:Y:S02]  /*75b0*/  STG.E.128 desc[UR4][R8.64], R12 ;  /* 0x0000000c08007986 */ /* 0x0201e4000c101d04 */
.L_x_247:
[----:B------:R-:W-:-:S07]  /*75c0*/  IADD3 R0, R0, 0x80, RZ ;  /* 0x0000008000007810 */ /* 0x000fce0007ffe0ff */
.L_x_236:
        /* <DEDUP_REMOVED lines=357> */
.L_x_255:
        /* <DEDUP_REMOVED lines=19> */
[----:B------:R-:W-:Y:S01]  /*8d50*/  IADD3 R2, R2, -R5, RZ ;  /* 0x8000000502027210 */ /* 0x000fe20007ffe0ff */
[----:B------:R-:W-:Y:S01]  /*8d60*/  BSSY B2, `(.L_x_257) ;  /* 0x00000db000027945 */ /* 0x000fe20003800000 */
[----:B------:R-:W-:Y:S02]  /*8d70*/  MOV R3, RZ ;  /* 0x000000ff00037202 */ /* 0x000fe40000000f00 */
[----:B------:R-:W-:-:S13]  /*8d80*/  ISETP.GT.AND P0, PT, R2, RZ, PT ;  /* 0x000000ff0200720c */ /* 0x000fda0003f04270 */
[----:B------:R-:W-:Y:S05]  /*8d90*/  @!P0 BRA `(.L_x_258) ;  /* 0x0000000800dc8947 */ /* 0x000fea0003800000 */
[----:B------:R-:W-:Y:S01]  /*8da0*/  ISETP.GT.AND P1, PT, R2, 0xc, PT ;  /* 0x0000000c0200780c */ /* 0x000fe20003f24270 */
[----:B------:R-:W-:Y:S01]  /*8db0*/  BSSY B3, `(.L_x_259) ;  /* 0x0000075000037945 */ /* 0x000fe20003800000 */
[----:B------:R-:W-:-:S11]  /*8dc0*/  PLOP3.LUT P0, PT, PT, PT, PT, 0x80, 0x0 ;  /* 0x000000000000781c */ /* 0x000fd60003f0f070 */
[----:B------:R-:W-:Y:S05]  /*8dd0*/  @!P1 BRA `(.L_x_260) ;  /* 0x0000000400c89947 */ /* 0x000fea0003800000 */
[----:B------:R-:W-:-:S13]  /*8de0*/  PLOP3.LUT P0, PT, PT, PT, PT, 0x8, 0x0 ;  /* 0x000000000000781c */ /* 0x000fda0003f0e170 */
.L_x_261:
        /* <DEDUP_REMOVED lines=113> */
.L_x_260:
[----:B------:R-:W-:Y:S05]  /*9500*/  BSYNC B3 ;  /* 0x0000000000037941 */ /* 0x000fea0003800000 */
.L_x_259:
[----:B------:R-:W-:Y:S01]  /*9510*/  ISETP.GT.AND P1, PT, R2, 0x4, PT ;  /* 0x000000040200780c */ /* 0x000fe20003f24270 */
[----:B------:R-:W-:-:S12]  /*9520*/  BSSY B3, `(.L_x_262) ;  /* 0x000003c000037945 */ /* 0x000fd80003800000 */
        /* <DEDUP_REMOVED lines=59> */
.L_x_263:
[----:B------:R-:W-:Y:S05]  /*98e0*/  BSYNC B3 ;  /* 0x0000000000037941 */ /* 0x000fea0003800000 */
.L_x_262:
[----:B------:R-:W-:-:S13]  /*98f0*/  ISETP.NE.OR P0, PT, R2, RZ, P0 ;  /* 0x000000ff0200720c */ /* 0x000fda0000705670 */
[----:B------:R-:W-:Y:S05]  /*9900*/  @!P0 BRA `(.L_x_264) ;  /* 0x0000000000808947 */ /* 0x000fea0003800000 */
.L_x_258:
        /* <DEDUP_REMOVED lines=32> */
.L_x_264:
[----:B------:R-:W-:Y:S05]  /*9b10*/  BSYNC B2 ;  /* 0x0000000000027941 */ /* 0x000fea0003800000 */
.L_x_257:
        /* <DEDUP_REMOVED lines=15> */
[----:B------:R-:W-:Y:S02]  /*9c10*/  IADD3 R19, R23, UR8, RZ ;  /* 0x0000000817137c10 */ /* 0x000fe4000fffe0ff */
[----:B------:R-:W-:-:S03]  /*9c20*/  IADD3 R17, R21, UR7, RZ ;  /* 0x0000000715117c10 */ /* 0x000fc6000fffe0ff */
[----:B------:R-:W-:-:S04]  /*9c30*/  IMAD.WIDE R2, R19, 0x8, R10 ;  /* 0x0000000813027825 */ /* 0x000fc800078e020a */
[----:B------:R-:W-:Y:S02]  /*9c40*/  IMAD.WIDE R4, R17, 0x10, R40 ;  /* 0x0000001011047825 */ /* 0x000fe400078e0228 */
[----:B------:R-:W-:Y:S01]  /*9c50*/  @P0 IADD3 R19, R19, UR8, RZ ;  /* 0x0000000813130c10 */ /* 0x000fe2000fffe0ff */
[----:B------:R-:W2:Y:S01]  /*9c60*/  LDG.E.64.CONSTANT R2, desc[UR4][R2.64] ;  /* 0x0000000402027981 */ /* 0x000ea2000c1e9b00 */
[----:B------:R-:W-:-:S03]  /*9c70*/  @P0 IADD3 R17, R17, UR7, RZ ;  /* 0x0000000711110c10 */ /* 0x000fc6000fffe0ff */
        /* <DEDUP_REMOVED lines=9> */
.L_x_265:
[----:B-----5:R0:W-:Y:S02]  /*9d10*/  STG.E.128 desc[UR4][R8.64], R12 ;  /* 0x0000000c08007986 */ /* 0x0201e4000c101d04 */
.L_x_256:
[----:B------:R-:W-:-:S07]  /*9d20*/  IADD3 R0, R0, 0x80, RZ ;  /* 0x0000008000007810 */ /* 0x000fce0007ffe0ff */
.L_x_245:
        /* <DEDUP_REMOVED lines=357> */
.L_x_267:
        /* <DEDUP_REMOVED lines=29> */
.L_x_273:
        /* <DEDUP_REMOVED lines=113> */
.L_x_272:
[----:B------:R-:W-:Y:S05]  /*bc60*/  BSYNC B3 ;  /* 0x0000000000037941 */ /* 0x000fea0003800000 */
.L_x_271:
        /* <DEDUP_REMOVED lines=61> */
.L_x_275:
[----:B------:R-:W-:Y:S05]  /*c040*/  BSYNC B3 ;  /* 0x0000000000037941 */ /* 0x000fea0003800000 */
.L_x_274:
[----:B------:R-:W-:-:S13]  /*c050*/  ISETP.NE.OR P0, PT, R2, RZ, P0 ;  /* 0x000000ff0200720c */ /* 0x000fda0000705670 */
[----:B------:R-:W-:Y:S05]  /*c060*/  @!P0 BRA `(.L_x_276) ;  /* 0x0000000000808947 */ /* 0x000fea0003800000 */
.L_x_270:
        /* <DEDUP_REMOVED lines=32> */
.L_x_276:
[----:B------:R-:W-:Y:S05]  /*c270*/  BSYNC B2 ;  /* 0x0000000000027941 */ /* 0x000fea0003800000 */
.L_x_269:
        /* <DEDUP_REMOVED lines=31> */
.L_x_277:
[----:B-----5:R0:W-:Y:S02]  /*c470*/  STG.E.128 desc[UR4][R8.64], R12 ;  /* 0x0000000c08007986 */ /* 0x0201e4000c101d04 */
.L_x_268:
[----:B------:R-:W-:-:S07]  /*c480*/  IADD3 R0, R0, 0x80, RZ ;  /* 0x0000008000007810 */ /* 0x000fce0007ffe0ff */
.L_x_254:
[----:B------:R-:W-:-:S13]  /*c490*/  ISETP.GE.AND P0, PT, R0, UR6, PT ;  /* 0x0000000600007c0c */ /* 0x000fda000bf06270 */
[----:B------:R-:W-:Y:S05]  /*c4a0*/  @P0 BREAK B0 ;  /* 0x0000000000000942 */ /* 0x000fea0003800000 */
        /* <DEDUP_REMOVED lines=356> */
.L_x_279:
        /* <DEDUP_REMOVED lines=29> */
.L_x_285:
        /* <DEDUP_REMOVED lines=113> */
.L_x_284:
[----:B------:R-:W-:Y:S05]  /*e3d0*/  BSYNC B3 ;  /* 0x0000000000037941 */ /* 0x000fea0003800000 */
.L_x_283:
        /* <DEDUP_REMOVED lines=61> */
.L_x_287:
[----:B------:R-:W-:Y:S05]  /*e7b0*/  BSYNC B3 ;  /* 0x0000000000037941 */ /* 0x000fea0003800000 */
.L_x_286:
[----:B------:R-:W-:-:S13]  /*e7c0*/  ISETP.NE.OR P0, PT, R2, RZ, P0 ;  /* 0x000000ff0200720c */ /* 0x000fda0000705670 */
[----:B------:R-:W-:Y:S05]  /*e7d0*/  @!P0 BRA `(.L_x_288) ;  /* 0x0000000000808947 */ /* 0x000fea0003800000 */
.L_x_282:
        /* <DEDUP_REMOVED lines=32> */
.L_x_288:
[----:B------:R-:W-:Y:S05]  /*e9e0*/  BSYNC B2 ;  /* 0x0000000000027941 */ /* 0x000fea0003800000 */
.L_x_281:
        /* <DEDUP_REMOVED lines=31> */
.L_x_289:
[----:B-----5:R0:W-:Y:S02]  /*ebe0*/  STG.E.128 desc[UR4][R8.64], R12 ;  /* 0x0000000c08007986 */ /* 0x0201e4000c101d04 */
.L_x_280:
[----:B------:R-:W-:-:S07]  /*ebf0*/  IADD3 R0, R0, 0x80, RZ ;  /* 0x0000008000007810 */ /* 0x000fce0007ffe0ff */
.L_x_266:
[----:B------:R-:W-:-:S13]  /*ec00*/  ISETP.GE.AND P0, PT, R0, UR6, PT ;  /* 0x0000000600007c0c */ /* 0x000fda000bf06270 */
[----:B------:R-:W-:Y:S05]  /*ec10*/  @P0 BREAK B0 ;  /* 0x0000000000000942 */ /* 0x000fea0003800000 */
[----:B------:R-:W-:Y:S05]  /*ec20*/  @P0 BRA `(.L_x_278) ;  /* 0x0000002400d40947 */ /* 0x000fea0003800000 */
[----:B------:R-:W-:Y:S05]  /*ec30*/  BSYNC B0 ;  /* 0x0000000000007941 */ /* 0x000fea0003800000 */
.L_x_235:
        /* <DEDUP_REMOVED lines=355> */
.L_x_290:
        /* <DEDUP_REMOVED lines=29> */
.L_x_296:
        /* <DEDUP_REMOVED lines=113> */
.L_x_295:
[----:B------:R-:W-:Y:S05]  /*10b50*/  BSYNC B3 ;  /* 0x0000000000037941 */ /* 0x000fea0003800000 */
.L_x_294:
        /* <DEDUP_REMOVED lines=61> */
.L_x_298:
[----:B------:R-:W-:Y:S05]  /*10f30*/  BSYNC B3 ;  /* 0x0000000000037941 */ /* 0x000fea0003800000 */
.L_x_297:
[----:B------:R-:W-:-:S13]  /*10f40*/  ISETP.NE.OR P0, PT, R2, RZ, P0 ;  /* 0x000000ff0200720c */ /* 0x000fda0000705670 */
[----:B------:R-:W-:Y:S05]  /*10f50*/  @!P0 BRA `(.L_x_299) ;  /* 0x0000000000808947 */ /* 0x000fea0003800000 */
.L_x_293:
        /* <DEDUP_REMOVED lines=32> */
.L_x_299:
[----:B------:R-:W-:Y:S05]  /*11160*/  BSYNC B2 ;  /* 0x0000000000027941 */ /* 0x000fea0003800000 */
.L_x_292:
        /* <DEDUP_REMOVED lines=31> */
.L_x_300:
[----:B-----5:R0:W-:Y:S02]  /*11360*/  STG.E.128 desc[UR4][R8.64], R12 ;  /* 0x0000000c08007986 */ /* 0x0201e4000c101d04 */
.L_x_291:
[----:B------:R-:W-:-:S07]  /*11370*/  IADD3 R0, R0, 0x80, RZ ;  /* 0x0000008000007810 */ /* 0x000fce0007ffe0ff */
.L_x_278:
[----:B------:R-:W-:Y:S05]  /*11380*/  BSYNC B1 ;  /* 0x0000000000017941 */ /* 0x000fea0003800000 */
.L_x_234:
[----:B------:R-:W-:Y:S05]  /*11390*/  WARPSYNC.ALL ;  /* 0x0000000000007948 */ /* 0x000fea0003800000 */
[----:B------:R-:W-:-:S13]  /*113a0*/  ISETP.GE.AND P0, PT, R0, UR6, PT ;  /* 0x0000000600007c0c */ /* 0x000fda000bf06270 */
[----:B------:R-:W-:Y:S05]  /*113b0*/  @P0 EXIT ;  /* 0x000000000000094d */ /* 0x000fea0003800000 */
[----:B------:R-:W1:Y:S01]  /*113c0*/  LDC R7, c[0x0][0x218] ;  /* 0x00008600ff077b82 */ /* 0x000e620000000800 */
[----:B0-----:R-:W-:Y:S01]  /*113d0*/  HFMA2.MMA R8, -RZ, RZ, 0, 0 ;  /* 0x00000000ff087435 */ /* 0x001fe200000001ff */
[----:B------:R-:W-:Y:S02]  /*113e0*/  MOV R10, RZ ;  /* 0x000000ff000a7202 */ /* 0x000fe40000000f00 */
[----:B------:R-:W-:Y:S02]  /*113f0*/  MOV R6, RZ ;  /* 0x000000ff00067202 */ /* 0x000fe40000000f00 */
[----:B-1----:R-:W-:-:S13]  /*11400*/  ISETP.NE.AND P0, PT, R7, RZ, PT ;  /* 0x000000ff0700720c */ /* 0x002fda0003f05270 */
[----:B------:R-:W-:Y:S05]  /*11410*/  @!P0 BRA `(.L_x_301) ;  /* 0x0000001400748947 */ /* 0x000fea0003800000 */
[----:B------:R-:W-:Y:S01]  /*11420*/  MOV R2, RZ ;  /* 0x000000ff00027202 */ /* 0x000fe20000000f00 */
[----:B------:R-:W-:Y:S01]  /*11430*/  ULDC.64 UR6, c[0x0][0x220] ;  /* 0x0000880000067ab9 */ /* 0x000fe20000000a00 */
[----:B------:R-:W-:Y:S01]  /*11440*/  MOV R3, R0 ;  /* 0x0000000000037202 */ /* 0x000fe20000000f00 */
[----:B------:R-:W-:Y:S01]  /*11450*/  ULDC UR8, c[0x0][0x350] ;  /* 0x0000d40000087ab9 */ /* 0x000fe20000000800 */
[----:B------:R-:W-:Y:S01]  /*11460*/  ISETP.NE.AND P0, PT, R7, 0x1, PT ;  /* 0x000000010700780c */ /* 0x000fe20003f05270 */
        /* <DEDUP_REMOVED lines=344> */
.L_x_301:
        /* <DEDUP_REMOVED lines=27> */
.L_x_305:
[----:B------:R-:W0:Y:S08]  /*12ba0*/  LDC R4, c[0x0][0x498] ;  /* 0x00012600ff047b82 */ /* 0x000e300000000800 */
[----:B------:R-:W1:Y:S01]  /*12bb0*/  LDC R5, c[0x0][0x494] ;  /* 0x00012500ff057b82 */ /* 0x000e620000000800 */
[----:B0-----:R-:W-:-:S04]  /*12bc0*/  IMAD R21, R2, R4, RZ ;  /* 0x0000000402157224 */ /* 0x001fc800078e02ff */
[----:B------:R-:W-:-:S04]  /*12bd0*/  IMAD.WIDE R20, R21, 0x8, R10 ;  /* 0x0000000815147825 */ /* 0x000fc800078e020a */
[----:B-1----:R-:W-:Y:S01]  /*12be0*/  IMAD R23, R2, R5, RZ ;  /* 0x0000000502177224 */ /* 0x002fe200078e02ff */
[----:B------:R-:W2:Y:S03]  /*12bf0*/  LDG.E.64.CONSTANT R56, desc[UR4][R20.64] ;  /* 0x0000000414387981 */ /* 0x000ea6000c1e9b00 */
        /* <DEDUP_REMOVED lines=12> */
[----:B------:R-:W-:Y:S02]  /*12cc0*/  IMAD.WIDE R58, R5, 0x10, R36 ;  /* 0x00000010053a7825 */ /* 0x000fe400078e0224 */
[----:B------:R-:W4:Y:S02]  /*12cd0*/  LDG.E.64.CONSTANT R48, desc[UR4][R48.64] ;  /* 0x0000000430307981 */ /* 0x000f24000c1e9b00 */
[C---:B------:R-:W-:Y:S02]  /*12ce0*/  IMAD R61, R40.reuse, R4, RZ ;  /* 0x00000004283d7224 */ /* 0x040fe400078e02ff */
[----:B------:R-:W-:Y:S01]  /*12cf0*/  IMAD R51, R40, R5, RZ ;  /* 0x0000000528337224 */ /* 0x000fe200078e02ff */
[----:B------:R-:W4:Y:S01]  /*12d00*/  LDG.E.128.CONSTANT R24, desc[UR4][R58.64] ;  /* 0x000000043a187981 */ /* 0x000f22000c1e9d00 */
[----:B------:R-:W-:-:S04]  /*12d10*/  IMAD.WIDE R60, R61, 0x8, R10 ;  /* 0x000000083d3c7825 */ /* 0x000fc800078e020a */
[----:B------:R-:W-:Y:S01]  /*12d20*/  IMAD.WIDE R50, R51, 0x10, R8 ;  /* 0x0000001033327825 */ /* 0x000fe200078e0208 */
[----:B------:R-:W4:Y:S04]  /*12d30*/  LDG.E.64.CONSTANT R46, desc[UR4][R60.64] ;  /* 0x000000043c2e7981 */ /* 0x000f28000c1e9b00 */
[----:B------:R0:W4:Y:S01]  /*12d40*/  LDG.E.128.CONSTANT R20, desc[UR4][R50.64] ;  /* 0x0000000432147981 */ /* 0x000122000c1e9d00 */
[----:B------:R-:W-:-:S05]  /*12d50*/  IMAD.WIDE R44, R4, 0x8, R60 ;  /* 0x00000008042c7825 */ /* 0x000fca00078e023c */
[----:B------:R1:W4:Y:S01]  /*12d60*/  LDG.E.64.CONSTANT R40, desc[UR4][R44.64] ;  /* 0x000000042c287981 */ /* 0x000322000c1e9b00 */
[----:B0-----:R-:W-:-:S05]  /*12d70*/  IMAD.WIDE R50, R5, 0x10, R50 ;  /* 0x0000001005327825 */ /* 0x001fca00078e0232 */
[----:B------:R-:W4:Y:S01]  /*12d80*/  LDG.E.128.CONSTANT R36, desc[UR4][R50.64] ;  /* 0x0000000432247981 */ /* 0x000f22000c1e9d00 */
[----:B-1----:R-:W-:Y:S01]  /*12d90*/  IMAD.WIDE R44, R4, 0x8, R44 ;  /* 0x00000008042c7825 */ /* 0x002fe200078e022c */
[----:B--2--5:R-:W-:-:S03]  /*12da0*/  DFMA R52, R32, R56, R16 ;  /* 0x000000382034722b */ /* 0x024fc60000000010 */
[----:B------:R-:W-:Y:S01]  /*12db0*/  IMAD.WIDE R32, R5, 0x10, R50 ;  /* 0x0000001005207825 */ /* 0x000fe200078e0232 */
[----:B------:R-:W-:Y:S01]  /*12dc0*/  DFMA R34, R34, R56, R18 ;  /* 0x000000382222722b */ /* 0x000fe20000000012 */
[----:B------:R0:W2:Y:S01]  /*12dd0*/  LDG.E.64.CONSTANT R50, desc[UR4][R44.64] ;  /* 0x000000042c327981 */ /* 0x0000a2000c1e9b00 */
[----:B------:R-:W-:-:S03]  /*12de0*/  IADD3 R56, R2, 0x8, RZ ;  /* 0x0000000802387810 */ /* 0x000fc60007ffe0ff */
[----:B------:R1:W2:Y:S01]  /*12df0*/  LDG.E.128.CONSTANT R16, desc[UR4][R32.64] ;  /* 0x0000000420107981 */ /* 0x0002a2000c1e9d00 */
[----:B---3--:R-:W-:Y:S01]  /*12e00*/  DFMA R52, R28, R54, R52 ;  /* 0x000000361c34722b */ /* 0x008fe20000000034 */
[----:B------:R-:W-:-:S04]  /*12e10*/  IMAD.WIDE R28, R5, 0x10, R32 ;  /* 0x00000010051c7825 */ /* 0x000fc800078e0220 */
[----:B0-----:R-:W-:Y:S01]  /*12e20*/  IMAD.WIDE R44, R4, 0x8, R44 ;  /* 0x00000008042c7825 */ /* 0x001fe200078e022c */
[----:B------:R-:W-:Y:S01]  /*12e30*/  DFMA R54, R30, R54, R34 ;  /* 0x000000361e36722b */ /* 0x000fe20000000022 */
[----:B------:R-:W3:Y:S02]  /*12e40*/  LDG.E.128.CONSTANT R28, desc[UR4][R28.64] ;  /* 0x000000041c1c7981 */ /* 0x000ee4000c1e9d00 */
[C---:B------:R-:W-:Y:S02]  /*12e50*/  IMAD R35, R56.reuse, R4, RZ ;  /* 0x0000000438237224 */ /* 0x040fe400078e02ff */
[----:B------:R-:W-:Y:S01]  /*12e60*/  IMAD R57, R56, R5, RZ ;  /* 0x0000000538397224 */ /* 0x000fe200078e02ff */
[----:B------:R-:W3:Y:S01]  /*12e70*/  LDG.E.64.CONSTANT R44, desc[UR4][R44.64] ;  /* 0x000000042c2c7981 */ /* 0x000ee2000c1e9b00 */
[----:B------:R-:W-:-:S04]  /*12e80*/  IMAD.WIDE R34, R35, 0x8, R10 ;  /* 0x0000000823227825 */ /* 0x000fc800078e020a */
[----:B-1----:R-:W-:Y:S01]  /*12e90*/  IMAD.WIDE R32, R57, 0x10, R8 ;  /* 0x0000001039207825 */ /* 0x002fe200078e0208 */
[-C--:B----4-:R-:W-:Y:S02]  /*12ea0*/  DFMA R52, R12, R42.reuse, R52 ;  /* 0x0000002a0c34722b */ /* 0x090fe40000000034 */
[----:B------:R-:W-:Y:S01]  /*12eb0*/  DFMA R54, R14, R42, R54 ;  /* 0x0000002a0e36722b */ /* 0x000fe20000000036 */
[----:B------:R0:W4:Y:S04]  /*12ec0*/  LDG.E.64.CONSTANT R42, desc[UR4][R34.64] ;  /* 0x00000004222a7981 */ /* 0x000128000c1e9b00 */
[----:B------:R1:W4:Y:S01]  /*12ed0*/  LDG.E.128.CONSTANT R12, desc[UR4][R32.64] ;  /* 0x00000004200c7981 */ /* 0x000322000c1e9d00 */
[-C--:B------:R-:W-:Y:S02]  /*12ee0*/  DFMA R24, R24, R48.reuse, R52 ;  /* 0x000000301818722b */ /* 0x080fe40000000034 */
[----:B------:R-:W-:Y:S01]  /*12ef0*/  DFMA R52, R26, R48, R54 ;  /* 0x000000301a34722b */ /* 0x000fe20000000036 */
[----:B------:R-:W-:-:S04]  /*12f00*/  IMAD.WIDE R54, R5, 0x10, R32 ;  /* 0x0000001005367825 */ /* 0x000fc800078e0220 */
[----:B0-----:R-:W-:Y:S01]  /*12f10*/  IMAD.WIDE R34, R4, 0x8, R34 ;  /* 0x0000000804227825 */ /* 0x001fe200078e0222 */
[-C--:B------:R-:W-:Y:S02]  /*12f20*/  DFMA R20, R20, R46.reuse, R24 ;  /* 0x0000002e1414722b */ /* 0x080fe40000000018 */
[----:B------:R0:W4:Y:S04]  /*12f30*/  LDG.E.128.CONSTANT R24, desc[UR4][R54.64] ;  /* 0x0000000436187981 */ /* 0x000128000c1e9d00 */
[----:B------:R0:W4:Y:S01]  /*12f40*/  LDG.E.64.CONSTANT R48, desc[UR4][R34.64] ;  /* 0x0000000422307981 */ /* 0x000122000c1e9b00 */
[----:B-1----:R-:W-:Y:S01]  /*12f50*/  DFMA R32, R22, R46, R52 ;  /* 0x0000002e1620722b */ /* 0x002fe20000000034 */
[----:B0-----:R-:W-:-:S04]  /*12f60*/  IMAD.WIDE R54, R5, 0x10, R54 ;  /* 0x0000001005367825 */ /* 0x001fc800078e0236 */
[----:B------:R-:W-:Y:S01]  /*12f70*/  IMAD.WIDE R34, R4, 0x8, R34 ;  /* 0x0000000804227825 */ /* 0x000fe200078e0222 */
[----:B------:R-:W-:Y:S01]  /*12f80*/  DFMA R52, R36, R40, R20 ;  /* 0x000000282434722b */ /* 0x000fe20000000014 */
[----:B------:R0:W4:Y:S01]  /*12f90*/  LDG.E.128.CONSTANT R20, desc[UR4][R54.64] ;  /* 0x0000000436147981 */ /* 0x000122000c1e9d00 */
[----:B------:R-:W-:-:S03]  /*12fa0*/  IADD3 R56, R2, 0xc, RZ ;  /* 0x0000000c02387810 */ /* 0x000fc60007ffe0ff */
[----:B------:R1:W4:Y:S01]  /*12fb0*/  LDG.E.64.CONSTANT R46, desc[UR4][R34.64] ;  /* 0x00000004222e7981 */ /* 0x000322000c1e9b00 */
[----:B------:R-:W-:-:S04]  /*12fc0*/  IMAD.WIDE R36, R5, 0x10, R54 ;  /* 0x0000001005247825 */ /* 0x000fc800078e0236 */
[----:B------:R-:W-:Y:S01]  /*12fd0*/  IMAD R57, R56, R4, RZ ;  /* 0x0000000438397224 */ /* 0x000fe200078e02ff */
[----:B0-----:R-:W-:Y:S01]  /*12fe0*/  DFMA R54, R38, R40, R32 ;  /* 0x000000282636722b */ /* 0x001fe20000000020 */
[----:B-1----:R-:W-:-:S04]  /*12ff0*/  IMAD.WIDE R34, R4, 0x8, R34 ;  /* 0x0000000804227825 */ /* 0x002fc800078e0222 */
[----:B------:R-:W-:Y:S01]  /*13000*/  IMAD R39, R56, R5, RZ ;  /* 0x0000000538277224 */ /* 0x000fe200078e02ff */
[----:B------:R-:W4:Y:S03]  /*13010*/  LDG.E.64.CONSTANT R40, desc[UR4][R34.64] ;  /* 0x0000000422287981 */ /* 0x000f26000c1e9b00 */
[----:B------:R-:W-:Y:S01]  /*13020*/  IMAD.WIDE R38, R39, 0x10, R8 ;  /* 0x0000001027267825 */ /* 0x000fe200078e0208 */
[----:B------:R0:W4:Y:S03]  /*13030*/  LDG.E.128.CONSTANT R32, desc[UR4][R36.64] ;  /* 0x0000000424207981 */ /* 0x000126000c1e9d00 */
[----:B0-----:R-:W-:Y:S01]  /*13040*/  IMAD.WIDE R36, R57, 0x8, R10 ;  /* 0x0000000839247825 */ /* 0x001fe200078e020a */
[-C--:B--2---:R-:W-:Y:S02]  /*13050*/  DFMA R52, R16, R50.reuse, R52 ;  /* 0x000000321034722b */ /* 0x084fe40000000034 */
[----:B------:R-:W-:-:S02]  /*13060*/  DFMA R54, R18, R50, R54 ;  /* 0x000000321236722b */ /* 0x000fc40000000036 */
[----:B------:R0:W2:Y:S04]  /*13070*/  LDG.E.64.CONSTANT R50, desc[UR4][R36.64] ;  /* 0x0000000424327981 */ /* 0x0000a8000c1e9b00 */
[----:B------:R1:W2:Y:S01]  /*13080*/  LDG.E.128.CONSTANT R16, desc[UR4][R38.64] ;  /* 0x0000000426107981 */ /* 0x0002a2000c1e9d00 */
[----:B0-----:R-:W-:-:S04]  /*13090*/  IMAD.WIDE R36, R4, 0x8, R36 ;  /* 0x0000000804247825 */ /* 0x001fc800078e0224 */
[----:B-1----:R-:W-:Y:S01]  /*130a0*/  IMAD.WIDE R38, R5, 0x10, R38 ;  /* 0x0000001005267825 */ /* 0x002fe200078e0226 */
[-C--:B---3--:R-:W-:Y:S02]  /*130b0*/  DFMA R52, R28, R44.reuse, R52 ;  /* 0x0000002c1c34722b */ /* 0x088fe40000000034 */
[----:B------:R-:W-:Y:S01]  /*130c0*/  DFMA R54, R30, R44, R54 ;  /* 0x0000002c1e36722b */ /* 0x000fe20000000036 */
[----:B------:R0:W3:Y:S04]  /*130d0*/  LDG.E.64.CONSTANT R44, desc[UR4][R36.64] ;  /* 0x00000004242c7981 */ /* 0x0000e8000c1e9b00 */
[----:B------:R1:W3:Y:S01]  /*130e0*/  LDG.E.128.CONSTANT R28, desc[UR4][R38.64] ;  /* 0x00000004261c7981 */ /* 0x0002e2000c1e9d00 */
[----:B----4-:R-:W-:Y:S01]  /*130f0*/  DFMA R52, R12, R42, R52 ;  /* 0x0000002a0c34722b */ /* 0x010fe20000000034 */
[----:B0-----:R-:W-:-:S04]  /*13100*/  IMAD.WIDE R36, R4, 0x8, R36 ;  /* 0x0000000804247825 */ /* 0x001fc800078e0224 */
[C---:B-1----:R-:W-:Y:S01]  /*13110*/  IMAD.WIDE R38, R5.reuse, 0x10, R38 ;  /* 0x0000001005267825 */ /* 0x042fe200078e0226 */
[----:B------:R-:W-:Y:S01]  /*13120*/  DFMA R54, R14, R42, R54 ;  /* 0x0000002a0e36722b */ /* 0x000fe20000000036 */
[----:B------:R-:W4:Y:S02]  /*13130*/  LDG.E.64.CONSTANT R42, desc[UR4][R36.64] ;  /* 0x00000004242a7981 */ /* 0x000f24000c1e9b00 */
[----:B------:R-:W-:Y:S02]  /*13140*/  IMAD.WIDE R58, R4, 0x8, R36 ;  /* 0x00000008043a7825 */ /* 0x000fe400078e0224 */
[----:B------:R-:W4:Y:S02]  /*13150*/  LDG.E.128.CONSTANT R12, desc[UR4][R38.64] ;  /* 0x00000004260c7981 */ /* 0x000f24000c1e9d00 */
[----:B------:R-:W-:Y:S02]  /*13160*/  IMAD.WIDE R56, R5, 0x10, R38 ;  /* 0x0000001005387825 */ /* 0x000fe400078e0226 */
[----:B------:R-:W4:Y:S04]  /*13170*/  LDG.E.64.CONSTANT R4, desc[UR4][R58.64] ;  /* 0x000000043a047981 */ /* 0x000f28000c1e9b00 */
[----:B------:R-:W4:Y:S01]  /*13180*/  LDG.E.128.CONSTANT R36, desc[UR4][R56.64] ;  /* 0x0000000438247981 */ /* 0x000f22000c1e9d00 */
[----:B------:R-:W-:-:S02]  /*13190*/  DFMA R24, R24, R48, R52 ;  /* 0x000000301818722b */ /* 0x000fc40000000034 */
[----:B------:R-:W-:-:S06]  /*131a0*/  DFMA R26, R26, R48, R54 ;  /* 0x000000301a1a722b */ /* 0x000fcc0000000036 */
[-C--:B------:R-:W-:Y:S02]  /*131b0*/  DFMA R20, R20, R46.reuse, R24 ;  /* 0x0000002e1414722b */ /* 0x080fe40000000018 */
[----:B------:R-:W-:Y:S01]  /*131c0*/  DFMA R22, R22, R46, R26 ;  /* 0x0000002e1616722b */ /* 0x000fe2000000001a */
[----:B------:R-:W-:-:S05]  /*131d0*/  IADD3 R0, R0, -0x10, RZ ;  /* 0xfffffff000007810 */ /* 0x000fca0007ffe0ff */
[-C--:B------:R-:W-:Y:S02]  /*131e0*/  DFMA R20, R32, R40.reuse, R20 ;  /* 0x000000282014722b */ /* 0x080fe40000000014 */
[----:B------:R-:W-:Y:S01]  /*131f0*/  DFMA R22, R34, R40, R22 ;  /* 0x000000282216722b */ /* 0x000fe20000000016 */
[----:B------:R-:W-:Y:S02]  /*13200*/  ISETP.GT.AND P1, PT, R0, 0xc, PT ;  /* 0x0000000c0000780c */ /* 0x000fe40003f24270 */
[----:B------:R-:W-:-:S03]  /*13210*/  IADD3 R2, R2, 0x10, RZ ;  /* 0x0000001002027810 */ /* 0x000fc60007ffe0ff */
        /* <DEDUP_REMOVED lines=9> */
.L_x_304:
        /* <DEDUP_REMOVED lines=16> */
[----:B------:R1:W4:Y:S01]  /*133b0*/  LDG.E.64.CONSTANT R46, desc[UR4][R48.64] ;  /* 0x00000004302e7981 */ /* 0x000322000c1e9b00 */
[----:B------:R-:W-:-:S03]  /*133c0*/  IADD3 R30, R2, 0x4, RZ ;  /* 0x00000004021e7810 */ /* 0x000fc60007ffe0ff */
[----:B------:R-:W4:Y:S01]  /*133d0*/  LDG.E.128.CONSTANT R32, desc[UR4][R40.64] ;  /* 0x0000000428207981 */ /* 0x000f22000c1e9d00 */
[----:B------:R-:W-:-:S04]  /*133e0*/  IMAD.WIDE R44, R54, 0x8, R48 ;  /* 0x00000008362c7825 */ /* 0x000fc800078e0230 */
[----:B------:R-:W-:Y:S02]  /*133f0*/  IMAD.WIDE R28, R55, 0x10, R40 ;  /* 0x00000010371c7825 */ /* 0x000fe400078e0228 */
[----:B------:R-:W4:Y:S02]  /*13400*/  LDG.E.64.CONSTANT R44, desc[UR4][R44.64] ;  /* 0x000000042c2c7981 */ /* 0x000f24000c1e9b00 */
[C---:B0-----:R-:W-:Y:S02]  /*13410*/  IMAD R21, R30.reuse, R54, RZ ;  /* 0x000000361e157224 */ /* 0x041fe400078e02ff */
[----:B------:R-:W-:Y:S02]  /*13420*/  IMAD R61, R30, R55, RZ ;  /* 0x000000371e3d7224 */ /* 0x000fe400078e02ff */
[----:B------:R-:W4:Y:S01]  /*13430*/  LDG.E.128.CONSTANT R28, desc[UR4][R28.64] ;  /* 0x000000041c1c7981 */ /* 0x000f22000c1e9d00 */
[----:B------:R-:W-:-:S04]  /*13440*/  IMAD.WIDE R20, R21, 0x8, R10 ;  /* 0x0000000815147825 */ /* 0x000fc800078e020a */
[----:B------:R-:W-:Y:S01]  /*13450*/  IMAD.WIDE R60, R61, 0x10, R8 ;  /* 0x000000103d3c7825 */ /* 0x000fe200078e0208 */
[----:B------:R-:W4:Y:S04]  /*13460*/  LDG.E.64.CONSTANT R42, desc[UR4][R20.64] ;  /* 0x00000004142a7981 */ /* 0x000f28000c1e9b00 */
[----:B------:R0:W4:Y:S01]  /*13470*/  LDG.E.128.CONSTANT R24, desc[UR4][R60.64] ;  /* 0x000000043c187981 */ /* 0x000122000c1e9d00 */
[----:B-1----:R-:W-:-:S05]  /*13480*/  IMAD.WIDE R48, R54, 0x8, R20 ;  /* 0x0000000836307825 */ /* 0x002fca00078e0214 */
[----:B------:R1:W4:Y:S01]  /*13490*/  LDG.E.64.CONSTANT R40, desc[UR4][R48.64] ;  /* 0x0000000430287981 */ /* 0x000322000c1e9b00 */
[----:B0-----:R-:W-:-:S05]  /*134a0*/  IMAD.WIDE R60, R55, 0x10, R60 ;  /* 0x00000010373c7825 */ /* 0x001fca00078e023c */
[----:B------:R-:W4:Y:S01]  /*134b0*/  LDG.E.128.CONSTANT R20, desc[UR4][R60.64] ;  /* 0x000000043c147981 */ /* 0x000f22000c1e9d00 */
[----:B-1----:R-:W-:-:S04]  /*134c0*/  IMAD.WIDE R48, R54, 0x8, R48 ;  /* 0x0000000836307825 */ /* 0x002fc800078e0230 */
[----:B------:R-:W-:Y:S01]  /*134d0*/  IMAD.WIDE R50, R55, 0x10, R60 ;  /* 0x0000001037327825 */ /* 0x000fe200078e023c */
[----:B------:R-:W4:Y:S01]  /*134e0*/  LDG.E.64.CONSTANT R56, desc[UR4][R48.64] ;  /* 0x0000000430387981 */ /* 0x000f22000c1e9b00 */
[-C--:B--2--5:R-:W-:Y:S02]  /*134f0*/  DFMA R52, R36, R58.reuse, R16 ;  /* 0x0000003a2434722b */ /* 0x0a4fe40000000010 */
[----:B------:R-:W-:Y:S01]  /*13500*/  DFMA R58, R38, R58, R18 ;  /* 0x0000003a263a722b */ /* 0x000fe20000000012 */
[----:B------:R-:W2:Y:S01]  /*13510*/  LDG.E.128.CONSTANT R16, desc[UR4][R50.64] ;  /* 0x0000000432107981 */ /* 0x000ea2000c1e9d00 */
[----:B------:R-:W-:-:S04]  /*13520*/  IMAD.WIDE R38, R54, 0x8, R48 ;  /* 0x0000000836267825 */ /* 0x000fc800078e0230 */
[----:B------:R-:W-:Y:S02]  /*13530*/  IMAD.WIDE R36, R55, 0x10, R50 ;  /* 0x0000001037247825 */ /* 0x000fe400078e0232 */
[----:B------:R-:W2:Y:S04]  /*13540*/  LDG.E.64.CONSTANT R54, desc[UR4][R38.64] ;  /* 0x0000000426367981 */ /* 0x000ea8000c1e9b00 */
[----:B------:R-:W2:Y:S01]  /*13550*/  LDG.E.128.CONSTANT R36, desc[UR4][R36.64] ;  /* 0x0000000424247981 */ /* 0x000ea2000c1e9d00 */
[-C--:B---3--:R-:W-:Y:S02]  /*13560*/  DFMA R12, R12, R4.reuse, R52 ;  /* 0x000000040c0c722b */ /* 0x088fe40000000034 */
        /* <DEDUP_REMOVED lines=16> */
.L_x_306:
[----:B------:R-:W-:-:S13]  /*13670*/  ISETP.NE.OR P0, PT, R0, RZ, P0 ;  /* 0x000000ff0000720c */ /* 0x000fda0000705670 */
[----:B------:R-:W-:Y:S05]  /*13680*/  @!P0 BRA `(.L_x_302) ;  /* 0x0000000000808947 */ /* 0x000fea0003800000 */
.L_x_303:
        /* <DEDUP_REMOVED lines=32> */
.L_x_302:
[----:B------:R-:W-:-:S13]  /*13890*/  ISETP.NE.AND P0, PT, R3, RZ, PT ;  /* 0x000000ff0300720c */ /* 0x000fda0003f05270 */
[----:B------:R-:W-:Y:S05]  /*138a0*/  @!P0 BRA `(.L_x_307) ;  /* 0x0000000000748947 */ /* 0x000fea0003800000 */
[----:B------:R-:W0:Y:S08]  /*138b0*/  LDC R20, c[0x0][0x498] ;  /* 0x00012600ff147b82 */ /* 0x000e300000000800 */
[----:B------:R-:W1:Y:S01]  /*138c0*/  LDC R0, c[0x0][0x494] ;  /* 0x00012500ff007b82 */ /* 0x000e620000000800 */
[----:B0-----:R-:W-:-:S04]  /*138d0*/  IMAD R23, R2, R20, RZ ;  /* 0x0000001402177224 */ /* 0x001fc800078e02ff */
[----:B------:R-:W-:-:S04]  /*138e0*/  IMAD.WIDE R4, R23, 0x8, R10 ;  /* 0x0000000817047825 */ /* 0x000fc800078e020a */
[----:B-1----:R-:W-:Y:S02]  /*138f0*/  IMAD R21, R2, R0, RZ ;  /* 0x0000000002157224 */ /* 0x002fe400078e02ff */
[----:B------:R-:W2:Y:S02]  /*13900*/  LDG.E.64.CONSTANT R4, desc[UR4][R4.64] ;  /* 0x0000000404047981 */ /* 0x000ea4000c1e9b00 */
[----:B------:R-:W-:-:S06]  /*13910*/  IMAD.WIDE R12, R21, 0x10, R8 ;  /* 0x00000010150c7825 */ /* 0x000fcc00078e0208 */
        /* <DEDUP_REMOVED lines=22> */
.L_x_307:
[----:B-----5:R-:W-:Y:S01]  /*13a80*/  STG.E.128 desc[UR4][R6.64], R16 ;  /* 0x0000001006007986 */ /* 0x020fe2000c101d04 */
[----:B------:R-:W-:Y:S05]  /*13a90*/  EXIT ;  /* 0x000000000000794d */ /* 0x000fea0003800000 */
.L_x_308:
        /* <DEDUP_REMOVED lines=14> */
.L_x_836:


//--------------------- .text._ZN2at6native69_GLOBAL__N__64f4e359_31_FunctionOfAMatrixUtilsKernel_cu_75b981de_306816_elemwise_kernelILi128ELi8EZNS1_43_compute_linear_combination_internal_kernelIfEEvRNS_14TensorIteratorEiiiEUliE_EEviT1_ --------------------------
	.section	.text._ZN2at6native69_GLOBAL__N__64f4e359_31_FunctionOfAMatrixUtilsKernel_cu_75b981de_306816_elemwise_kernelILi128ELi8EZNS1_43_compute_linear_combination_internal_kernelIfEEvRNS_14TensorIteratorEiiiEUliE_EEviT1_,"ax",@progbits
	.align	128
.text._ZN2at6native69_GLOBAL__N__64f4e359_31_FunctionOfAMatrixUtilsKernel_cu_75b981de_306816_elemwise_kernelILi128ELi8EZNS1_43_compute_linear_combination_internal_kernelIfEEvRNS_14TensorIteratorEiiiEUliE_EEviT1_:
        .type           _ZN2at6native69_GLOBAL__N__64f4e359_31_FunctionOfAMatrixUtilsKernel_cu_75b981de_306816_elemwise_kernelILi128ELi8EZNS1_43_compute_linear_combination_internal_kernelIfEEvRNS_14TensorIteratorEiiiEUliE_EEviT1_,@function
        .size           _ZN2at6native69_GLOBAL__N__64f4e359_31_FunctionOfAMatrixUtilsKernel_cu_75b981de_306816_elemwise_kernelILi128ELi8EZNS1_43_compute_linear_combination_internal_kernelIfEEvRNS_14TensorIteratorEiiiEUliE_EEviT1_,(.L_x_837 - _ZN2at6native69_GLOBAL__N__64f4e359_31_FunctionOfAMatrixUtilsKernel_cu_75b981de_306816_elemwise_kernelILi128ELi8EZNS1_43_compute_linear_combination_internal_kernelIfEEvRNS_14TensorIteratorEiiiEUliE_EEviT1_)
        .other          _ZN2at6native69_GLOBAL__N__64f4e359_31_FunctionOfAMatrixUtilsKernel_cu_75b981de_306816_elemwise_kernelILi128ELi8EZNS1_43_compute_linear_combination_internal_kernelIfEEvRNS_14TensorIteratorEiiiEUliE_EEviT1_,@"STO_CUDA_ENTRY STV_DEFAULT"
_ZN2at6native69_GLOBAL__N__64f4e359_31_FunctionOfAMatrixUtilsKernel_cu_75b981de_306816_elemwise_kernelILi128ELi8EZNS1_43_compute_linear_combination_internal_kernelIfEEvRNS_14TensorIteratorEiiiEUliE_EEviT1_:
        /* <DEDUP_REMOVED lines=367> */
.L_x_311:
        /* <DEDUP_REMOVED lines=9> */
[----:B------:R0:W5:Y:S01]  /*1780*/  LDG.E R5, desc[UR4][R20.64] ;  /* 0x0000000414057981 */ /* 0x000162000c1e1900 */
        /* <DEDUP_REMOVED lines=8> */
[C---:B------:R-:W-:Y:S01]  /*1810*/  LOP3.LUT R7, R4.reuse, 0x3, RZ, 0xc0, !PT ;  /* 0x0000000304077812 */ /* 0x040fe200078ec0ff */
[----:B------:R-:W-:Y:S01]  /*1820*/  HFMA2.MMA R2, -RZ, RZ, 0, 0 ;  /* 0x00000000ff027435 */ /* 0x000fe200000001ff */
[----:B------:R-:W-:Y:S02]  /*1830*/  MOV R10, R24 ;  /* 0x00000018000a7202 */ /* 0x000fe40000000f00 */
[----:B------:R-:W-:Y:S02]  /*1840*/  IADD3 R0, R4, -R7, RZ ;  /* 0x8000000704007210 */ /* 0x000fe40007ffe0ff */
[----:B------:R-:W-:Y:S02]  /*1850*/  MOV R11, R25 ;  /* 0x00000019000b7202 */ /* 0x000fe40000000f00 */
[----:B------:R-:W-:Y:S02]  /*1860*/  ISETP.GT.AND P0, PT, R0, RZ, PT ;  /* 0x000000ff0000720c */ /* 0x000fe40003f04270 */
[----:B------:R-:W-:-:S02]  /*1870*/  MOV R40, R22 ;  /* 0x0000001600287202 */ /* 0x000fc40000000f00 */
[----:B------:R-:W-:-:S09]  /*1880*/  MOV R41, R23 ;  /* 0x0000001700297202 */ /* 0x000fd20000000f00 */
[----:B------:R-:W-:Y:S05]  /*1890*/  @!P0 BRA `(.L_x_314) ;  /* 0x00000008002c8947 */ /* 0x000fea0003800000 */
[----:B------:R-:W-:Y:S02]  /*18a0*/  ISETP.GT.AND P1, PT, R0, 0xc, PT ;  /* 0x0000000c0000780c */ /* 0x000fe40003f24270 */
[----:B------:R-:W-:-:S11]  /*18b0*/  PLOP3.LUT P0, PT, PT, PT, PT, 0x80, 0x0 ;  /* 0x000000000000781c */ /* 0x000fd60003f0f070 */
[----:B------:R-:W-:Y:S05]  /*18c0*/  @!P1 BRA `(.L_x_315) ;  /* 0x00000004005c9947 */ /* 0x000fea0003800000 */
[----:B------:R-:W-:-:S13]  /*18d0*/  PLOP3.LUT P0, PT, PT, PT, PT, 0x8, 0x0 ;  /* 0x000000000000781c */ /* 0x000fda0003f0e170 */
.L_x_316:
[----:B------:R-:W0:Y:S01]  /*18e0*/  LDC R8, c[0x0][0x494] ;  /* 0x00012500ff087b82 */ /* 0x000e220000000800 */
[----:B------:R-:W2:Y:S07]  /*18f0*/  LDG.E.CONSTANT R6, desc[UR4][R40.64] ;  /* 0x0000000428067981 */ /* 0x000eae000c1e9900 */
[----:B------:R-:W1:Y:S01]  /*1900*/  LDC R7, c[0x0][0x498] ;  /* 0x00012600ff077b82 */ /* 0x000e620000000800 */
[----:B0-----:R-:W-:-:S04]  /*1910*/  IMAD.WIDE R52, R8, 0x4, R40 ;  /* 0x0000000408347825 */ /* 0x001fc800078e0228 */
[C---:B------:R-:W-:Y:S02]  /*1920*/  IMAD.WIDE R38, R8.reuse, 0x4, R52 ;  /* 0x0000000408267825 */ /* 0x040fe400078e0234 */
[----:B------:R-:W3:Y:S02]  /*1930*/  LDG.E.CONSTANT R52, desc[UR4][R52.64] ;  /* 0x0000000434347981 */ /* 0x000ee4000c1e9900 */
[C---:B-1----:R-:W-:Y:S02]  /*1940*/  IMAD.WIDE R16, R7.reuse, 0x4, R10 ;  /* 0x0000000407107825 */ /* 0x042fe400078e020a */
[----:B------:R-:W2:Y:S02]  /*1950*/  LDG.E.CONSTANT R10, desc[UR4][R10.64] ;  /* 0x000000040a0a7981 */ /* 0x000ea4000c1e9900 */
[----:B------:R-:W-:Y:S02]  /*1960*/  IMAD.WIDE R18, R8, 0x4, R38 ;  /* 0x0000000408127825 */ /* 0x000fe400078e0226 */
[----:B------:R0:W3:Y:S02]  /*1970*/  LDG.E.CONSTANT R51, desc[UR4][R16.64] ;  /* 0x0000000410337981 */ /* 0x0000e4000c1e9900 */
[----:B------:R-:W-:-:S02]  /*1980*/  IMAD.WIDE R26, R7, 0x4, R16 ;  /* 0x00000004071a7825 */ /* 0x000fc400078e0210 */
[----:B------:R-:W4:Y:S02]  /*1990*/  LDG.E.CONSTANT R50, desc[UR4][R38.64] ;  /* 0x0000000426327981 */ /* 0x000f24000c1e9900 */
[C---:B------:R-:W-:Y:S02]  /*19a0*/  IMAD.WIDE R36, R8.reuse, 0x4, R18 ;  /* 0x0000000408247825 */ /* 0x040fe400078e0212 */
[----:B------:R1:W4:Y:S02]  /*19b0*/  LDG.E.CONSTANT R49, desc[UR4][R26.64] ;  /* 0x000000041a317981 */ /* 0x000324000c1e9900 */
[----:B------:R-:W-:Y:S02]  /*19c0*/  IMAD.WIDE R14, R7, 0x4, R26 ;  /* 0x00000004070e7825 */ /* 0x000fe400078e021a */
[----:B------:R-:W4:Y:S02]  /*19d0*/  LDG.E.CONSTANT R48, desc[UR4][R18.64] ;  /* 0x0000000412307981 */ /* 0x000f24000c1e9900 */
[----:B------:R-:W-:-:S02]  /*19e0*/  IMAD.WIDE R42, R8, 0x4, R36 ;  /* 0x00000004082a7825 */ /* 0x000fc400078e0224 */
[----:B------:R1:W4:Y:S02]  /*19f0*/  LDG.E.CONSTANT R47, desc[UR4][R14.64] ;  /* 0x000000040e2f7981 */ /* 0x000324000c1e9900 */
[C---:B------:R-:W-:Y:S02]  /*1a00*/  IMAD.WIDE R34, R7.reuse, 0x4, R14 ;  /* 0x0000000407227825 */ /* 0x040fe400078e020e */
[----:B------:R1:W4:Y:S02]  /*1a10*/  LDG.E.CONSTANT R46, desc[UR4][R36.64] ;  /* 0x00000004242e7981 */ /* 0x000324000c1e9900 */
[----:B------:R-:W-:Y:S02]  /*1a20*/  IMAD.WIDE R32, R7, 0x4, R34 ;  /* 0x0000000407207825 */ /* 0x000fe400078e0222 */
[----:B------:R1:W4:Y:S02]  /*1a30*/  LDG.E.CONSTANT R45, desc[UR4][R34.64] ;  /* 0x00000004222d7981 */ /* 0x000324000c1e9900 */
[----:B------:R-:W-:-:S02]  /*1a40*/  IMAD.WIDE R12, R8, 0x4, R42 ;  /* 0x00000004080c7825 */ /* 0x000fc400078e022a */
[----:B------:R-:W4:Y:S02]  /*1a50*/  LDG.E.CONSTANT R44, desc[UR4][R42.64] ;  /* 0x000000042a2c7981 */ /* 0x000f24000c1e9900 */
[C---:B------:R-:W-:Y:S02]  /*1a60*/  IMAD.WIDE R30, R7.reuse, 0x4, R32 ;  /* 0x00000004071e7825 */ /* 0x040fe400078e0220 */
[----:B------:R1:W4:Y:S02]  /*1a70*/  LDG.E.CONSTANT R41, desc[UR4][R32.64] ;  /* 0x0000000420297981 */ /* 0x000324000c1e9900 */
[----:B------:R-:W-:Y:S02]  /*1a80*/  IMAD.WIDE R28, R8, 0x4, R12 ;  /* 0x00000004081c7825 */ /* 0x000fe400078e020c */
[----:B------:R-:W4:Y:S02]  /*1a90*/  LDG.E.CONSTANT R40, desc[UR4][R12.64] ;  /* 0x000000040c287981 */ /* 0x000f24000c1e9900 */
[----:B0-----:R-:W-:-:S02]  /*1aa0*/  IMAD.WIDE R16, R7, 0x4, R30 ;  /* 0x0000000407107825 */ /* 0x001fc400078e021e */
[----:B------:R-:W4:Y:S02]  /*1ab0*/  LDG.E.CONSTANT R19, desc[UR4][R30.64] ;  /* 0x000000041e137981 */ /* 0x000f24000c1e9900 */
[C---:B-1----:R-:W-:Y:S02]  /*1ac0*/  IMAD.WIDE R26, R8.reuse, 0x4, R28 ;  /* 0x00000004081a7825 */ /* 0x042fe400078e021c */
[----:B------:R-:W4:Y:S02]  /*1ad0*/  LDG.E.CONSTANT R18, desc[UR4][R28.64] ;  /* 0x000000041c127981 */ /* 0x000f24000c1e9900 */
[----:B------:R-:W-:Y:S02]  /*1ae0*/  IMAD.WIDE R14, R7, 0x4, R16 ;  /* 0x00000004070e7825 */ /* 0x000fe400078e0210 */
[----:B------:R-:W4:Y:S02]  /*1af0*/  LDG.E.CONSTANT R17, desc[UR4][R16.64] ;  /* 0x0000000410117981 */ /* 0x000f24000c1e9900 */
[----:B------:R-:W-:-:S04]  /*1b00*/  IMAD.WIDE R38, R8, 0x4, R26 ;  /* 0x0000000408267825 */ /* 0x000fc800078e021a */
[C---:B------:R-:W-:Y:S02]  /*1b10*/  IMAD.WIDE R36, R7.reuse, 0x4, R14 ;  /* 0x0000000407247825 */ /* 0x040fe400078e020e */
[----:B------:R-:W4:Y:S02]  /*1b20*/  LDG.E.CONSTANT R15, desc[UR4][R14.64] ;  /* 0x000000040e0f7981 */ /* 0x000f24000c1e9900 */
[C---:B------:R-:W-:Y:S02]  /*1b30*/  IMAD.WIDE R34, R8.reuse, 0x4, R38 ;  /* 0x0000000408227825 */ /* 0x040fe400078e0226 */
[----:B------:R0:W4:Y:S02]  /*1b40*/  LDG.E.CONSTANT R16, desc[UR4][R26.64] ;  /* 0x000000041a107981 */ /* 0x000124000c1e9900 */
[----:B------:R-:W-:Y:S02]  /*1b50*/  IMAD.WIDE R32, R7, 0x4, R36 ;  /* 0x0000000407207825 */ /* 0x000fe400078e0224 */
[----:B------:R-:W4:Y:S02]  /*1b60*/  LDG.E.CONSTANT R13, desc[UR4][R36.64] ;  /* 0x00000004240d7981 */ /* 0x000f24000c1e9900 */
[----:B------:R-:W-:-:S02]  /*1b70*/  IMAD.WIDE R42, R8, 0x4, R34 ;  /* 0x00000004082a7825 */ /* 0x000fc400078e0222 */
[----:B------:R-:W4:Y:S02]  /*1b80*/  LDG.E.CONSTANT R14, desc[UR4][R38.64] ;  /* 0x00000004260e7981 */ /* 0x000f24000c1e9900 */
[C---:B0-----:R-:W-:Y:S02]  /*1b90*/  IMAD.WIDE R26, R7.reuse, 0x4, R32 ;  /* 0x00000004071a7825 */ /* 0x041fe400078e0220 */
[----:B------:R0:W4:Y:S02]  /*1ba0*/  LDG.E.CONSTANT R12, desc[UR4][R34.64] ;  /* 0x00000004220c7981 */ /* 0x000124000c1e9900 */
[----:B------:R-:W-:Y:S02]  /*1bb0*/  IMAD.WIDE R28, R8, 0x4, R42 ;  /* 0x00000004081c7825 */ /* 0x000fe400078e022a */
[----:B------:R1:W4:Y:S02]  /*1bc0*/  LDG.E.CONSTANT R11, desc[UR4][R32.64] ;  /* 0x00000004200b7981 */ /* 0x000324000c1e9900 */
[----:B------:R-:W-:-:S02]  /*1bd0*/  IMAD.WIDE R30, R7, 0x4, R26 ;  /* 0x00000004071e7825 */ /* 0x000fc400078e021a */
[----:B------:R1:W4:Y:S02]  /*1be0*/  LDG.E.CONSTANT R9, desc[UR4][R42.64] ;  /* 0x000000042a097981 */ /* 0x000324000c1e9900 */
[C---:B0-----:R-:W-:Y:S02]  /*1bf0*/  IMAD.WIDE R34, R7.reuse, 0x4, R30 ;  /* 0x0000000407227825 */ /* 0x041fe400078e021e */
[----:B------:R-:W4:Y:S02]  /*1c00*/  LDG.E.CONSTANT R26, desc[UR4][R26.64] ;  /* 0x000000041a1a7981 */ /* 0x000f24000c1e9900 */
[----:B-1----:R-:W-:Y:S02]  /*1c10*/  IMAD.WIDE R32, R8, 0x4, R28 ;  /* 0x0000000408207825 */ /* 0x002fe400078e021c */
[----:B------:R-:W4:Y:S02]  /*1c20*/  LDG.E.CONSTANT R31, desc[UR4][R30.64] ;  /* 0x000000041e1f7981 */ /* 0x000f24000c1e9900 */
[----:B------:R-:W-:-:S02]  /*1c30*/  IMAD.WIDE R38, R7, 0x4, R34 ;  /* 0x0000000407267825 */ /* 0x000fc400078e0222 */
[----:B------:R-:W4:Y:S02]  /*1c40*/  LDG.E.CONSTANT R28, desc[UR4][R28.64] ;  /* 0x000000041c1c7981 */ /* 0x000f24000c1e9900 */
[----:B------:R-:W-:Y:S02]  /*1c50*/  IMAD.WIDE R36, R8, 0x4, R32 ;  /* 0x0000000408247825 */ /* 0x000fe400078e0220 */
[----:B------:R-:W4:Y:S04]  /*1c60*/  LDG.E.CONSTANT R53, desc[UR4][R32.64] ;  /* 0x0000000420357981 */ /* 0x000f28000c1e9900 */
[----:B------:R-:W4:Y:S01]  /*1c70*/  LDG.E.CONSTANT R34, desc[UR4][R34.64] ;  /* 0x0000000422227981 */ /* 0x000f22000c1e9900 */
[----:B------:R-:W-:-:S03]  /*1c80*/  IMAD.WIDE R42, R7, 0x4, R38 ;  /* 0x00000004072a7825 */ /* 0x000fc600078e0226 */
[----:B------:R0:W4:Y:S04]  /*1c90*/  LDG.E.CONSTANT R29, desc[UR4][R36.64] ;  /* 0x00000004241d7981 */ /* 0x000128000c1e9900 */
[----:B------:R-:W4:Y:S04]  /*1ca0*/  LDG.E.CONSTANT R38, desc[UR4][R38.64] ;  /* 0x0000000426267981 */ /* 0x000f28000c1e9900 */
[----:B------:R-:W4:Y:S01]  /*1cb0*/  LDG.E.CONSTANT R27, desc[UR4][R42.64] ;  /* 0x000000042a1b7981 */ /* 0x000f22000c1e9900 */
[----:B0-----:R-:W-:-:S05]  /*1cc0*/  IMAD.WIDE R36, R8, 0x4, R36 ;  /* 0x0000000408247825 */ /* 0x001fca00078e0224 */
[----:B------:R-:W4:Y:S01]  /*1cd0*/  LDG.E.CONSTANT R30, desc[UR4][R36.64] ;  /* 0x00000004241e7981 */ /* 0x000f22000c1e9900 */
[----:B------:R-:W-:-:S04]  /*1ce0*/  IADD3 R0, R0, -0x10, RZ ;  /* 0xfffffff000007810 */ /* 0x000fc80007ffe0ff */
[----:B------:R-:W-:Y:S02]  /*1cf0*/  ISETP.GT.AND P1, PT, R0, 0xc, PT ;  /* 0x0000000c0000780c */ /* 0x000fe40003f24270 */
[----:B------:R-:W-:Y:S01]  /*1d00*/  IADD3 R2, R2, 0x10, RZ ;  /* 0x0000001002027810 */ /* 0x000fe20007ffe0ff */
[----:B--2--5:R-:W-:-:S04]  /*1d10*/  FFMA.FTZ R6, R10, R6, R5 ;  /* 0x000000060a067223 */ /* 0x024fc80000010005 */
[----:B---3--:R-:W-:-:S04]  /*1d20*/  FFMA.FTZ R6, R51, R52, R6 ;  /* 0x0000003433067223 */ /* 0x008fc80000010006 */
[----:B----4-:R-:W-:-:S04]  /*1d30*/  FFMA.FTZ R6, R49, R50, R6 ;  /* 0x0000003231067223 */ /* 0x010fc80000010006 */
[----:B------:R-:W-:-:S04]  /*1d40*/  FFMA.FTZ R6, R47, R48, R6 ;  /* 0x000000302f067223 */ /* 0x000fc80000010006 */
        /* <DEDUP_REMOVED lines=9> */
[----:B------:R-:W-:Y:S01]  /*1de0*/  FFMA.FTZ R31, R34, R53, R31 ;  /* 0x00000035221f7223 */ /* 0x000fe2000001001f */
[----:B------:R-:W-:-:S04]  /*1df0*/  IMAD.WIDE R40, R8, 0x4, R36 ;  /* 0x0000000408287825 */ /* 0x000fc800078e0224 */
[----:B------:R-:W-:Y:S01]  /*1e00*/  FFMA.FTZ R38, R38, R29, R31 ;  /* 0x0000001d26267223 */ /* 0x000fe2000001001f */
[----:B------:R-:W-:-:S04]  /*1e10*/  IMAD.WIDE R10, R7, 0x4, R42 ;  /* 0x00000004070a7825 */ /* 0x000fc800078e022a */
[----:B------:R-:W-:Y:S01]  /*1e20*/  FFMA.FTZ R5, R27, R30, R38 ;  /* 0x0000001e1b057223 */ /* 0x000fe20000010026 */
[----:B------:R-:W-:Y:S06]  /*1e30*/  @P1 BRA `(.L_x_316) ;  /* 0xfffffff800a81947 */ /* 0x000fec000383ffff */
.L_x_315:
[----:B------:R-:W-:-:S13]  /*1e40*/  ISETP.GT.AND P1, PT, R0, 0x4, PT ;  /* 0x000000040000780c */ /* 0x000fda0003f24270 */
[----:B------:R-:W-:Y:S05]  /*1e50*/  @!P1 BRA `(.L_x_317) ;  /* 0x0000000000b49947 */ /* 0x000fea0003800000 */
[----:B------:R-:W0:Y:S01]  /*1e60*/  LDC R9, c[0x0][0x494] ;  /* 0x00012500ff097b82 */ /* 0x000e220000000800 */
[----:B------:R1:W2:Y:S04]  /*1e70*/  LDG.E.CONSTANT R6, desc[UR4][R10.64] ;  /* 0x000000040a067981 */ /* 0x0002a8000c1e9900 */
[----:B------:R-:W2:Y:S03]  /*1e80*/  LDG.E.CONSTANT R8, desc[UR4][R40.64] ;  /* 0x0000000428087981 */ /* 0x000ea6000c1e9900 */
[----:B------:R-:W3:Y:S01]  /*1e90*/  LDC R7, c[0x0][0x498] ;  /* 0x00012600ff077b82 */ /* 0x000ee20000000800 */
[----:B0-----:R-:W-:-:S05]  /*1ea0*/  IMAD.WIDE R14, R9, 0x4, R40 ;  /* 0x00000004090e7825 */ /* 0x001fca00078e0228 */
[----:B------:R0:W4:Y:S01]  /*1eb0*/  LDG.E.CONSTANT R28, desc[UR4][R14.64] ;  /* 0x000000040e1c7981 */ /* 0x000122000c1e9900 */
[----:B------:R-:W-:-:S04]  /*1ec0*/  IMAD.WIDE R32, R9, 0x4, R14 ;  /* 0x0000000409207825 */ /* 0x000fc800078e020e */
[----:B---3--:R-:W-:-:S04]  /*1ed0*/  IMAD.WIDE R16, R7, 0x4, R10 ;  /* 0x0000000407107825 */ /* 0x008fc800078e020a */
[----:B------:R-:W-:Y:S01]  /*1ee0*/  IMAD.WIDE R36, R9, 0x4, R32 ;  /* 0x0000000409247825 */ /* 0x000fe200078e0220 */
[----:B------:R3:W4:Y:S03]  /*1ef0*/  LDG.E.CONSTANT R29, desc[UR4][R16.64] ;  /* 0x00000004101d7981 */ /* 0x000726000c1e9900 */
[C---:B------:R-:W-:Y:S01]  /*1f00*/  IMAD.WIDE R34, R7.reuse, 0x4, R16 ;  /* 0x0000000407227825 */ /* 0x040fe200078e0210 */
[----:B------:R-:W4:Y:S03]  /*1f10*/  LDG.E.CONSTANT R32, desc[UR4][R32.64] ;  /* 0x0000000420207981 */ /* 0x000f26000c1e9900 */
[----:B------:R-:W-:Y:S02]  /*1f20*/  IMAD.WIDE R42, R7, 0x4, R34 ;  /* 0x00000004072a7825 */ /* 0x000fe400078e0222 */
[----:B------:R-:W4:Y:S02]  /*1f30*/  LDG.E.CONSTANT R35, desc[UR4][R34.64] ;  /* 0x0000000422237981 */ /* 0x000f24000c1e9900 */
[----:B------:R-:W-:-:S02]  /*1f40*/  IMAD.WIDE R38, R9, 0x4, R36 ;  /* 0x0000000409267825 */ /* 0x000fc400078e0224 */
[----:B------:R-:W4:Y:S02]  /*1f50*/  LDG.E.CONSTANT R36, desc[UR4][R36.64] ;  /* 0x0000000424247981 */ /* 0x000f24000c1e9900 */
[----:B------:R-:W-:Y:S02]  /*1f60*/  IMAD.WIDE R12, R7, 0x4, R42 ;  /* 0x00000004070c7825 */ /* 0x000fe400078e022a */
[----:B------:R-:W4:Y:S02]  /*1f70*/  LDG.E.CONSTANT R43, desc[UR4][R42.64] ;  /* 0x000000042a2b7981 */ /* 0x000f24000c1e9900 */
[----:B-1----:R-:W-:Y:S02]  /*1f80*/  IMAD.WIDE R10, R9, 0x4, R38 ;  /* 0x00000004090a7825 */ /* 0x002fe400078e0226 */
[----:B------:R-:W4:Y:S02]  /*1f90*/  LDG.E.CONSTANT R38, desc[UR4][R38.64] ;  /* 0x0000000426267981 */ /* 0x000f24000c1e9900 */
[----:B------:R-:W-:-:S02]  /*1fa0*/  IMAD.WIDE R26, R7, 0x4, R12 ;  /* 0x00000004071a7825 */ /* 0x000fc400078e020c */
[----:B------:R-:W4:Y:S02]  /*1fb0*/  LDG.E.CONSTANT R13, desc[UR4][R12.64] ;  /* 0x000000040c0d7981 */ /* 0x000f24000c1e9900 */
[----:B------:R-:W-:Y:S02]  /*1fc0*/  IMAD.WIDE R30, R9, 0x4, R10 ;  /* 0x00000004091e7825 */ /* 0x000fe400078e020a */
[----:B------:R-:W4:Y:S02]  /*1fd0*/  LDG.E.CONSTANT R10, desc[UR4][R10.64] ;  /* 0x000000040a0a7981 */ /* 0x000f24000c1e9900 */
[----:B------:R-:W-:Y:S02]  /*1fe0*/  IMAD.WIDE R18, R7, 0x4, R26 ;  /* 0x0000000407127825 */ /* 0x000fe400078e021a */
[----:B------:R-:W4:Y:S02]  /*1ff0*/  LDG.E.CONSTANT R27, desc[UR4][R26.64] ;  /* 0x000000041a1b7981 */ /* 0x000f24000c1e9900 */
[----:B0-----:R-:W-:-:S02]  /*2000*/  IMAD.WIDE R14, R9, 0x4, R30 ;  /* 0x00000004090e7825 */ /* 0x001fc400078e021e */
[----:B------:R-:W4:Y:S02]  /*2010*/  LDG.E.CONSTANT R34, desc[UR4][R30.64] ;  /* 0x000000041e227981 */ /* 0x000f24000c1e9900 */
[----:B---3--:R-:W-:Y:S02]  /*2020*/  IMAD.WIDE R16, R7, 0x4, R18 ;  /* 0x0000000407107825 */ /* 0x008fe400078e0212 */
[----:B------:R-:W3:Y:S04]  /*2030*/  LDG.E.CONSTANT R33, desc[UR4][R18.64] ;  /* 0x0000000412217981 */ /* 0x000ee8000c1e9900 */
[----:B------:R-:W3:Y:S04]  /*2040*/  LDG.E.CONSTANT R42, desc[UR4][R14.64] ;  /* 0x000000040e2a7981 */ /* 0x000ee8000c1e9900 */
[----:B------:R-:W3:Y:S01]  /*2050*/  LDG.E.CONSTANT R37, desc[UR4][R16.64] ;  /* 0x0000000410257981 */ /* 0x000ee2000c1e9900 */
[----:B------:R-:W-:Y:S01]  /*2060*/  PLOP3.LUT P0, PT, PT, PT, PT, 0x8, 0x0 ;  /* 0x000000000000781c */ /* 0x000fe20003f0e170 */
[----:B------:R-:W-:Y:S01]  /*2070*/  IMAD.WIDE R40, R9, 0x4, R14 ;  /* 0x0000000409287825 */ /* 0x000fe200078e020e */
[----:B------:R-:W-:-:S02]  /*2080*/  IADD3 R2, R2, 0x8, RZ ;  /* 0x0000000802027810 */ /* 0x000fc40007ffe0ff */
[----:B------:R-:W-:Y:S01]  /*2090*/  IADD3 R0, R0, -0x8, RZ ;  /* 0xfffffff800007810 */ /* 0x000fe20007ffe0ff */
[----:B--2--5:R-:W-:-:S04]  /*20a0*/  FFMA.FTZ R6, R6, R8, R5 ;  /* 0x0000000806067223 */ /* 0x024fc80000010005 */
[----:B----4-:R-:W-:-:S04]  /*20b0*/  FFMA.FTZ R6, R29, R28, R6 ;  /* 0x0000001c1d067223 */ /* 0x010fc80000010006 */
[----:B------:R-:W-:-:S04]  /*20c0*/  FFMA.FTZ R6, R35, R32, R6 ;  /* 0x0000002023067223 */ /* 0x000fc80000010006 */
[----:B------:R-:W-:-:S04]  /*20d0*/  FFMA.FTZ R6, R43, R36, R6 ;  /* 0x000000242b067223 */ /* 0x000fc80000010006 */
[----:B------:R-:W-:-:S04]  /*20e0*/  FFMA.FTZ R6, R13, R38, R6 ;  /* 0x000000260d067223 */ /* 0x000fc80000010006 */
[----:B------:R-:W-:Y:S01]  /*20f0*/  FFMA.FTZ R6, R27, R10, R6 ;  /* 0x0000000a1b067223 */ /* 0x000fe20000010006 */
[----:B------:R-:W-:-:S04]  /*2100*/  IMAD.WIDE R10, R7, 0x4, R16 ;  /* 0x00000004070a7825 */ /* 0x000fc800078e0210 */
[----:B---3--:R-:W-:-:S04]  /*2110*/  FFMA.FTZ R6, R33, R34, R6 ;  /* 0x0000002221067223 */ /* 0x008fc80000010006 */
[----:B------:R-:W-:-:S07]  /*2120*/  FFMA.FTZ R5, R37, R42, R6 ;  /* 0x0000002a25057223 */ /* 0x000fce0000010006 */
.L_x_317:
[----:B------:R-:W-:-:S13]  /*2130*/  ISETP.NE.OR P0, PT, R0, RZ, P0 ;  /* 0x000000ff0000720c */ /* 0x000fda0000705670 */
[----:B------:R-:W-:Y:S05]  /*2140*/  @!P0 BRA `(.L_x_313) ;  /* 0x0000000000688947 */ /* 0x000fea0003800000 */
.L_x_314:
[----:B------:R-:W0:Y:S01]  /*2150*/  LDC R27, c[0x0][0x494] ;  /* 0x00012500ff1b7b82 */ /* 0x000e220000000800 */
[----:B------:R1:W2:Y:S07]  /*2160*/  LDG.E.CONSTANT R26, desc[UR4][R40.64] ;  /* 0x00000004281a7981 */ /* 0x0002ae000c1e9900 */
[----:B------:R-:W3:Y:S01]  /*2170*/  LDC R29, c[0x0][0x498] ;  /* 0x00012600ff1d7b82 */ /* 0x000ee20000000800 */
[----:B0-----:R-:W-:-:S04]  /*2180*/  IMAD.WIDE R6, R27, 0x4, R40 ;  /* 0x000000041b067825 */ /* 0x001fc800078e0228 */
[----:B---3--:R-:W-:Y:S02]  /*2190*/  IMAD.WIDE R8, R29, 0x4, R10 ;  /* 0x000000041d087825 */ /* 0x008fe400078e020a */
[----:B------:R-:W2:Y:S02]  /*21a0*/  LDG.E.CONSTANT R10, desc[UR4][R10.64] ;  /* 0x000000040a0a7981 */ /* 0x000ea4000c1e9900 */
[----:B------:R-:W-:Y:S02]  /*21b0*/  IMAD.WIDE R12, R27, 0x4, R6 ;  /* 0x000000041b0c7825 */ /* 0x000fe400078e0206 */
[----:B------:R-:W3:Y:S02]  /*21c0*/  LDG.E.CONSTANT R6, desc[UR4][R6.64] ;  /* 0x0000000406067981 */ /* 0x000ee4000c1e9900 */
[----:B------:R-:W-:Y:S02]  /*21d0*/  IMAD.WIDE R14, R29, 0x4, R8 ;  /* 0x000000041d0e7825 */ /* 0x000fe400078e0208 */
[----:B------:R-:W3:Y:S02]  /*21e0*/  LDG.E.CONSTANT R9, desc[UR4][R8.64] ;  /* 0x0000000408097981 */ /* 0x000ee4000c1e9900 */
[----:B------:R-:W-:-:S02]  /*21f0*/  IMAD.WIDE R16, R27, 0x4, R12 ;  /* 0x000000041b107825 */ /* 0x000fc400078e020c */
[----:B------:R-:W4:Y:S02]  /*2200*/  LDG.E.CONSTANT R28, desc[UR4][R12.64] ;  /* 0x000000040c1c7981 */ /* 0x000f24000c1e9900 */
[----:B------:R-:W-:Y:S02]  /*2210*/  IMAD.WIDE R18, R29, 0x4, R14 ;  /* 0x000000041d127825 */ /* 0x000fe400078e020e */
[----:B------:R-:W4:Y:S04]  /*2220*/  LDG.E.CONSTANT R15, desc[UR4][R14.64] ;  /* 0x000000040e0f7981 */ /* 0x000f28000c1e9900 */
[----:B------:R-:W4:Y:S04]  /*2230*/  LDG.E.CONSTANT R30, desc[UR4][R16.64] ;  /* 0x00000004101e7981 */ /* 0x000f28000c1e9900 */
[----:B------:R-:W4:Y:S01]  /*2240*/  LDG.E.CONSTANT R31, desc[UR4][R18.64] ;  /* 0x00000004121f7981 */ /* 0x000f22000c1e9900 */
[----:B------:R-:W-:-:S04]  /*2250*/  IADD3 R0, R0, -0x4, RZ ;  /* 0xfffffffc00007810 */ /* 0x000fc80007ffe0ff */
[----:B------:R-:W-:Y:S01]  /*2260*/  ISETP.NE.AND P0, PT, R0, RZ, PT ;  /* 0x000000ff0000720c */ /* 0x000fe20003f05270 */
[----:B-1----:R-:W-:Y:S01]  /*2270*/  IMAD.WIDE R40, R27, 0x4, R16 ;  /* 0x000000041b287825 */ /* 0x002fe200078e0210 */
[----:B------:R-:W-:-:S03]  /*2280*/  IADD3 R2, R2, 0x4, RZ ;  /* 0x0000000402027810 */ /* 0x000fc60007ffe0ff */
[----:B--2--5:R-:W-:-:S04]  /*2290*/  FFMA.FTZ R10, R10, R26, R5 ;  /* 0x0000001a0a0a7223 */ /* 0x024fc80000010005 */
[----:B---3--:R-:W-:-:S04]  /*22a0*/  FFMA.FTZ R10, R9, R6, R10 ;  /* 0x00000006090a7223 */ /* 0x008fc8000001000a */
[----:B----4-:R-:W-:Y:S01]  /*22b0*/  FFMA.FTZ R28, R15, R28, R10 ;  /* 0x0000001c0f1c7223 */ /* 0x010fe2000001000a */
[----:B------:R-:W-:-:S04]  /*22c0*/  IMAD.WIDE R10, R29, 0x4, R18 ;  /* 0x000000041d0a7825 */ /* 0x000fc800078e0212 */
[----:B------:R-:W-:Y:S01]  /*22d0*/  FFMA.FTZ R5, R31, R30, R28 ;  /* 0x0000001e1f057223 */ /* 0x000fe2000001001c */
[----:B------:R-:W-:Y:S06]  /*22e0*/  @P0 BRA `(.L_x_314) ;  /* 0xfffffffc00980947 */ /* 0x000fec000383ffff */
.L_x_313:
        /* <DEDUP_REMOVED lines=9> */
[----:B------:R-:W2:Y:S01]  /*2380*/  LDG.E.CONSTANT R6, desc[UR4][R6.64] ;  /* 0x0000000406067981 */ /* 0x000ea2000c1e9900 */
[----:B------:R-:W-:Y:S01]  /*2390*/  ISETP.NE.AND P0, PT, R4, 0x1, PT ;  /* 0x000000010400780c */ /* 0x000fe20003f05270 */
[----:B--2--5:R-:W-:-:S12]  /*23a0*/  FFMA.FTZ R5, R8, R6, R5 ;  /* 0x0000000608057223 */ /* 0x024fd80000010005 */
        /* <DEDUP_REMOVED lines=10> */
[----:B------:R-:W2:Y:S02]  /*2450*/  LDG.E.CONSTANT R6, desc[UR4][R6.64] ;  /* 0x0000000406067981 */ /* 0x000ea4000c1e9900 */
[----:B------:R-:W-:Y:S02]  /*2460*/  @P0 IMAD.WIDE R22, R11, 0x4, R22 ;  /* 0x000000040b160825 */ /* 0x000fe400078e0216 */
[----:B------:R-:W3:Y:S04]  /*2470*/  @P0 LDG.E.CONSTANT R24, desc[UR4][R24.64] ;  /* 0x0000000418180981 */ /* 0x000ee8000c1e9900 */
[----:B------:R-:W3:Y:S01]  /*2480*/  @P0 LDG.E.CONSTANT R22, desc[UR4][R22.64] ;  /* 0x0000000416160981 */ /* 0x000ee2000c1e9900 */
[----:B--2---:R-:W-:-:S04]  /*2490*/  FFMA.FTZ R5, R8, R6, R5 ;  /* 0x0000000608057223 */ /* 0x004fc80000010005 */
[----:B---3--:R-:W-:-:S07]  /*24a0*/  @P0 FFMA.FTZ R5, R24, R22, R5 ;  /* 0x0000001618050223 */ /* 0x008fce0000010005 */
.L_x_318:
[----:B-----5:R0:W-:Y:S02]  /*24b0*/  STG.E desc[UR4][R20.64], R5 ;  /* 0x0000000514007986 */ /* 0x0201e4000c101904 */
.L_x_312:
[----:B------:R-:W-:-:S07]  /*24c0*/  IADD3 R3, R3, 0x80, RZ ;  /* 0x0000008003037810 */ /* 0x000fce0007ffe0ff */
.L_x_310:
[----:B------:R-:W-:Y:S05]  /*24d0*/  BSYNC B0 ;  /* 0x0000000000007941 */ /* 0x000fea0003800000 */
.L_x_309:
        /* <DEDUP_REMOVED lines=358> */
.L_x_322:
        /* <DEDUP_REMOVED lines=31> */
.L_x_327:
        /* <DEDUP_REMOVED lines=86> */
.L_x_326:
        /* <DEDUP_REMOVED lines=47> */
.L_x_328:
[----:B------:R-:W-:-:S13]  /*4580*/  ISETP.NE.OR P0, PT, R0, RZ, P0 ;  /* 0x000000ff0000720c */ /* 0x000fda0000705670 */
[----:B------:R-:W-:Y:S05]  /*4590*/  @!P0 BRA `(.L_x_324) ;  /* 0x0000000000688947 */ /* 0x000fea0003800000 */
.L_x_325:
        /* <DEDUP_REMOVED lines=26> */
.L_x_324:
        /* <DEDUP_REMOVED lines=28> */
.L_x_329:
[----:B-----5:R0:W-:Y:S02]  /*4900*/  STG.E desc[UR4][R20.64], R5 ;  /* 0x0000000514007986 */ /* 0x0201e4000c101904 */
.L_x_323:
        /* <DEDUP_REMOVED lines=357> */
.L_x_331:
[----:B------:R-:W0:Y:S02]  /*5f60*/  LDC R0, c[0x0][0x490] ;  /* 0x00012400ff007b82 */ /* 0x000e240000000800 */
[----:B0-----:R-:W-:-:S13]  /*5f70*/  ISETP.GE.AND P0, PT, R0, 0x1, PT ;  /* 0x000000010000780c */ /* 0x001fda0003f06270 */
[----:B------:R-:W-:Y:S05]  /*5f80*/  @!P0 BRA `(.L_x_332) ;  /* 0x0000000c00ec8947 */ /* 0x000fea0003800000 */
[----:B------:R-:W-:Y:S01]  /*5f90*/  ULDC.64 UR8, c[0x0][0x478] ;  /* 0x00011e0000087ab9 */ /* 0x000fe20000000a00 */
[----:B------:R-:W-:Y:S01]  /*5fa0*/  VIMNMX R7, R0, 0x1, !PT ;  /* 0x0000000100077848 */ /* 0x000fe20007fe0100 */
[----:B------:R-:W0:Y:S01]  /*5fb0*/  LDC R5, c[0x0][0x498] ;  /* 0x00012600ff057b82 */ /* 0x000e220000000800 */
[----:B------:R-:W-:Y:S01]  /*5fc0*/  IADD3 R20, P0, R20, UR8, RZ ;  /* 0x0000000814147c10 */ /* 0x000fe2000ff1e0ff */
[----:B------:R-:W-:-:S03]  /*5fd0*/  ULDC.64 UR10, c[0x0][0x488] ;  /* 0x00012200000a7ab9 */ /* 0x000fc60000000a00 */
        /* <DEDUP_REMOVED lines=11> */
[----:B-1----:R-:W-:Y:S05]  /*6090*/  @!P2 BRA `(.L_x_333) ;  /* 0x0000000c0038a947 */ /* 0x002fea0003800000 */
[----:B------:R-:W-:Y:S01]  /*60a0*/  IADD3 R6, R7, -R4, RZ ;  /* 0x8000000407067210 */ /* 0x000fe20007ffe0ff */
[----:B------:R-:W-:Y:S01]  /*60b0*/  HFMA2.MMA R0, -RZ, RZ, 0, 0 ;  /* 0x00000000ff007435 */ /* 0x000fe200000001ff */
[----:B0-----:R-:W-:Y:S02]  /*60c0*/  SHF.R.S32.HI R8, RZ, 0x1f, R5 ;  /* 0x0000001fff087819 */ /* 0x001fe40000011405 */
[----:B------:R-:W-:Y:S02]  /*60d0*/  ISETP.GT.AND P0, PT, R6, RZ, PT ;  /* 0x000000ff0600720c */ /* 0x000fe40003f04270 */
[----:B------:R-:W-:Y:S02]  /*60e0*/  MOV R2, R24 ;  /* 0x0000001800027202 */ /* 0x000fe40000000f00 */
[----:B------:R-:W-:Y:S02]  /*60f0*/  MOV R31, R25 ;  /* 0x00000019001f7202 */ /* 0x000fe40000000f00 */
[----:B------:R-:W-:-:S02]  /*6100*/  SHF.L.U32 R9, R5, 0x2, RZ ;  /* 0x0000000205097819 */ /* 0x000fc400000006ff */
[----:B------:R-:W-:Y:S02]  /*6110*/  MOV R12, R22 ;  /* 0x00000016000c7202 */ /* 0x000fe40000000f00 */
[----:B------:R-:W-:Y:S02]  /*6120*/  MOV R13, R23 ;  /* 0x00000017000d7202 */ /* 0x000fe40000000f00 */
[----:B------:R-:W-:Y:S01]  /*6130*/  SHF.L.U64.HI R8, R5, 0x2, R8 ;  /* 0x0000000205087819 */ /* 0x000fe20000010208 */
[----:B------:R-:W-:Y:S06]  /*6140*/  @!P0 BRA `(.L_x_334) ;  /* 0x0000000800908947 */ /* 0x000fec0003800000 */
[----:B------:R-:W-:Y:S02]  /*6150*/  ISETP.GT.AND P1, PT, R6, 0xc, PT ;  /* 0x0000000c0600780c */ /* 0x000fe40003f24270 */
[----:B------:R-:W-:-:S11]  /*6160*/  PLOP3.LUT P0, PT, PT, PT, PT, 0x80, 0x0 ;  /* 0x000000000000781c */ /* 0x000fd60003f0f070 */
[----:B------:R-:W-:Y:S05]  /*6170*/  @!P1 BRA `(.L_x_335) ;  /* 0x00000004009c9947 */ /* 0x000fea0003800000 */
[----:B------:R-:W-:-:S13]  /*6180*/  PLOP3.LUT P0, PT, PT, PT, PT, 0x8, 0x0 ;  /* 0x000000000000781c */ /* 0x000fda0003f0e170 */
.L_x_336:
[----:B------:R-:W0:Y:S01]  /*6190*/  LDC R10, c[0x0][0x494] ;  /* 0x00012500ff0a7b82 */ /* 0x000e220000000800 */
[----:B------:R-:W-:-:S04]  /*61a0*/  IADD3 R34, P1, R2, R9, RZ ;  /* 0x0000000902227210 */ /* 0x000fc80007f3e0ff */
[----:B------:R-:W-:Y:S02]  /*61b0*/  IADD3.X R35, R31, R8, RZ, P1, !PT ;  /* 0x000000081f237210 */ /* 0x000fe40000ffe4ff */
[----:B------:R-:W-:Y:S01]  /*61c0*/  IADD3 R40, P1, R34, R9, RZ ;  /* 0x0000000922287210 */ /* 0x000fe20007f3e0ff */
[----:B0-----:R-:W-:-:S03]  /*61d0*/  IMAD.WIDE R28, R10, 0x4, R12 ;  /* 0x000000040a1c7825 */ /* 0x001fc600078e020c */
[----:B------:R-:W-:Y:S01]  /*61e0*/  IADD3.X R41, R35, R8, RZ, P1, !PT ;  /* 0x0000000823297210 */ /* 0x000fe20000ffe4ff */
[----:B------:R-:W2:Y:S01]  /*61f0*/  LDG.E.CONSTANT R12, desc[UR4][R12.64] ;  /* 0x000000040c0c7981 */ /* 0x000ea2000c1e9900 */
[-C--:B------:R-:W-:Y:S02]  /*6200*/  IADD3 R26, P1, R40, R9.reuse, RZ ;  /* 0x00000009281a7210 */ /* 0x080fe40007f3e0ff */
[----:B------:R-:W-:Y:S01]  /*6210*/  MOV R30, R2 ;  /* 0x00000002001e7202 */ /* 0x000fe20000000f00 */
[C---:B------:R-:W-:Y:S01]  /*6220*/  IMAD.WIDE R16, R10.reuse, 0x4, R28 ;  /* 0x000000040a107825 */ /* 0x040fe200078e021c */
[-C--:B------:R-:W-:Y:S01]  /*6230*/  IADD3.X R27, R41, R8.reuse, RZ, P1, !PT ;  /* 0x00000008291b7210 */ /* 0x080fe20000ffe4ff */
[----:B------:R0:W3:Y:S02]  /*6240*/  LDG.E.CONSTANT R2, desc[UR4][R34.64] ;  /* 0x0000000422027981 */ /* 0x0000e4000c1e9900 */
[----:B------:R-:W-:Y:S01]  /*6250*/  IMAD.WIDE R36, R10, 0x4, R16 ;  /* 0x000000040a247825 */ /* 0x000fe200078e0210 */
[-C--:B------:R-:W-:Y:S01]  /*6260*/  IADD3 R50, P1, R26, R9.reuse, RZ ;  /* 0x000000091a327210 */ /* 0x080fe20007f3e0ff */
[----:B------:R1:W2:Y:S02]  /*6270*/  LDG.E.CONSTANT R7, desc[UR4][R30.64] ;  /* 0x000000041e077981 */ /* 0x0002a4000c1e9900 */
[----:B------:R-:W-:Y:S01]  /*6280*/  IMAD.WIDE R32, R10, 0x4, R36 ;  /* 0x000000040a207825 */ /* 0x000fe200078e0224 */
[----:B------:R-:W-:Y:S01]  /*6290*/  IADD3.X R51, R27, R8, RZ, P1, !PT ;  /* 0x000000081b337210 */ /* 0x000fe20000ffe4ff */
[----:B------:R-:W3:Y:S01]  /*62a0*/  LDG.E.CONSTANT R13, desc[UR4][R28.64] ;  /* 0x000000041c0d7981 */ /* 0x000ee2000c1e9900 */
[----:B------:R-:W-:Y:S01]  /*62b0*/  IADD3 R18, P1, R50, R9, RZ ;  /* 0x0000000932127210 */ /* 0x000fe20007f3e0ff */
[----:B------:R-:W-:-:S03]  /*62c0*/  IMAD.WIDE R48, R10, 0x4, R32 ;  /* 0x000000040a307825 */ /* 0x000fc600078e0220 */
[----:B------:R-:W-:Y:S01]  /*62d0*/  IADD3.X R19, R51, R8, RZ, P1, !PT ;  /* 0x0000000833137210 */ /* 0x000fe20000ffe4ff */
[----:B------:R4:W3:Y:S01]  /*62e0*/  LDG.E.CONSTANT R11, desc[UR4][R40.64] ;  /* 0x00000004280b7981 */ /* 0x0008e2000c1e9900 */
[----:B------:R-:W-:Y:S01]  /*62f0*/  IADD3 R38, P1, R18, R9, RZ ;  /* 0x0000000912267210 */ /* 0x000fe20007f3e0ff */
[----:B0-----:R-:W-:-:S03]  /*6300*/  IMAD.WIDE R34, R10, 0x4, R48 ;  /* 0x000000040a227825 */ /* 0x001fc600078e0230 */
[----:B------:R-:W-:Y:S01]  /*6310*/  IADD3.X R39, R19, R8, RZ, P1, !PT ;  /* 0x0000000813277210 */ /* 0x000fe20000ffe4ff */
[----:B------:R-:W3:Y:S01]  /*6320*/  LDG.E.CONSTANT R16, desc[UR4][R16.64] ;  /* 0x0000000410107981 */ /* 0x000ee2000c1e9900 */
[----:B------:R-:W-:Y:S01]  /*6330*/  IADD3 R42, P1, R38, R9, RZ ;  /* 0x00000009262a7210 */ /* 0x000fe20007f3e0ff */
[----:B-1----:R-:W-:-:S03]  /*6340*/  IMAD.WIDE R30, R10, 0x4, R34 ;  /* 0x000000040a1e7825 */ /* 0x002fc600078e0222 */
[----:B------:R-:W-:Y:S01]  /*6350*/  IADD3.X R43, R39, R8, RZ, P1, !PT ;  /* 0x00000008272b7210 */ /* 0x000fe20000ffe4ff */
[----:B------:R-:W3:Y:S01]  /*6360*/  LDG.E.CONSTANT R47, desc[UR4][R18.64] ;  /* 0x00000004122f7981 */ /* 0x000ee2000c1e9900 */
[----:B----4-:R-:W-:-:S03]  /*6370*/  IADD3 R40, P1, R42, R9, RZ ;  /* 0x000000092a287210 */ /* 0x010fc60007f3e0ff */
[----:B------:R0:W4:Y:S01]  /*6380*/  LDG.E.CONSTANT R15, desc[UR4][R26.64] ;  /* 0x000000041a0f7981 */ /* 0x000122000c1e9900 */
[----:B------:R-:W-:-:S03]  /*6390*/  IADD3.X R41, R43, R8, RZ, P1, !PT ;  /* 0x000000082b297210 */ /* 0x000fc60000ffe4ff */
[----:B------:R-:W4:Y:S04]  /*63a0*/  LDG.E.CONSTANT R50, desc[UR4][R50.64] ;  /* 0x0000000432327981 */ /* 0x000f28000c1e9900 */
[----:B------:R-:W4:Y:S01]  /*63b0*/  LDG.E.CONSTANT R18, desc[UR4][R36.64] ;  /* 0x0000000424127981 */ /* 0x000f22000c1e9900 */
[----:B0-----:R-:W-:Y:S01]  /*63c0*/  IMAD.WIDE R26, R10, 0x4, R30 ;  /* 0x000000040a1a7825 */ /* 0x001fe200078e021e */
[----:B------:R-:W-:Y:S02]  /*63d0*/  IADD3 R52, P1, R40, R9, RZ ;  /* 0x0000000928347210 */ /* 0x000fe40007f3e0ff */
[----:B------:R0:W4:Y:S02]  /*63e0*/  LDG.E.CONSTANT R19, desc[UR4][R32.64] ;  /* 0x0000000420137981 */ /* 0x000124000c1e9900 */
[----:B------:R-:W-:-:S02]  /*63f0*/  IADD3.X R53, R41, R8, RZ, P1, !PT ;  /* 0x0000000829357210 */ /* 0x000fc40000ffe4ff */
[----:B------:R-:W4:Y:S01]  /*6400*/  LDG.E.CONSTANT R48, desc[UR4][R48.64] ;  /* 0x0000000430307981 */ /* 0x000f22000c1e9900 */
[----:B------:R-:W-:-:S03]  /*6410*/  IADD3 R28, P1, R52, R9, RZ ;  /* 0x00000009341c7210 */ /* 0x000fc60007f3e0ff */
[----:B------:R-:W4:Y:S01]  /*6420*/  LDG.E.CONSTANT R45, desc[UR4][R38.64] ;  /* 0x00000004262d7981 */ /* 0x000f22000c1e9900 */
[----:B0-----:R-:W-:Y:S01]  /*6430*/  IMAD.WIDE R32, R10, 0x4, R26 ;  /* 0x000000040a207825 */ /* 0x001fe200078e021a */
[----:B------:R-:W-:Y:S02]  /*6440*/  IADD3.X R29, R53, R8, RZ, P1, !PT ;  /* 0x00000008351d7210 */ /* 0x000fe40000ffe4ff */
[----:B------:R0:W4:Y:S01]  /*6450*/  LDG.E.CONSTANT R46, desc[UR4][R34.64] ;  /* 0x00000004222e7981 */ /* 0x000122000c1e9900 */
[----:B------:R-:W-:-:S03]  /*6460*/  IADD3 R36, P1, R28, R9, RZ ;  /* 0x000000091c247210 */ /* 0x000fc60007f3e0ff */
[----:B------:R-:W4:Y:S01]  /*6470*/  LDG.E.CONSTANT R43, desc[UR4][R42.64] ;  /* 0x000000042a2b7981 */ /* 0x000f22000c1e9900 */
[----:B------:R-:W-:-:S03]  /*6480*/  IADD3.X R37, R29, R8, RZ, P1, !PT ;  /* 0x000000081d257210 */ /* 0x000fc60000ffe4ff */
[----:B------:R-:W4:Y:S01]  /*6490*/  LDG.E.CONSTANT R44, desc[UR4][R30.64] ;  /* 0x000000041e2c7981 */ /* 0x000f22000c1e9900 */
[----:B0-----:R-:W-:-:S03]  /*64a0*/  IMAD.WIDE R34, R10, 0x4, R32 ;  /* 0x000000040a227825 */ /* 0x001fc600078e0220 */
[----:B------:R0:W4:Y:S04]  /*64b0*/  LDG.E.CONSTANT R17, desc[UR4][R28.64] ;  /* 0x000000041c117981 */ /* 0x000128000c1e9900 */
[----:B------:R1:W4:Y:S04]  /*64c0*/  LDG.E.CONSTANT R39, desc[UR4][R40.64] ;  /* 0x0000000428277981 */ /* 0x000328000c1e9900 */
[----:B------:R-:W4:Y:S01]  /*64d0*/  LDG.E.CONSTANT R42, desc[UR4][R26.64] ;  /* 0x000000041a2a7981 */ /* 0x000f22000c1e9900 */
[----:B0-----:R-:W-:-:S03]  /*64e0*/  IMAD.WIDE R28, R10, 0x4, R34 ;  /* 0x000000040a1c7825 */ /* 0x001fc600078e0222 */
[----:B------:R-:W4:Y:S01]  /*64f0*/  LDG.E.CONSTANT R38, desc[UR4][R52.64] ;  /* 0x0000000434267981 */ /* 0x000f22000c1e9900 */
[----:B-1----:R-:W-:-:S03]  /*6500*/  IADD3 R40, P1, R36, R9, RZ ;  /* 0x0000000924287210 */ /* 0x002fc60007f3e0ff */
[----:B------:R0:W4:Y:S01]  /*6510*/  LDG.E.CONSTANT R51, desc[UR4][R32.64] ;  /* 0x0000000420337981 */ /* 0x000122000c1e9900 */
[-C--:B------:R-:W-:Y:S02]  /*6520*/  IADD3.X R41, R37, R8.reuse, RZ, P1, !PT ;  /* 0x0000000825297210 */ /* 0x080fe40000ffe4ff */
[----:B------:R-:W-:Y:S01]  /*6530*/  IADD3 R30, P1, R40, R9, RZ ;  /* 0x00000009281e7210 */ /* 0x000fe20007f3e0ff */
[----:B------:R-:W4:Y:S04]  /*6540*/  LDG.E.CONSTANT R49, desc[UR4][R36.64] ;  /* 0x0000000424317981 */ /* 0x000f28000c1e9900 */
[----:B------:R-:W4:Y:S01]  /*6550*/  LDG.E.CONSTANT R52, desc[UR4][R34.64] ;  /* 0x0000000422347981 */ /* 0x000f22000c1e9900 */
[----:B0-----:R-:W-:Y:S01]  /*6560*/  IMAD.WIDE R32, R10, 0x4, R28 ;  /* 0x000000040a207825 */ /* 0x001fe200078e021c */
[----:B------:R-:W-:-:S02]  /*6570*/  IADD3.X R31, R41, R8, RZ, P1, !PT ;  /* 0x00000008291f7210 */ /* 0x000fc40000ffe4ff */
[----:B------:R0:W4:Y:S01]  /*6580*/  LDG.E.CONSTANT R53, desc[UR4][R28.64] ;  /* 0x000000041c357981 */ /* 0x000122000c1e9900 */
[----:B------:R-:W-:-:S03]  /*6590*/  IADD3 R26, P1, R30, R9, RZ ;  /* 0x000000091e1a7210 */ /* 0x000fc60007f3e0ff */
[----:B------:R-:W4:Y:S01]  /*65a0*/  LDG.E.CONSTANT R40, desc[UR4][R40.64] ;  /* 0x0000000428287981 */ /* 0x000f22000c1e9900 */
[-C--:B------:R-:W-:Y:S01]  /*65b0*/  IADD3.X R27, R31, R8.reuse, RZ, P1, !PT ;  /* 0x000000081f1b7210 */ /* 0x080fe20000ffe4ff */
[----:B0-----:R-:W-:Y:S01]  /*65c0*/  IMAD.WIDE R28, R10, 0x4, R32 ;  /* 0x000000040a1c7825 */ /* 0x001fe200078e0220 */
[----:B------:R-:W-:Y:S01]  /*65d0*/  IADD3 R34, P1, R26, R9, RZ ;  /* 0x000000091a227210 */ /* 0x000fe20007f3e0ff */
[----:B------:R-:W4:Y:S02]  /*65e0*/  LDG.E.CONSTANT R33, desc[UR4][R32.64] ;  /* 0x0000000420217981 */ /* 0x000f24000c1e9900 */
[----:B------:R-:W-:Y:S02]  /*65f0*/  IMAD.WIDE R36, R10, 0x4, R28 ;  /* 0x000000040a247825 */ /* 0x000fe400078e021c */
[----:B------:R-:W4:Y:S01]  /*6600*/  LDG.E.CONSTANT R30, desc[UR4][R30.64] ;  /* 0x000000041e1e7981 */ /* 0x000f22000c1e9900 */
[----:B------:R-:W-:-:S03]  /*6610*/  IADD3.X R35, R27, R8, RZ, P1, !PT ;  /* 0x000000081b237210 */ /* 0x000fc60000ffe4ff */
[----:B------:R-:W4:Y:S04]  /*6620*/  LDG.E.CONSTANT R29, desc[UR4][R28.64] ;  /* 0x000000041c1d7981 */ /* 0x000f28000c1e9900 */
[----:B------:R-:W4:Y:S04]  /*6630*/  LDG.E.CONSTANT R26, desc[UR4][R26.64] ;  /* 0x000000041a1a7981 */ /* 0x000f28000c1e9900 */
[----:B------:R-:W4:Y:S04]  /*6640*/  LDG.E.CONSTANT R41, desc[UR4][R34.64] ;  /* 0x0000000422297981 */ /* 0x000f28000c1e9900 */
[----:B------:R0:W4:Y:S02]  /*6650*/  LDG.E.CONSTANT R27, desc[UR4][R36.64] ;  /* 0x00000004241b7981 */ /* 0x000124000c1e9900 */
[----:B0-----:R-:W-:-:S05]  /*6660*/  IMAD.WIDE R36, R10, 0x4, R36 ;  /* 0x000000040a247825 */ /* 0x001fca00078e0224 */
[----:B------:R-:W4:Y:S01]  /*6670*/  LDG.E.CONSTANT R32, desc[UR4][R36.64] ;  /* 0x0000000424207981 */ /* 0x000f22000c1e9900 */
[----:B------:R-:W-:-:S04]  /*6680*/  IADD3 R6, R6, -0x10, RZ ;  /* 0xfffffff006067810 */ /* 0x000fc80007ffe0ff */
[----:B------:R-:W-:Y:S02]  /*6690*/  ISETP.GT.AND P1, PT, R6, 0xc, PT ;  /* 0x0000000c0600780c */ /* 0x000fe40003f24270 */
[----:B------:R-:W-:Y:S01]  /*66a0*/  IADD3 R0, R0, 0x10, RZ ;  /* 0x0000001000007810 */ /* 0x000fe20007ffe0ff */
[----:B--2--5:R-:W-:-:S04]  /*66b0*/  FFMA.FTZ R7, R7, R12, R14 ;  /* 0x0000000c07077223 */ /* 0x024fc8000001000e */
[----:B---3--:R-:W-:-:S04]  /*66c0*/  FFMA.FTZ R2, R2, R13, R7 ;  /* 0x0000000d02027223 */ /* 0x008fc80000010007 */
[----:B------:R-:W-:-:S04]  /*66d0*/  FFMA.FTZ R2, R11, R16, R2 ;  /* 0x000000100b027223 */ /* 0x000fc80000010002 */
        /* <DEDUP_REMOVED lines=9> */
[----:B------:R-:W-:-:S03]  /*6770*/  IADD3 R2, P2, R34, R9, RZ ;  /* 0x0000000922027210 */ /* 0x000fc60007f5e0ff */
[----:B------:R-:W-:Y:S01]  /*6780*/  FFMA.FTZ R33, R40, R33, R49 ;  /* 0x0000002128217223 */ /* 0x000fe20000010031 */
[----:B------:R-:W-:-:S04]  /*6790*/  IMAD.WIDE R12, R10, 0x4, R36 ;  /* 0x000000040a0c7825 */ /* 0x000fc800078e0224 */
[----:B------:R-:W-:Y:S01]  /*67a0*/  FFMA.FTZ R29, R30, R29, R33 ;  /* 0x0000001d1e1d7223 */ /* 0x000fe20000010021 */
[----:B------:R-:W-:-:S03]  /*67b0*/  IADD3.X R31, R35, R8, RZ, P2, !PT ;  /* 0x00000008231f7210 */ /* 0x000fc600017fe4ff */
[----:B------:R-:W-:-:S04]  /*67c0*/  FFMA.FTZ R26, R26, R27, R29 ;  /* 0x0000001b1a1a7223 */ /* 0x000fc8000001001d */
[----:B------:R-:W-:Y:S01]  /*67d0*/  FFMA.FTZ R14, R41, R32, R26 ;  /* 0x00000020290e7223 */ /* 0x000fe2000001001a */
[----:B------:R-:W-:Y:S06]  /*67e0*/  @P1 BRA `(.L_x_336) ;  /* 0xfffffff800681947 */ /* 0x000fec000383ffff */
.L_x_335:
[----:B------:R-:W-:-:S13]  /*67f0*/  ISETP.GT.AND P1, PT, R6, 0x4, PT ;  /* 0x000000040600780c */ /* 0x000fda0003f24270 */
[----:B------:R-:W-:Y:S05]  /*6800*/  @!P1 BRA `(.L_x_337) ;  /* 0x0000000000d89947 */ /* 0x000fea0003800000 */
[----:B------:R-:W0:Y:S01]  /*6810*/  LDC R7, c[0x0][0x494] ;  /* 0x00012500ff077b82 */ /* 0x000e220000000800 */
[-C--:B------:R-:W-:Y:S01]  /*6820*/  IADD3 R28, P0, R2, R9.reuse, RZ ;  /* 0x00000009021c7210 */ /* 0x080fe20007f1e0ff */
[----:B------:R1:W2:Y:S03]  /*6830*/  LDG.E.CONSTANT R11, desc[UR4][R12.64] ;  /* 0x000000040c0b7981 */ /* 0x0002a6000c1e9900 */
[----:B------:R-:W-:Y:S02]  /*6840*/  IADD3.X R29, R31, R8, RZ, P0, !PT ;  /* 0x000000081f1d7210 */ /* 0x000fe400007fe4ff */
[----:B------:R-:W-:-:S03]  /*6850*/  IADD3 R34, P0, R28, R9, RZ ;  /* 0x000000091c227210 */ /* 0x000fc60007f1e0ff */
[----:B------:R-:W3:Y:S01]  /*6860*/  LDG.E.CONSTANT R10, desc[UR4][R28.64] ;  /* 0x000000041c0a7981 */ /* 0x000ee2000c1e9900 */
[----:B------:R-:W-:Y:S01]  /*6870*/  IADD3.X R35, R29, R8, RZ, P0, !PT ;  /* 0x000000081d237210 */ /* 0x000fe200007fe4ff */
[C---:B0-----:R-:W-:Y:S01]  /*6880*/  IMAD.WIDE R16, R7.reuse, 0x4, R12 ;  /* 0x0000000407107825 */ /* 0x041fe200078e020c */
[----:B-1----:R-:W-:Y:S02]  /*6890*/  MOV R12, R2 ;  /* 0x00000002000c7202 */ /* 0x002fe40000000f00 */
[----:B------:R-:W-:Y:S02]  /*68a0*/  MOV R13, R31 ;  /* 0x0000001f000d7202 */ /* 0x000fe40000000f00 */
[----:B------:R-:W-:Y:S01]  /*68b0*/  IADD3 R36, P0, R34, R9, RZ ;  /* 0x0000000922247210 */ /* 0x000fe20007f1e0ff */
[C---:B------:R-:W-:Y:S01]  /*68c0*/  IMAD.WIDE R32, R7.reuse, 0x4, R16 ;  /* 0x0000000407207825 */ /* 0x040fe200078e0210 */
[----:B------:R-:W3:Y:S04]  /*68d0*/  LDG.E.CONSTANT R40, desc[UR4][R16.64] ;  /* 0x0000000410287981 */ /* 0x000ee8000c1e9900 */
[----:B------:R0:W2:Y:S01]  /*68e0*/  LDG.E.CONSTANT R15, desc[UR4][R12.64] ;  /* 0x000000040c0f7981 */ /* 0x0000a2000c1e9900 */
[----:B------:R-:W-:Y:S01]  /*68f0*/  IMAD.WIDE R18, R7, 0x4, R32 ;  /* 0x0000000407127825 */ /* 0x000fe200078e0220 */
[----:B------:R-:W-:-:S02]  /*6900*/  IADD3.X R37, R35, R8, RZ, P0, !PT ;  /* 0x0000000823257210 */ /* 0x000fc400007fe4ff */
[-C--:B------:R-:W-:Y:S01]  /*6910*/  IADD3 R38, P0, R36, R9.reuse, RZ ;  /* 0x0000000924267210 */ /* 0x080fe20007f1e0ff */
[----:B------:R-:W4:Y:S01]  /*6920*/  LDG.E.CONSTANT R34, desc[UR4][R34.64] ;  /* 0x0000000422227981 */ /* 0x000f22000c1e9900 */
[----:B------:R-:W-:Y:S02]  /*6930*/  IMAD.WIDE R26, R7, 0x4, R18 ;  /* 0x00000004071a7825 */ /* 0x000fe400078e0212 */
[----:B------:R-:W-:Y:S01]  /*6940*/  IADD3.X R39, R37, R8, RZ, P0, !PT ;  /* 0x0000000825277210 */ /* 0x000fe200007fe4ff */
[----:B------:R1:W4:Y:S01]  /*6950*/  LDG.E.CONSTANT R41, desc[UR4][R32.64] ;  /* 0x0000000420297981 */ /* 0x000322000c1e9900 */
[----:B0-----:R-:W-:-:S03]  /*6960*/  IADD3 R12, P0, R38, R9, RZ ;  /* 0x00000009260c7210 */ /* 0x001fc60007f1e0ff */
[----:B------:R-:W4:Y:S01]  /*6970*/  LDG.E.CONSTANT R2, desc[UR4][R36.64] ;  /* 0x0000000424027981 */ /* 0x000f22000c1e9900 */
[----:B------:R-:W-:Y:S01]  /*6980*/  IMAD.WIDE R30, R7, 0x4, R26 ;  /* 0x00000004071e7825 */ /* 0x000fe200078e021a */
[----:B------:R-:W-:Y:S02]  /*6990*/  IADD3.X R13, R39, R8, RZ, P0, !PT ;  /* 0x00000008270d7210 */ /* 0x000fe400007fe4ff */
[----:B------:R0:W4:Y:S01]  /*69a0*/  LDG.E.CONSTANT R35, desc[UR4][R18.64] ;  /* 0x0000000412237981 */ /* 0x000122000c1e9900 */
[----:B------:R-:W-:-:S03]  /*69b0*/  IADD3 R28, P0, R12, R9, RZ ;  /* 0x000000090c1c7210 */ /* 0x000fc60007f1e0ff */
[----:B------:R-:W4:Y:S01]  /*69c0*/  LDG.E.CONSTANT R39, desc[UR4][R38.64] ;  /* 0x0000000426277981 */ /* 0x000f22000c1e9900 */
[----:B-1----:R-:W-:-:S03]  /*69d0*/  IMAD.WIDE R32, R7, 0x4, R30 ;  /* 0x0000000407207825 */ /* 0x002fc600078e021e */
[----:B------:R-:W4:Y:S01]  /*69e0*/  LDG.E.CONSTANT R26, desc[UR4][R26.64] ;  /* 0x000000041a1a7981 */ /* 0x000f22000c1e9900 */
[-C--:B------:R-:W-:Y:S02]  /*69f0*/  IADD3.X R29, R13, R8.reuse, RZ, P0, !PT ;  /* 0x000000080d1d7210 */ /* 0x080fe400007fe4ff */
[----:B------:R-:W-:Y:S01]  /*6a00*/  IADD3 R16, P0, R28, R9, RZ ;  /* 0x000000091c107210 */ /* 0x000fe20007f1e0ff */
[----:B------:R1:W4:Y:S04]  /*6a10*/  LDG.E.CONSTANT R37, desc[UR4][R12.64] ;  /* 0x000000040c257981 */ /* 0x000328000c1e9900 */
[----:B------:R-:W4:Y:S01]  /*6a20*/  LDG.E.CONSTANT R30, desc[UR4][R30.64] ;  /* 0x000000041e1e7981 */ /* 0x000f22000c1e9900 */
[----:B------:R-:W-:Y:S01]  /*6a30*/  IADD3.X R17, R29, R8, RZ, P0, !PT ;  /* 0x000000081d117210 */ /* 0x000fe200007fe4ff */
[----:B0-----:R-:W-:-:S02]  /*6a40*/  IMAD.WIDE R18, R7, 0x4, R32 ;  /* 0x0000000407127825 */ /* 0x001fc400078e0220 */
[----:B------:R-:W4:Y:S04]  /*6a50*/  LDG.E.CONSTANT R43, desc[UR4][R28.64] ;  /* 0x000000041c2b7981 */ /* 0x000f28000c1e9900 */
[----:B------:R-:W4:Y:S04]  /*6a60*/  LDG.E.CONSTANT R36, desc[UR4][R32.64] ;  /* 0x0000000420247981 */ /* 0x000f28000c1e9900 */
[----:B------:R-:W4:Y:S04]  /*6a70*/  LDG.E.CONSTANT R45, desc[UR4][R16.64] ;  /* 0x00000004102d7981 */ /* 0x000f28000c1e9900 */
[----:B------:R-:W4:Y:S01]  /*6a80*/  LDG.E.CONSTANT R38, desc[UR4][R18.64] ;  /* 0x0000000412267981 */ /* 0x000f22000c1e9900 */
[----:B------:R-:W-:Y:S01]  /*6a90*/  PLOP3.LUT P0, PT, PT, PT, PT, 0x8, 0x0 ;  /* 0x000000000000781c */ /* 0x000fe20003f0e170 */
[----:B-1----:R-:W-:Y:S01]  /*6aa0*/  IMAD.WIDE R12, R7, 0x4, R18 ;  /* 0x00000004070c7825 */ /* 0x002fe200078e0212 */
[----:B------:R-:W-:-:S02]  /*6ab0*/  IADD3 R0, R0, 0x8, RZ ;  /* 0x0000000800007810 */ /* 0x000fc40007ffe0ff */
[----:B------:R-:W-:Y:S01]  /*6ac0*/  IADD3 R6, R6, -0x8, RZ ;  /* 0xfffffff806067810 */ /* 0x000fe20007ffe0ff */
[----:B--2--5:R-:W-:-:S04]  /*6ad0*/  FFMA.FTZ R11, R15, R11, R14 ;  /* 0x0000000b0f0b7223 */ /* 0x024fc8000001000e */
[----:B---3--:R-:W-:-:S04]  /*6ae0*/  FFMA.FTZ R11, R10, R40, R11 ;  /* 0x000000280a0b7223 */ /* 0x008fc8000001000b */
[----:B----4-:R-:W-:-:S04]  /*6af0*/  FFMA.FTZ R11, R34, R41, R11 ;  /* 0x00000029220b7223 */ /* 0x010fc8000001000b */
[----:B------:R-:W-:-:S04]  /*6b00*/  FFMA.FTZ R2, R2, R35, R11 ;  /* 0x0000002302027223 */ /* 0x000fc8000001000b */
[----:B------:R-:W-:-:S04]  /*6b10*/  FFMA.FTZ R2, R39, R26, R2 ;  /* 0x0000001a27027223 */ /* 0x000fc80000010002 */
[----:B------:R-:W-:-:S04]  /*6b20*/  FFMA.FTZ R2, R37, R30, R2 ;  /* 0x0000001e25027223 */ /* 0x000fc80000010002 */
[----:B------:R-:W-:Y:S01]  /*6b30*/  FFMA.FTZ R36, R43, R36, R2 ;  /* 0x000000242b247223 */ /* 0x000fe20000010002 */
[----:B------:R-:W-:-:S04]  /*6b40*/  IADD3 R2, P1, R16, R9, RZ ;  /* 0x0000000910027210 */ /* 0x000fc80007f3e0ff */
[----:B------:R-:W-:Y:S01]  /*6b50*/  IADD3.X R31, R17, R8, RZ, P1, !PT ;  /* 0x00000008111f7210 */ /* 0x000fe20000ffe4ff */
[----:B------:R-:W-:-:S08]  /*6b60*/  FFMA.FTZ R14, R45, R38, R36 ;  /* 0x000000262d0e7223 */ /* 0x000fd00000010024 */
.L_x_337:
[----:B------:R-:W-:-:S13]  /*6b70*/  ISETP.NE.OR P0, PT, R6, RZ, P0 ;  /* 0x000000ff0600720c */ /* 0x000fda0000705670 */
[----:B------:R-:W-:Y:S05]  /*6b80*/  @!P0 BRA `(.L_x_333) ;  /* 0x00000000007c8947 */ /* 0x000fea0003800000 */
.L_x_334:
[----:B------:R-:W0:Y:S01]  /*6b90*/  LDC R7, c[0x0][0x494] ;  /* 0x00012500ff077b82 */ /* 0x000e220000000800 */
[----:B------:R-:W-:Y:S02]  /*6ba0*/  IADD3 R26, P0, R2, R9, RZ ;  /* 0x00000009021a7210 */ /* 0x000fe40007f1e0ff */
[----:B------:R-:W-:Y:S02]  /*6bb0*/  MOV R17, R31 ;  /* 0x0000001f00117202 */ /* 0x000fe40000000f00 */
[----:B------:R-:W-:Y:S02]  /*6bc0*/  MOV R16, R2 ;  /* 0x0000000200107202 */ /* 0x000fe40000000f00 */
[----:B------:R-:W-:Y:S01]  /*6bd0*/  IADD3.X R27, R31, R8, RZ, P0, !PT ;  /* 0x000000081f1b7210 */ /* 0x000fe200007fe4ff */
[----:B------:R-:W2:Y:S01]  /*6be0*/  LDG.E.CONSTANT R2, desc[UR4][R12.64] ;  /* 0x000000040c027981 */ /* 0x000ea2000c1e9900 */
[----:B------:R-:W-:-:S03]  /*6bf0*/  IADD3 R30, P0, R26, R9, RZ ;  /* 0x000000091a1e7210 */ /* 0x000fc60007f1e0ff */
[----:B------:R-:W2:Y:S01]  /*6c00*/  LDG.E.CONSTANT R17, desc[UR4][R16.64] ;  /* 0x0000000410117981 */ /* 0x000ea2000c1e9900 */
[----:B------:R-:W-:Y:S02]  /*6c10*/  IADD3.X R31, R27, R8, RZ, P0, !PT ;  /* 0x000000081b1f7210 */ /* 0x000fe400007fe4ff */
[----:B------:R-:W-:Y:S01]  /*6c20*/  IADD3 R10, P0, R30, R9, RZ ;  /* 0x000000091e0a7210 */ /* 0x000fe20007f1e0ff */
[----:B------:R-:W3:Y:S01]  /*6c30*/  LDG.E.CONSTANT R27, desc[UR4][R26.64] ;  /* 0x000000041a1b7981 */ /* 0x000ee2000c1e9900 */
[----:B0-----:R-:W-:-:S03]  /*6c40*/  IMAD.WIDE R18, R7, 0x4, R12 ;  /* 0x0000000407127825 */ /* 0x001fc600078e020c */
[----:B------:R-:W4:Y:S01]  /*6c50*/  LDG.E.CONSTANT R15, desc[UR4][R30.64] ;  /* 0x000000041e0f7981 */ /* 0x000f22000c1e9900 */
[----:B------:R-:W-:-:S03]  /*6c60*/  IMAD.WIDE R28, R7, 0x4, R18 ;  /* 0x00000004071c7825 */ /* 0x000fc600078e0212 */
[----:B------:R-:W3:Y:S01]  /*6c70*/  LDG.E.CONSTANT R18, desc[UR4][R18.64] ;  /* 0x0000000412127981 */ /* 0x000ee2000c1e9900 */
[----:B------:R-:W-:-:S03]  /*6c80*/  IADD3.X R11, R31, R8, RZ, P0, !PT ;  /* 0x000000081f0b7210 */ /* 0x000fc600007fe4ff */
[----:B------:R-:W4:Y:S01]  /*6c90*/  LDG.E.CONSTANT R12, desc[UR4][R28.64] ;  /* 0x000000041c0c7981 */ /* 0x000f22000c1e9900 */
[----:B------:R-:W-:-:S03]  /*6ca0*/  IMAD.WIDE R32, R7, 0x4, R28 ;  /* 0x0000000407207825 */ /* 0x000fc600078e021c */
[----:B------:R-:W4:Y:S04]  /*6cb0*/  LDG.E.CONSTANT R34, desc[UR4][R10.64] ;  /* 0x000000040a227981 */ /* 0x000f28000c1e9900 */
[----:B------:R-:W4:Y:S01]  /*6cc0*/  LDG.E.CONSTANT R16, desc[UR4][R32.64] ;  /* 0x0000000420107981 */ /* 0x000f22000c1e9900 */
[----:B------:R-:W-:-:S04]  /*6cd0*/  IADD3 R6, R6, -0x4, RZ ;  /* 0xfffffffc06067810 */ /* 0x000fc80007ffe0ff */
[----:B------:R-:W-:Y:S02]  /*6ce0*/  ISETP.NE.AND P0, PT, R6, RZ, PT ;  /* 0x000000ff0600720c */ /* 0x000fe40003f05270 */
[----:B------:R-:W-:Y:S01]  /*6cf0*/  IADD3 R0, R0, 0x4, RZ ;  /* 0x0000000400007810 */ /* 0x000fe20007ffe0ff */
[----:B--2--5:R-:W-:-:S04]  /*6d00*/  FFMA.FTZ R2, R17, R2, R14 ;  /* 0x0000000211027223 */ /* 0x024fc8000001000e */
[----:B---3--:R-:W-:-:S04]  /*6d10*/  FFMA.FTZ R2, R27, R18, R2 ;  /* 0x000000121b027223 */ /* 0x008fc80000010002 */
[----:B----4-:R-:W-:Y:S01]  /*6d20*/  FFMA.FTZ R15, R15, R12, R2 ;  /* 0x0000000c0f0f7223 */ /* 0x010fe20000010002 */
[----:B------:R-:W-:Y:S01]  /*6d30*/  IADD3 R2, P1, R10, R9, RZ ;  /* 0x000000090a027210 */ /* 0x000fe20007f3e0ff */
[----:B------:R-:W-:-:S03]  /*6d40*/  IMAD.WIDE R12, R7, 0x4, R32 ;  /* 0x00000004070c7825 */ /* 0x000fc600078e0220 */
[----:B------:R-:W-:Y:S01]  /*6d50*/  IADD3.X R31, R11, R8, RZ, P1, !PT ;  /* 0x000000080b1f7210 */ /* 0x000fe20000ffe4ff */
[----:B------:R-:W-:Y:S01]  /*6d60*/  FFMA.FTZ R14, R34, R16, R15 ;  /* 0x00000010220e7223 */ /* 0x000fe2000001000f */
[----:B------:R-:W-:Y:S07]  /*6d70*/  @P0 BRA `(.L_x_334) ;  /* 0xfffffffc00840947 */ /* 0x000fee000383ffff */
.L_x_333:
[----:B------:R-:W-:-:S13]  /*6d80*/  ISETP.NE.AND P0, PT, R4, RZ, PT ;  /* 0x000000ff0400720c */ /* 0x000fda0003f05270 */
[----:B------:R-:W-:Y:S05]  /*6d90*/  @!P0 BRA `(.L_x_338) ;  /* 0x0000000000648947 */ /* 0x000fea0003800000 */
[----:B------:R-:W1:Y:S01]  /*6da0*/  LDC R10, c[0x0][0x494] ;  /* 0x00012500ff0a7b82 */ /* 0x000e620000000800 */
[----:B0-----:R-:W-:-:S04]  /*6db0*/  IMAD R2, R0, R5, RZ ;  /* 0x0000000500027224 */ /* 0x001fc800078e02ff */
[----:B------:R-:W-:-:S06]  /*6dc0*/  IMAD.WIDE R8, R2, 0x4, R24 ;  /* 0x0000000402087825 */ /* 0x000fcc00078e0218 */
[----:B------:R-:W2:Y:S01]  /*6dd0*/  LDG.E.CONSTANT R9, desc[UR4][R8.64] ;  /* 0x0000000408097981 */ /* 0x000ea2000c1e9900 */
[----:B-1----:R-:W-:-:S04]  /*6de0*/  IMAD R11, R0, R10, RZ ;  /* 0x0000000a000b7224 */ /* 0x002fc800078e02ff */
        /* <DEDUP_REMOVED lines=10> */
[C---:B------:R-:W-:Y:S01]  /*6e90*/  IMAD.WIDE R4, R13.reuse, 0x4, R22 ;  /* 0x000000040d047825 */ /* 0x040fe200078e0216 */
[----:B------:R-:W-:Y:S01]  /*6ea0*/  @P0 IADD3 R9, R13, R10, RZ ;  /* 0x0000000a0d090210 */ /* 0x000fe20007ffe0ff */
[----:B------:R-:W2:Y:S02]  /*6eb0*/  LDG.E.CONSTANT R7, desc[UR4][R6.64] ;  /* 0x0000000406077981 */ /* 0x000ea4000c1e9900 */
[----:B------:R-:W-:Y:S02]  /*6ec0*/  @P0 IMAD.WIDE R24, R11, 0x4, R24 ;  /* 0x000000040b180825 */ /* 0x000fe400078e0218 */
[----:B------:R-:W2:Y:S02]  /*6ed0*/  LDG.E.CONSTANT R4, desc[UR4][R4.64] ;  /* 0x0000000404047981 */ /* 0x000ea4000c1e9900 */
[----:B------:R-:W-:Y:S02]  /*6ee0*/  @P0 IMAD.WIDE R22, R9, 0x4, R22 ;  /* 0x0000000409160825 */ /* 0x000fe400078e0216 */
[----:B------:R-:W3:Y:S04]  /*6ef0*/  @P0 LDG.E.CONSTANT R25, desc[UR4][R24.64] ;  /* 0x0000000418190981 */ /* 0x000ee8000c1e9900 */
[----:B------:R-:W3:Y:S01]  /*6f00*/  @P0 LDG.E.CONSTANT R22, desc[UR4][R22.64] ;  /* 0x0000000416160981 */ /* 0x000ee2000c1e9900 */
[----:B--2---:R-:W-:-:S04]  /*6f10*/  FFMA.FTZ R14, R7, R4, R14 ;  /* 0x00000004070e7223 */ /* 0x004fc8000001000e */
[----:B---3--:R-:W-:-:S07]  /*6f20*/  @P0 FFMA.FTZ R14, R25, R22, R14 ;  /* 0x00000016190e0223 */ /* 0x008fce000001000e */
.L_x_338:
[----:B-----5:R1:W-:Y:S02]  /*6f30*/  STG.E desc[UR4][R20.64], R14 ;  /* 0x0000000e14007986 */ /* 0x0203e4000c101904 */
.L_x_332:
[----:B------:R-:W-:-:S07]  /*6f40*/  IADD3 R3, R3, 0x80, RZ ;  /* 0x0000008003037810 */ /* 0x000fce0007ffe0ff */
.L_x_321:
[----:B------:R-:W-:-:S13]  /*6f50*/  ISETP.GE.AND P0, PT, R3, UR6, PT ;  /* 0x0000000603007c0c */ /* 0x000fda000bf06270 */
[----:B------:R-:W-:Y:S05]  /*6f60*/  @P0 BRA `(.L_x_339) ;  /* 0x0000004c00400947 */ /* 0x000fea0003800000 */
[----:B------:R-:W2:Y:S01]  /*6f70*/  LDC R0, c[0x0][0x218] ;  /* 0x00008600ff007b82 */ /* 0x000ea20000000800 */
[----:B------:R-:W-:Y:S01]  /*6f80*/  HFMA2.MMA R24, -RZ, RZ, 0, 0 ;  /* 0x00000000ff187435 */ /* 0x000fe200000001ff */
[----:B------:R-:W-:Y:S01]  /*6f90*/  MOV R22, RZ ;  /* 0x000000ff00167202 */ /* 0x000fe20000000f00 */
[----:B01----:R-:W-:Y:S01]  /*6fa0*/  HFMA2.MMA R20, -RZ, RZ, 0, 0 ;  /* 0x00000000ff147435 */ /* 0x003fe200000001ff */
[----:B--2---:R-:W-:-:S13]  /*6fb0*/  ISETP.NE.AND P0, PT, R0, RZ, PT ;  /* 0x000000ff0000720c */ /* 0x004fda0003f05270 */
        /* <DEDUP_REMOVED lines=349> */
.L_x_340:
        /* <DEDUP_REMOVED lines=21> */
[----:B------:R-:W-:Y:S01]  /*86e0*/  BSSY B2, `(.L_x_342) ;  /* 0x00000d2000027945 */ /* 0x000fe20003800000 */
[----:B0-----:R-:W-:Y:S01]  /*86f0*/  SHF.R.S32.HI R8, RZ, 0x1f, R5 ;  /* 0x0000001fff087819 */ /* 0x001fe20000011405 */
[----:B------:R-:W-:Y:S01]  /*8700*/  HFMA2.MMA R0, -RZ, RZ, 0, 0 ;  /* 0x00000000ff007435 */ /* 0x000fe200000001ff */
        /* <DEDUP_REMOVED lines=8> */
[----:B------:R-:W-:Y:S01]  /*8790*/  ISETP.GT.AND P1, PT, R6, 0xc, PT ;  /* 0x0000000c0600780c */ /* 0x000fe20003f24270 */
[----:B------:R-:W-:Y:S01]  /*87a0*/  BSSY B3, `(.L_x_344) ;  /* 0x000006a000037945 */ /* 0x000fe20003800000 */
[----:B------:R-:W-:-:S11]  /*87b0*/  PLOP3.LUT P0, PT, PT, PT, PT, 0x80, 0x0 ;  /* 0x000000000000781c */ /* 0x000fd60003f0f070 */
[----:B------:R-:W-:Y:S05]  /*87c0*/  @!P1 BRA `(.L_x_345) ;  /* 0x00000004009c9947 */ /* 0x000fea0003800000 */
[----:B------:R-:W-:-:S13]  /*87d0*/  PLOP3.LUT P0, PT, PT, PT, PT, 0x8, 0x0 ;  /* 0x000000000000781c */ /* 0x000fda0003f0e170 */
.L_x_346:
        /* <DEDUP_REMOVED lines=102> */
.L_x_345:
[----:B------:R-:W-:Y:S05]  /*8e40*/  BSYNC B3 ;  /* 0x0000000000037941 */ /* 0x000fea0003800000 */
.L_x_344:
[----:B------:R-:W-:Y:S01]  /*8e50*/  ISETP.GT.AND P1, PT, R6, 0x4, PT ;  /* 0x000000040600780c */ /* 0x000fe20003f24270 */
[----:B------:R-:W-:-:S12]  /*8e60*/  BSSY B3, `(.L_x_347) ;  /* 0x0000038000037945 */ /* 0x000fd80003800000 */
        /* <DEDUP_REMOVED lines=55> */
.L_x_348:
[----:B------:R-:W-:Y:S05]  /*91e0*/  BSYNC B3 ;  /* 0x0000000000037941 */ /* 0x000fea0003800000 */
.L_x_347:
[----:B------:R-:W-:-:S13]  /*91f0*/  ISETP.NE.OR P0, PT, R6, RZ, P0 ;  /* 0x000000ff0600720c */ /* 0x000fda0000705670 */
[----:B------:R-:W-:Y:S05]  /*9200*/  @!P0 BRA `(.L_x_349) ;  /* 0x00000000007c8947 */ /* 0x000fea0003800000 */
.L_x_343:
        /* <DEDUP_REMOVED lines=31> */
.L_x_349:
[----:B------:R-:W-:Y:S05]  /*9400*/  BSYNC B2 ;  /* 0x0000000000027941 */ /* 0x000fea0003800000 */
.L_x_342:
[----:B------:R-:W-:-:S13]  /*9410*/  ISETP.NE.AND P0, PT, R4, RZ, PT ;  /* 0x000000ff0400720c */ /* 0x000fda0003f05270 */
[----:B------:R-:W-:Y:S05]  /*9420*/  @!P0 BRA `(.L_x_350) ;  /* 0x0000000000648947 */ /* 0x000fea0003800000 */
[----:B------:R-:W-:Y:S01]  /*9430*/  ULDC UR7, c[0x0][0x494] ;  /* 0x0001250000077ab9 */ /* 0x000fe20000000800 */
[C---:B0-----:R-:W-:Y:S02]  /*9440*/  IMAD R2, R0.reuse, R5, RZ ;  /* 0x0000000500027224 */ /* 0x041fe400078e02ff */
[----:B------:R-:W-:Y:S02]  /*9450*/  IMAD R11, R0, UR7, RZ ;  /* 0x00000007000b7c24 */ /* 0x000fe4000f8e02ff */
[----:B------:R-:W-:-:S04]  /*9460*/  IMAD.WIDE R8, R2, 0x4, R24 ;  /* 0x0000000402087825 */ /* 0x000fc800078e0218 */
[----:B------:R-:W-:Y:S02]  /*9470*/  IMAD.WIDE R6, R11, 0x4, R22 ;  /* 0x000000040b067825 */ /* 0x000fe400078e0216 */
[----:B------:R-:W2:Y:S04]  /*9480*/  LDG.E.CONSTANT R9, desc[UR4][R8.64] ;  /* 0x0000000408097981 */ /* 0x000ea8000c1e9900 */
[----:B------:R-:W2:Y:S01]  /*9490*/  LDG.E.CONSTANT R6, desc[UR4][R6.64] ;  /* 0x0000000406067981 */ /* 0x000ea2000c1e9900 */
[----:B------:R-:W-:Y:S01]  /*94a0*/  ISETP.NE.AND P0, PT, R4, 0x1, PT ;  /* 0x000000010400780c */ /* 0x000fe20003f05270 */
[----:B--2--5:R-:W-:-:S12]  /*94b0*/  FFMA.FTZ R14, R9, R6, R14 ;  /* 0x00000006090e7223 */ /* 0x024fd8000001000e */
[----:B------:R-:W-:Y:S05]  /*94c0*/  @!P0 BRA `(.L_x_350) ;  /* 0x00000000003c8947 */ /* 0x000fea0003800000 */
[----:B------:R-:W-:Y:S02]  /*94d0*/  ISETP.NE.AND P0, PT, R4, 0x2, PT ;  /* 0x000000020400780c */ /* 0x000fe40003f05270 */
[----:B------:R-:W-:Y:S02]  /*94e0*/  IADD3 R2, R2, R5, RZ ;  /* 0x0000000502027210 */ /* 0x000fe40007ffe0ff */
[----:B------:R-:W-:-:S03]  /*94f0*/  IADD3 R13, R11, UR7, RZ ;  /* 0x000000070b0d7c10 */ /* 0x000fc6000fffe0ff */
[----:B------:R-:W-:-:S06]  /*9500*/  IMAD.WIDE R6, R2, 0x4, R24 ;  /* 0x0000000402067825 */ /* 0x000fcc00078e0218 */
[----:B------:R-:W-:Y:S01]  /*9510*/  @P0 IADD3 R11, R2, R5, RZ ;  /* 0x00000005020b0210 */ /* 0x000fe20007ffe0ff */
[C---:B------:R-:W-:Y:S01]  /*9520*/  IMAD.WIDE R4, R13.reuse, 0x4, R22 ;  /* 0x000000040d047825 */ /* 0x040fe200078e0216 */
[----:B------:R-:W-:Y:S01]  /*9530*/  @P0 IADD3 R9, R13, UR7, RZ ;  /* 0x000000070d090c10 */ /* 0x000fe2000fffe0ff */
        /* <DEDUP_REMOVED lines=8> */
.L_x_350:
[----:B-----5:R1:W-:Y:S02]  /*95c0*/  STG.E desc[UR4][R20.64], R14 ;  /* 0x0000000e14007986 */ /* 0x0203e4000c101904 */
.L_x_341:
[----:B------:R-:W-:-:S07]  /*95d0*/  IADD3 R3, R3, 0x80, RZ ;  /* 0x0000008003037810 */ /* 0x000fce0007ffe0ff */
.L_x_330:
        /* <DEDUP_REMOVED lines=356> */
.L_x_352:
        /* <DEDUP_REMOVED lines=37> */
.L_x_358:
        /* <DEDUP_REMOVED lines=102> */
.L_x_357:
[----:B------:R-:W-:Y:S05]  /*b4d0*/  BSYNC B3 ;  /* 0x0000000000037941 */ /* 0x000fea0003800000 */
.L_x_356:
        /* <DEDUP_REMOVED lines=57> */
.L_x_360:
[----:B------:R-:W-:Y:S05]  /*b870*/  BSYNC B3 ;  /* 0x0000000000037941 */ /* 0x000fea0003800000 */
.L_x_359:
[----:B------:R-:W-:-:S13]  /*b880*/  ISETP.NE.OR P0, PT, R6, RZ, P0 ;  /* 0x000000ff0600720c */ /* 0x000fda0000705670 */
[----:B------:R-:W-:Y:S05]  /*b890*/  @!P0 BRA `(.L_x_361) ;  /* 0x00000000007c8947 */ /* 0x000fea0003800000 */
.L_x_355:
        /* <DEDUP_REMOVED lines=31> */
.L_x_361:
[----:B------:R-:W-:Y:S05]  /*ba90*/  BSYNC B2 ;  /* 0x0000000000027941 */ /* 0x000fea0003800000 */
.L_x_354:
        /* <DEDUP_REMOVED lines=27> */
.L_x_362:
[----:B-----5:R1:W-:Y:S02]  /*bc50*/  STG.E desc[UR4][R20.64], R14 ;  /* 0x0000000e14007986 */ /* 0x0203e4000c101904 */
.L_x_353:
[----:B------:R-:W-:-:S07]  /*bc60*/  IADD3 R3, R3, 0x80, RZ ;  /* 0x0000008003037810 */ /* 0x000fce0007ffe0ff */
.L_x_339:
[----:B------:R-:W-:-:S13]  /*bc70*/  ISETP.GE.AND P0, PT, R3, UR6, PT ;  /* 0x0000000603007c0c */ /* 0x000fda000bf06270 */
[----:B------:R-:W-:Y:S05]  /*bc80*/  @P0 BREAK B0 ;  /* 0x0000000000000942 */ /* 0x000fea0003800000 */
        /* <DEDUP_REMOVED lines=355> */
.L_x_364:
        /* <DEDUP_REMOVED lines=37> */
.L_x_370:
        /* <DEDUP_REMOVED lines=102> */
.L_x_369:
[----:B------:R-:W-:Y:S05]  /*db70*/  BSYNC B3 ;  /* 0x0000000000037941 */ /* 0x000fea0003800000 */
.L_x_368:
        /* <DEDUP_REMOVED lines=57> */
.L_x_372:
[----:B------:R-:W-:Y:S05]  /*df10*/  BSYNC B3 ;  /* 0x0000000000037941 */ /* 0x000fea0003800000 */
.L_x_371:
[----:B------:R-:W-:-:S13]  /*df20*/  ISETP.NE.OR P0, PT, R6, RZ, P0 ;  /* 0x000000ff0600720c */ /* 0x000fda0000705670 */
[----:B------:R-:W-:Y:S05]  /*df30*/  @!P0 BRA `(.L_x_373) ;  /* 0x00000000007c8947 */ /* 0x000fea0003800000 */
.L_x_367:
        /* <DEDUP_REMOVED lines=31> */
.L_x_373:
[----:B------:R-:W-:Y:S05]  /*e130*/  BSYNC B2 ;  /* 0x0000000000027941 */ /* 0x000fea0003800000 */
.L_x_366:
        /* <DEDUP_REMOVED lines=27> */
.L_x_374:
[----:B-----5:R1:W-:Y:S02]  /*e2f0*/  STG.E desc[UR4][R20.64], R14 ;  /* 0x0000000e14007986 */ /* 0x0203e4000c101904 */
.L_x_365:
[----:B------:R-:W-:-:S07]  /*e300*/  IADD3 R3, R3, 0x80, RZ ;  /* 0x0000008003037810 */ /* 0x000fce0007ffe0ff */
.L_x_351:
[----:B------:R-:W-:-:S13]  /*e310*/  ISETP.GE.AND P0, PT, R3, UR6, PT ;  /* 0x0000000603007c0c */ /* 0x000fda000bf06270 */
[----:B------:R-:W-:Y:S05]  /*e320*/  @P0 BREAK B0 ;  /* 0x0000000000000942 */ /* 0x000fea0003800000 */
[----:B------:R-:W-:Y:S05]  /*e330*/  @P0 BRA `(.L_x_363) ;  /* 0x0000002400a00947 */ /* 0x000fea0003800000 */
[----:B------:R-:W-:Y:S05]  /*e340*/  BSYNC B0 ;  /* 0x0000000000007941 */ /* 0x000fea0003800000 */
.L_x_320:
        /* <DEDUP_REMOVED lines=354> */
.L_x_375:
        /* <DEDUP_REMOVED lines=37> */
.L_x_381:
        /* <DEDUP_REMOVED lines=102> */
.L_x_380:
[----:B------:R-:W-:Y:S05]  /*10220*/  BSYNC B3 ;  /* 0x0000000000037941 */ /* 0x000fea0003800000 */
.L_x_379:
        /* <DEDUP_REMOVED lines=57> */
.L_x_383:
[----:B------:R-:W-:Y:S05]  /*105c0*/  BSYNC B3 ;  /* 0x0000000000037941 */ /* 0x000fea0003800000 */
.L_x_382:
[----:B------:R-:W-:-:S13]  /*105d0*/  ISETP.NE.OR P0, PT, R6, RZ, P0 ;  /* 0x000000ff0600720c */ /* 0x000fda0000705670 */
[----:B------:R-:W-:Y:S05]  /*105e0*/  @!P0 BRA `(.L_x_384) ;  /* 0x00000000007c8947 */ /* 0x000fea0003800000 */
.L_x_378:
        /* <DEDUP_REMOVED lines=31> */
.L_x_384:
[----:B------:R-:W-:Y:S05]  /*107e0*/  BSYNC B2 ;  /* 0x0000000000027941 */ /* 0x000fea0003800000 */
.L_x_377:
        /* <DEDUP_REMOVED lines=27> */
.L_x_385:
[----:B-----5:R1:W-:Y:S02]  /*109a0*/  STG.E desc[UR4][R20.64], R14 ;  /* 0x0000000e14007986 */ /* 0x0203e4000c101904 */
.L_x_376:
[----:B------:R-:W-:-:S07]  /*109b0*/  IADD3 R3, R3, 0x80, RZ ;  /* 0x0000008003037810 */ /* 0x000fce0007ffe0ff */
.L_x_363:
[----:B------:R-:W-:Y:S05]  /*109c0*/  BSYNC B1 ;  /* 0x0000000000017941 */ /* 0x000fea0003800000 */
.L_x_319:
[----:B------:R-:W-:Y:S05]  /*109d0*/  WARPSYNC.ALL ;  /* 0x0000000000007948 */ /* 0x000fea0003800000 */
[----:B------:R-:W-:-:S13]  /*109e0*/  ISETP.GE.AND P0, PT, R3, UR6, PT ;  /* 0x0000000603007c0c */ /* 0x000fda000bf06270 */
[----:B------:R-:W-:Y:S05]  /*109f0*/  @P0 EXIT ;  /* 0x000000000000094d */ /* 0x000fea0003800000 */
        /* <DEDUP_REMOVED lines=354> */
.L_x_386:
[----:B------:R-:W0:Y:S02]  /*12020*/  LDC R0, c[0x0][0x490] ;  /* 0x00012400ff007b82 */ /* 0x000e240000000800 */
[----:B0-----:R-:W-:-:S13]  /*12030*/  ISETP.GE.AND P0, PT, R0, 0x1, PT ;  /* 0x000000010000780c */ /* 0x001fda0003f06270 */
[----:B------:R-:W-:Y:S05]  /*12040*/  @!P0 EXIT ;  /* 0x000000000000894d */ /* 0x000fea0003800000 */
        /* <DEDUP_REMOVED lines=32> */
.L_x_390:
[----:B------:R-:W0:Y:S01]  /*12250*/  LDC R9, c[0x0][0x494] ;  /* 0x00012500ff097b82 */ /* 0x000e220000000800 */
[-C--:B------:R-:W-:Y:S01]  /*12260*/  IADD3 R30, P1, R6, R8.reuse, RZ ;  /* 0x00000008061e7210 */ /* 0x080fe20007f3e0ff */
[----:B------:R1:W2:Y:S03]  /*12270*/  LDG.E.CONSTANT R11, desc[UR4][R16.64] ;  /* 0x00000004100b7981 */ /* 0x0002a6000c1e9900 */
[----:B------:R-:W-:Y:S02]  /*12280*/  IADD3.X R31, R34, R7, RZ, P1, !PT ;  /* 0x00000007221f7210 */ /* 0x000fe40000ffe4ff */
[----:B------:R-:W-:-:S03]  /*12290*/  IADD3 R32, P1, R30, R8, RZ ;  /* 0x000000081e207210 */ /* 0x000fc60007f3e0ff */
[----:B------:R3:W4:Y:S01]  /*122a0*/  LDG.E.CONSTANT R2, desc[UR4][R30.64] ;  /* 0x000000041e027981 */ /* 0x000722000c1e9900 */
[----:B0-----:R-:W-:-:S04]  /*122b0*/  IMAD.WIDE R28, R9, 0x4, R16 ;  /* 0x00000004091c7825 */ /* 0x001fc800078e0210 */
[----:B------:R-:W-:Y:S01]  /*122c0*/  IMAD.WIDE R14, R9, 0x4, R28 ;  /* 0x00000004090e7825 */ /* 0x000fe200078e021c */
[----:B------:R-:W-:Y:S02]  /*122d0*/  IADD3.X R33, R31, R7, RZ, P1, !PT ;  /* 0x000000071f217210 */ /* 0x000fe40000ffe4ff */
[----:B------:R-:W-:Y:S01]  /*122e0*/  IADD3 R26, P1, R32, R8, RZ ;  /* 0x00000008201a7210 */ /* 0x000fe20007f3e0ff */
[----:B------:R-:W-:-:S03]  /*122f0*/  IMAD.WIDE R36, R9, 0x4, R14 ;  /* 0x0000000409247825 */ /* 0x000fc600078e020e */
[-C--:B------:R-:W-:Y:S01]  /*12300*/  IADD3.X R27, R33, R7.reuse, RZ, P1, !PT ;  /* 0x00000007211b7210 */ /* 0x080fe20000ffe4ff */
[----:B------:R-:W4:Y:S01]  /*12310*/  LDG.E.CONSTANT R10, desc[UR4][R32.64] ;  /* 0x00000004200a7981 */ /* 0x000f22000c1e9900 */
[----:B------:R-:W-:Y:S01]  /*12320*/  IADD3 R18, P1, R26, R8, RZ ;  /* 0x000000081a127210 */ /* 0x000fe20007f3e0ff */
[----:B------:R-:W-:Y:S01]  /*12330*/  IMAD.WIDE R50, R9, 0x4, R36 ;  /* 0x0000000409327825 */ /* 0x000fe200078e0224 */
[----:B-1----:R-:W-:Y:S01]  /*12340*/  MOV R16, R6 ;  /* 0x0000000600107202 */ /* 0x002fe20000000f00 */
[----:B------:R-:W4:Y:S01]  /*12350*/  LDG.E.CONSTANT R15, desc[UR4][R14.64] ;  /* 0x000000040e0f7981 */ /* 0x000f22000c1e9900 */
[----:B------:R-:W-:Y:S02]  /*12360*/  MOV R17, R34 ;  /* 0x0000002200117202 */ /* 0x000fe40000000f00 */
[-C--:B------:R-:W-:Y:S01]  /*12370*/  IADD3.X R19, R27, R7.reuse, RZ, P1, !PT ;  /* 0x000000071b137210 */ /* 0x080fe20000ffe4ff */
[----:B------:R-:W-:Y:S01]  /*12380*/  IMAD.WIDE R40, R9, 0x4, R50 ;  /* 0x0000000409287825 */ /* 0x000fe200078e0232 */
[-C--:B------:R-:W-:Y:S01]  /*12390*/  IADD3 R46, P1, R18, R8.reuse, RZ ;  /* 0x00000008122e7210 */ /* 0x080fe20007f3e0ff */
[----:B------:R-:W2:Y:S03]  /*123a0*/  LDG.E.CONSTANT R6, desc[UR4][R16.64] ;  /* 0x0000000410067981 */ /* 0x000ea6000c1e9900 */
[-C--:B------:R-:W-:Y:S01]  /*123b0*/  IADD3.X R47, R19, R7.reuse, RZ, P1, !PT ;  /* 0x00000007132f7210 */ /* 0x080fe20000ffe4ff */
[----:B------:R-:W-:Y:S01]  /*123c0*/  IMAD.WIDE R52, R9, 0x4, R40 ;  /* 0x0000000409347825 */ /* 0x000fe200078e0228 */
[-C--:B------:R-:W-:Y:S01]  /*123d0*/  IADD3 R38, P1, R46, R8.reuse, RZ ;  /* 0x000000082e267210 */ /* 0x080fe20007f3e0ff */
[----:B------:R-:W4:Y:S03]  /*123e0*/  LDG.E.CONSTANT R49, desc[UR4][R18.64] ;  /* 0x0000000412317981 */ /* 0x000f26000c1e9900 */
[----:B------:R-:W-:Y:S01]  /*123f0*/  IADD3.X R39, R47, R7, RZ, P1, !PT ;  /* 0x000000072f277210 */ /* 0x000fe20000ffe4ff */
[----:B------:R-:W4:Y:S01]  /*12400*/  LDG.E.CONSTANT R17, desc[UR4][R28.64] ;  /* 0x000000041c117981 */ /* 0x000f22000c1e9900 */
[----:B------:R-:W-:Y:S01]  /*12410*/  IADD3 R42, P1, R38, R8, RZ ;  /* 0x00000008262a7210 */ /* 0x000fe20007f3e0ff */
[----:B---3--:R-:W-:-:S02]  /*12420*/  IMAD.WIDE R30, R9, 0x4, R52 ;  /* 0x00000004091e7825 */ /* 0x008fc400078e0234 */
[----:B------:R0:W3:Y:S01]  /*12430*/  LDG.E.CONSTANT R12, desc[UR4][R26.64] ;  /* 0x000000041a0c7981 */ /* 0x0000e2000c1e9900 */
[-C--:B------:R-:W-:Y:S02]  /*12440*/  IADD3.X R43, R39, R7.reuse, RZ, P1, !PT ;  /* 0x00000007272b7210 */ /* 0x080fe40000ffe4ff */
[-C--:B------:R-:W-:Y:S01]  /*12450*/  IADD3 R34, P1, R42, R8.reuse, RZ ;  /* 0x000000082a227210 */ /* 0x080fe20007f3e0ff */
[----:B------:R-:W3:Y:S03]  /*12460*/  LDG.E.CONSTANT R19, desc[UR4][R36.64] ;  /* 0x0000000424137981 */ /* 0x000ee6000c1e9900 */
[----:B------:R-:W-:Y:S01]  /*12470*/  IADD3.X R35, R43, R7, RZ, P1, !PT ;  /* 0x000000072b237210 */ /* 0x000fe20000ffe4ff */
[----:B------:R1:W3:Y:S01]  /*12480*/  LDG.E.CONSTANT R16, desc[UR4][R50.64] ;  /* 0x0000000432107981 */ /* 0x0002e2000c1e9900 */
[----:B0-----:R-:W-:Y:S01]  /*12490*/  IMAD.WIDE R26, R9, 0x4, R30 ;  /* 0x00000004091a7825 */ /* 0x001fe200078e021e */
[----:B------:R-:W-:-:S02]  /*124a0*/  IADD3 R32, P1, R34, R8, RZ ;  /* 0x0000000822207210 */ /* 0x000fc40007f3e0ff */
[----:B------:R-:W3:Y:S02]  /*124b0*/  LDG.E.CONSTANT R46, desc[UR4][R46.64] ;  /* 0x000000042e2e7981 */ /* 0x000ee4000c1e9900 */
[-C--:B------:R-:W-:Y:S02]  /*124c0*/  IADD3.X R33, R35, R7.reuse, RZ, P1, !PT ;  /* 0x0000000723217210 */ /* 0x080fe40000ffe4ff */
[----:B------:R-:W3:Y:S01]  /*124d0*/  LDG.E.CONSTANT R44, desc[UR4][R38.64] ;  /* 0x00000004262c7981 */ /* 0x000ee2000c1e9900 */
[----:B-1----:R-:W-:Y:S01]  /*124e0*/  IMAD.WIDE R50, R9, 0x4, R26 ;  /* 0x0000000409327825 */ /* 0x002fe200078e021a */
[----:B------:R-:W-:Y:S02]  /*124f0*/  IADD3 R28, P1, R32, R8, RZ ;  /* 0x00000008201c7210 */ /* 0x000fe40007f3e0ff */
[----:B------:R-:W3:Y:S04]  /*12500*/  LDG.E.CONSTANT R45, desc[UR4][R52.64] ;  /* 0x00000004342d7981 */ /* 0x000ee8000c1e9900 */
[----:B------:R-:W3:Y:S01]  /*12510*/  LDG.E.CONSTANT R47, desc[UR4][R40.64] ;  /* 0x00000004282f7981 */ /* 0x000ee2000c1e9900 */
[----:B------:R-:W-:-:S03]  /*12520*/  IADD3.X R29, R33, R7, RZ, P1, !PT ;  /* 0x00000007211d7210 */ /* 0x000fc60000ffe4ff */
[----:B------:R0:W3:Y:S01]  /*12530*/  LDG.E.CONSTANT R38, desc[UR4][R34.64] ;  /* 0x0000000422267981 */ /* 0x0000e2000c1e9900 */
[----:B------:R-:W-:-:S03]  /*12540*/  IADD3 R36, P1, R28, R8, RZ ;  /* 0x000000081c247210 */ /* 0x000fc60007f3e0ff */
[----:B------:R-:W3:Y:S01]  /*12550*/  LDG.E.CONSTANT R42, desc[UR4][R42.64] ;  /* 0x000000042a2a7981 */ /* 0x000ee2000c1e9900 */
[----:B------:R-:W-:-:S03]  /*12560*/  IADD3.X R37, R29, R7, RZ, P1, !PT ;  /* 0x000000071d257210 */ /* 0x000fc60000ffe4ff */
[----:B------:R1:W3:Y:S01]  /*12570*/  LDG.E.CONSTANT R14, desc[UR4][R28.64] ;  /* 0x000000041c0e7981 */ /* 0x0002e2000c1e9900 */
[----:B0-----:R-:W-:-:S03]  /*12580*/  IMAD.WIDE R34, R9, 0x4, R50 ;  /* 0x0000000409227825 */ /* 0x001fc600078e0232 */
[----:B------:R-:W3:Y:S04]  /*12590*/  LDG.E.CONSTANT R39, desc[UR4][R26.64] ;  /* 0x000000041a277981 */ /* 0x000ee8000c1e9900 */
[----:B------:R0:W3:Y:S01]  /*125a0*/  LDG.E.CONSTANT R43, desc[UR4][R30.64] ;  /* 0x000000041e2b7981 */ /* 0x0000e2000c1e9900 */
[----:B-1----:R-:W-:Y:S01]  /*125b0*/  IMAD.WIDE R28, R9, 0x4, R34 ;  /* 0x00000004091c7825 */ /* 0x002fe200078e0222 */
[----:B------:R-:W-:Y:S02]  /*125c0*/  IADD3 R40, P1, R36, R8, RZ ;  /* 0x0000000824287210 */ /* 0x000fe40007f3e0ff */
[----:B------:R1:W3:Y:S04]  /*125d0*/  LDG.E.CONSTANT R18, desc[UR4][R32.64] ;  /* 0x0000000420127981 */ /* 0x0002e8000c1e9900 */
[----:B------:R-:W3:Y:S01]  /*125e0*/  LDG.E.CONSTANT R51, desc[UR4][R50.64] ;  /* 0x0000000432337981 */ /* 0x000ee2000c1e9900 */
[----:B------:R-:W-:-:S02]  /*125f0*/  IADD3.X R41, R37, R7, RZ, P1, !PT ;  /* 0x0000000725297210 */ /* 0x000fc40000ffe4ff */
[-C--:B0-----:R-:W-:Y:S01]  /*12600*/  IADD3 R30, P1, R40, R8.reuse, RZ ;  /* 0x00000008281e7210 */ /* 0x081fe20007f3e0ff */
[----:B------:R-:W3:Y:S01]  /*12610*/  LDG.E.CONSTANT R53, desc[UR4][R34.64] ;  /* 0x0000000422357981 */ /* 0x000ee2000c1e9900 */
[----:B-1----:R-:W-:Y:S02]  /*12620*/  IMAD.WIDE R32, R9, 0x4, R28 ;  /* 0x0000000409207825 */ /* 0x002fe400078e021c */
[----:B------:R-:W-:Y:S01]  /*12630*/  IADD3.X R31, R41, R7, RZ, P1, !PT ;  /* 0x00000007291f7210 */ /* 0x000fe20000ffe4ff */
[----:B------:R0:W3:Y:S01]  /*12640*/  LDG.E.CONSTANT R52, desc[UR4][R28.64] ;  /* 0x000000041c347981 */ /* 0x0000e2000c1e9900 */
[----:B------:R-:W-:-:S03]  /*12650*/  IADD3 R26, P1, R30, R8, RZ ;  /* 0x000000081e1a7210 */ /* 0x000fc60007f3e0ff */
[----:B------:R1:W3:Y:S01]  /*12660*/  LDG.E.CONSTANT R48, desc[UR4][R36.64] ;  /* 0x0000000424307981 */ /* 0x0002e2000c1e9900 */
[----:B------:R-:W-:-:S03]  /*12670*/  IADD3.X R27, R31, R7, RZ, P1, !PT ;  /* 0x000000071f1b7210 */ /* 0x000fc60000ffe4ff */
[----:B------:R-:W3:Y:S01]  /*12680*/  LDG.E.CONSTANT R40, desc[UR4][R40.64] ;  /* 0x0000000428287981 */ /* 0x000ee2000c1e9900 */
[C---:B0-----:R-:W-:Y:S01]  /*12690*/  IMAD.WIDE R28, R9.reuse, 0x4, R32 ;  /* 0x00000004091c7825 */ /* 0x041fe200078e0220 */
[----:B------:R-:W-:Y:S02]  /*126a0*/  IADD3 R34, P1, R26, R8, RZ ;  /* 0x000000081a227210 */ /* 0x000fe40007f3e0ff */
[----:B------:R-:W3:Y:S01]  /*126b0*/  LDG.E.CONSTANT R33, desc[UR4][R32.64] ;  /* 0x0000000420217981 */ /* 0x000ee2000c1e9900 */
[----:B-1----:R-:W-:-:S03]  /*126c0*/  IMAD.WIDE R36, R9, 0x4, R28 ;  /* 0x0000000409247825 */ /* 0x002fc600078e021c */
[----:B------:R-:W3:Y:S01]  /*126d0*/  LDG.E.CONSTANT R30, desc[UR4][R30.64] ;  /* 0x000000041e1e7981 */ /* 0x000ee2000c1e9900 */
[----:B------:R-:W-:-:S03]  /*126e0*/  IADD3.X R35, R27, R7, RZ, P1, !PT ;  /* 0x000000071b237210 */ /* 0x000fc60000ffe4ff */
[----:B------:R-:W3:Y:S04]  /*126f0*/  LDG.E.CONSTANT R50, desc[UR4][R28.64] ;  /* 0x000000041c327981 */ /* 0x000ee8000c1e9900 */
[----:B------:R-:W3:Y:S04]  /*12700*/  LDG.E.CONSTANT R26, desc[UR4][R26.64] ;  /* 0x000000041a1a7981 */ /* 0x000ee8000c1e9900 */
[----:B------:R-:W3:Y:S04]  /*12710*/  LDG.E.CONSTANT R41, desc[UR4][R34.64] ;  /* 0x0000000422297981 */ /* 0x000ee8000c1e9900 */
[----:B------:R0:W3:Y:S02]  /*12720*/  LDG.E.CONSTANT R27, desc[UR4][R36.64] ;  /* 0x00000004241b7981 */ /* 0x0000e4000c1e9900 */
[----:B0-----:R-:W-:-:S05]  /*12730*/  IMAD.WIDE R36, R9, 0x4, R36 ;  /* 0x0000000409247825 */ /* 0x001fca00078e0224 */
[----:B------:R-:W3:Y:S01]  /*12740*/  LDG.E.CONSTANT R32, desc[UR4][R36.64] ;  /* 0x0000000424207981 */ /* 0x000ee2000c1e9900 */
[----:B------:R-:W-:-:S04]  /*12750*/  IADD3 R5, R5, -0x10, RZ ;  /* 0xfffffff005057810 */ /* 0x000fc80007ffe0ff */
[----:B------:R-:W-:Y:S02]  /*12760*/  ISETP.GT.AND P1, PT, R5, 0xc, PT ;  /* 0x0000000c0500780c */ /* 0x000fe40003f24270 */
[----:B------:R-:W-:Y:S01]  /*12770*/  IADD3 R0, R0, 0x10, RZ ;  /* 0x0000001000007810 */ /* 0x000fe20007ffe0ff */
[----:B--2--5:R-:W-:-:S04]  /*12780*/  FFMA.FTZ R11, R6, R11, R13 ;  /* 0x0000000b060b7223 */ /* 0x024fc8000001000d */
[----:B----4-:R-:W-:-:S04]  /*12790*/  FFMA.FTZ R11, R2, R17, R11 ;  /* 0x00000011020b7223 */ /* 0x010fc8000001000b */
[----:B------:R-:W-:-:S04]  /*127a0*/  FFMA.FTZ R11, R10, R15, R11 ;  /* 0x0000000f0a0b7223 */ /* 0x000fc8000001000b */
[----:B---3--:R-:W-:-:S04]  /*127b0*/  FFMA.FTZ R12, R12, R19, R11 ;  /* 0x000000130c0c7223 */ /* 0x008fc8000001000b */
        /* <DEDUP_REMOVED lines=11> */
[----:B------:R-:W-:Y:S01]  /*12870*/  IMAD.WIDE R16, R9, 0x4, R36 ;  /* 0x0000000409107825 */ /* 0x000fe200078e0224 */
[----:B------:R-:W-:-:S03]  /*12880*/  IADD3.X R34, R35, R7, RZ, P2, !PT ;  /* 0x0000000723227210 */ /* 0x000fc600017fe4ff */
[----:B------:R-:W-:-:S04]  /*12890*/  FFMA.FTZ R26, R26, R27, R33 ;  /* 0x0000001b1a1a7223 */ /* 0x000fc80000010021 */
[----:B------:R-:W-:Y:S01]  /*128a0*/  FFMA.FTZ R13, R41, R32, R26 ;  /* 0x00000020290d7223 */ /* 0x000fe2000001001a */
[----:B------:R-:W-:Y:S06]  /*128b0*/  @P1 BRA `(.L_x_390) ;  /* 0xfffffff800641947 */ /* 0x000fec000383ffff */
.L_x_389:
[----:B------:R-:W-:-:S13]  /*128c0*/  ISETP.GT.AND P1, PT, R5, 0x4, PT ;  /* 0x000000040500780c */ /* 0x000fda0003f24270 */
[----:B------:R-:W-:Y:S05]  /*128d0*/  @!P1 BRA `(.L_x_391) ;  /* 0x0000000000d89947 */ /* 0x000fea0003800000 */
[----:B------:R-:W0:Y:S01]  /*128e0*/  LDC R9, c[0x0][0x494] ;  /* 0x00012500ff097b82 */ /* 0x000e220000000800 */
[----:B------:R-:W-:Y:S01]  /*128f0*/  IADD3 R26, P0, R6, R8, RZ ;  /* 0x00000008061a7210 */ /* 0x000fe20007f1e0ff */
[----:B------:R-:W2:Y:S01]  /*12900*/  LDG.E.CONSTANT R2, desc[UR4][R16.64] ;  /* 0x0000000410027981 */ /* 0x000ea2000c1e9900 */
[----:B------:R-:W-:Y:S02]  /*12910*/  MOV R14, R6 ;  /* 0x00000006000e7202 */ /* 0x000fe40000000f00 */
[-C--:B------:R-:W-:Y:S02]  /*12920*/  IADD3.X R27, R34, R7.reuse, RZ, P0, !PT ;  /* 0x00000007221b7210 */ /* 0x080fe400007fe4ff */
[----:B------:R-:W-:Y:S02]  /*12930*/  IADD3 R30, P0, R26, R8, RZ ;  /* 0x000000081a1e7210 */ /* 0x000fe40007f1e0ff */
[----:B------:R-:W-:Y:S01]  /*12940*/  MOV R15, R34 ;  /* 0x00000022000f7202 */ /* 0x000fe20000000f00 */
[----:B------:R-:W3:Y:S01]  /*12950*/  LDG.E.CONSTANT R32, desc[UR4][R26.64] ;  /* 0x000000041a207981 */ /* 0x000ee2000c1e9900 */
[-C--:B------:R-:W-:Y:S01]  /*12960*/  IADD3.X R31, R27, R7.reuse, RZ, P0, !PT ;  /* 0x000000071b1f7210 */ /* 0x080fe200007fe4ff */
[C---:B0-----:R-:W-:Y:S01]  /*12970*/  IMAD.WIDE R10, R9.reuse, 0x4, R16 ;  /* 0x00000004090a7825 */ /* 0x041fe200078e0210 */
[-C--:B------:R-:W-:Y:S01]  /*12980*/  IADD3 R36, P0, R30, R8.reuse, RZ ;  /* 0x000000081e247210 */ /* 0x080fe20007f1e0ff */
[----:B------:R0:W2:Y:S02]  /*12990*/  LDG.E.CONSTANT R6, desc[UR4][R14.64] ;  /* 0x000000040e067981 */ /* 0x0000a4000c1e9900 */
[----:B------:R-:W-:Y:S01]  /*129a0*/  IMAD.WIDE R18, R9, 0x4, R10 ;  /* 0x0000000409127825 */ /* 0x000fe200078e020a */
[-C--:B------:R-:W-:Y:S01]  /*129b0*/  IADD3.X R37, R31, R7.reuse, RZ, P0, !PT ;  /* 0x000000071f257210 */ /* 0x080fe200007fe4ff */
[----:B------:R-:W3:Y:S02]  /*129c0*/  LDG.E.CONSTANT R40, desc[UR4][R10.64] ;  /* 0x000000040a287981 */ /* 0x000ee4000c1e9900 */
[C---:B------:R-:W-:Y:S01]  /*129d0*/  IMAD.WIDE R34, R9.reuse, 0x4, R18 ;  /* 0x0000000409227825 */ /* 0x040fe200078e0212 */
[-C--:B------:R-:W-:Y:S01]  /*129e0*/  IADD3 R38, P0, R36, R8.reuse, RZ ;  /* 0x0000000824267210 */ /* 0x080fe20007f1e0ff */
[----:B------:R1:W4:Y:S02]  /*129f0*/  LDG.E.CONSTANT R33, desc[UR4][R30.64] ;  /* 0x000000041e217981 */ /* 0x000324000c1e9900 */
[----:B------:R-:W-:Y:S01]  /*12a00*/  IMAD.WIDE R28, R9, 0x4, R34 ;  /* 0x00000004091c7825 */ /* 0x000fe200078e0222 */
[----:B------:R-:W-:Y:S01]  /*12a10*/  IADD3.X R39, R37, R7, RZ, P0, !PT ;  /* 0x0000000725277210 */ /* 0x000fe200007fe4ff */
[----:B------:R1:W4:Y:S01]  /*12a20*/  LDG.E.CONSTANT R41, desc[UR4][R18.64] ;  /* 0x0000000412297981 */ /* 0x000322000c1e9900 */
[----:B0-----:R-:W-:Y:S01]  /*12a30*/  IADD3 R14, P0, R38, R8, RZ ;  /* 0x00000008260e7210 */ /* 0x001fe20007f1e0ff */
[----:B------:R-:W-:-:S02]  /*12a40*/  IMAD.WIDE R26, R9, 0x4, R28 ;  /* 0x00000004091a7825 */ /* 0x000fc400078e021c */
[----:B------:R-:W4:Y:S01]  /*12a50*/  LDG.E.CONSTANT R12, desc[UR4][R36.64] ;  /* 0x00000004240c7981 */ /* 0x000f22000c1e9900 */
[----:B------:R-:W-:-:S03]  /*12a60*/  IADD3.X R15, R39, R7, RZ, P0, !PT ;  /* 0x00000007270f7210 */ /* 0x000fc600007fe4ff */
[----:B------:R-:W4:Y:S01]  /*12a70*/  LDG.E.CONSTANT R34, desc[UR4][R34.64] ;  /* 0x0000000422227981 */ /* 0x000f22000c1e9900 */
[----:B------:R-:W-:Y:S01]  /*12a80*/  IADD3 R16, P0, R14, R8, RZ ;  /* 0x000000080e107210 */ /* 0x000fe20007f1e0ff */
[----:B-1----:R-:W-:Y:S02]  /*12a90*/  IMAD.WIDE R30, R9, 0x4, R26 ;  /* 0x00000004091e7825 */ /* 0x002fe400078e021a */
[----:B------:R-:W4:Y:S01]  /*12aa0*/  LDG.E.CONSTANT R39, desc[UR4][R38.64] ;  /* 0x0000000426277981 */ /* 0x000f22000c1e9900 */
[----:B------:R-:W-:-:S03]  /*12ab0*/  IADD3.X R17, R15, R7, RZ, P0, !PT ;  /* 0x000000070f117210 */ /* 0x000fc600007fe4ff */
[----:B------:R-:W4:Y:S01]  /*12ac0*/  LDG.E.CONSTANT R28, desc[UR4][R28.64] ;  /* 0x000000041c1c7981 */ /* 0x000f22000c1e9900 */
[----:B------:R-:W-:-:S03]  /*12ad0*/  IADD3 R10, P0, R16, R8, RZ ;  /* 0x00000008100a7210 */ /* 0x000fc60007f1e0ff */
[----:B------:R-:W4:Y:S01]  /*12ae0*/  LDG.E.CONSTANT R37, desc[UR4][R14.64] ;  /* 0x000000040e257981 */ /* 0x000f22000c1e9900 */
[----:B------:R-:W-:-:S03]  /*12af0*/  IADD3.X R11, R17, R7, RZ, P0, !PT ;  /* 0x00000007110b7210 */ /* 0x000fc600007fe4ff */
[----:B------:R-:W4:Y:S01]  /*12b00*/  LDG.E.CONSTANT R26, desc[UR4][R26.64] ;  /* 0x000000041a1a7981 */ /* 0x000f22000c1e9900 */
[----:B------:R-:W-:-:S03]  /*12b10*/  IMAD.WIDE R18, R9, 0x4, R30 ;  /* 0x0000000409127825 */ /* 0x000fc600078e021e */
[----:B------:R0:W4:Y:S04]  /*12b20*/  LDG.E.CONSTANT R43, desc[UR4][R16.64] ;  /* 0x00000004102b7981 */ /* 0x000128000c1e9900 */
[----:B------:R-:W4:Y:S04]  /*12b30*/  LDG.E.CONSTANT R35, desc[UR4][R30.64] ;  /* 0x000000041e237981 */ /* 0x000f28000c1e9900 */
[----:B------:R-:W4:Y:S04]  /*12b40*/  LDG.E.CONSTANT R45, desc[UR4][R10.64] ;  /* 0x000000040a2d7981 */ /* 0x000f28000c1e9900 */
[----:B------:R-:W4:Y:S01]  /*12b50*/  LDG.E.CONSTANT R14, desc[UR4][R18.64] ;  /* 0x00000004120e7981 */ /* 0x000f22000c1e9900 */
[----:B------:R-:W-:Y:S01]  /*12b60*/  PLOP3.LUT P0, PT, PT, PT, PT, 0x8, 0x0 ;  /* 0x000000000000781c */ /* 0x000fe20003f0e170 */
[----:B0-----:R-:W-:Y:S01]  /*12b70*/  IMAD.WIDE R16, R9, 0x4, R18 ;  /* 0x0000000409107825 */ /* 0x001fe200078e0212 */
[----:B------:R-:W-:-:S02]  /*12b80*/  IADD3 R0, R0, 0x8, RZ ;  /* 0x0000000800007810 */ /* 0x000fc40007ffe0ff */
[----:B------:R-:W-:Y:S01]  /*12b90*/  IADD3 R5, R5, -0x8, RZ ;  /* 0xfffffff805057810 */ /* 0x000fe20007ffe0ff */
[----:B--2--5:R-:W-:-:S04]  /*12ba0*/  FFMA.FTZ R13, R6, R2, R13 ;  /* 0x00000002060d7223 */ /* 0x024fc8000001000d */
[----:B---3--:R-:W-:-:S04]  /*12bb0*/  FFMA.FTZ R32, R32, R40, R13 ;  /* 0x0000002820207223 */ /* 0x008fc8000001000d */
[----:B----4-:R-:W-:-:S04]  /*12bc0*/  FFMA.FTZ R33, R33, R41, R32 ;  /* 0x0000002921217223 */ /* 0x010fc80000010020 */
[----:B------:R-:W-:-:S04]  /*12bd0*/  FFMA.FTZ R12, R12, R34, R33 ;  /* 0x000000220c0c7223 */ /* 0x000fc80000010021 */
[----:B------:R-:W-:Y:S01]  /*12be0*/  FFMA.FTZ R12, R39, R28, R12 ;  /* 0x0000001c270c7223 */ /* 0x000fe2000001000c */
[----:B------:R-:W-:-:S03]  /*12bf0*/  IADD3 R6, P1, R10, R8, RZ ;  /* 0x000000080a067210 */ /* 0x000fc60007f3e0ff */
[----:B------:R-:W-:Y:S01]  /*12c00*/  FFMA.FTZ R12, R37, R26, R12 ;  /* 0x0000001a250c7223 */ /* 0x000fe2000001000c */
[----:B------:R-:W-:-:S03]  /*12c10*/  IADD3.X R34, R11, R7, RZ, P1, !PT ;  /* 0x000000070b227210 */ /* 0x000fc60000ffe4ff */
[----:B------:R-:W-:-:S04]  /*12c20*/  FFMA.FTZ R12, R43, R35, R12 ;  /* 0x000000232b0c7223 */ /* 0x000fc8000001000c */
[----:B------:R-:W-:-:S07]  /*12c30*/  FFMA.FTZ R13, R45, R14, R12 ;  /* 0x0000000e2d0d7223 */ /* 0x000fce000001000c */
.L_x_391:
[----:B------:R-:W-:-:S13]  /*12c40*/  ISETP.NE.OR P0, PT, R5, RZ, P0 ;  /* 0x000000ff0500720c */ /* 0x000fda0000705670 */
[----:B------:R-:W-:Y:S05]  /*12c50*/  @!P0 BRA `(.L_x_387) ;  /* 0x00000000007c8947 */ /* 0x000fea0003800000 */
.L_x_388:
[----:B------:R-:W0:Y:S01]  /*12c60*/  LDC R9, c[0x0][0x494] ;  /* 0x00012500ff097b82 */ /* 0x000e220000000800 */
[----:B------:R-:W-:Y:S01]  /*12c70*/  IADD3 R26, P0, R6, R8, RZ ;  /* 0x00000008061a7210 */ /* 0x000fe20007f1e0ff */
[----:B------:R1:W2:Y:S01]  /*12c80*/  LDG.E.CONSTANT R2, desc[UR4][R16.64] ;  /* 0x0000000410027981 */ /* 0x0002a2000c1e9900 */
[----:B------:R-:W-:Y:S02]  /*12c90*/  MOV R14, R6 ;  /* 0x00000006000e7202 */ /* 0x000fe40000000f00 */
[----:B------:R-:W-:Y:S02]  /*12ca0*/  MOV R15, R34 ;  /* 0x00000022000f7202 */ /* 0x000fe40000000f00 */
[-C--:B------:R-:W-:Y:S02]  /*12cb0*/  IADD3.X R27, R34, R7.reuse, RZ, P0, !PT ;  /* 0x00000007221b7210 */ /* 0x080fe400007fe4ff */
[----:B------:R-:W-:Y:S01]  /*12cc0*/  IADD3 R30, P0, R26, R8, RZ ;  /* 0x000000081a1e7210 */ /* 0x000fe20007f1e0ff */
[----:B------:R-:W2:Y:S03]  /*12cd0*/  LDG.E.CONSTANT R14, desc[UR4][R14.64] ;  /* 0x000000040e0e7981 */ /* 0x000ea6000c1e9900 */
[----:B------:R-:W-:-:S02]  /*12ce0*/  IADD3.X R31, R27, R7, RZ, P0, !PT ;  /* 0x000000071b1f7210 */ /* 0x000fc400007fe4ff */
[----:B------:R-:W3:Y:S01]  /*12cf0*/  LDG.E.CONSTANT R27, desc[UR4][R26.64] ;  /* 0x000000041a1b7981 */ /* 0x000ee2000c1e9900 */
[----:B------:R-:W-:-:S03]  /*12d00*/  IADD3 R10, P0, R30, R8, RZ ;  /* 0x000000081e0a7210 */ /* 0x000fc60007f1e0ff */
[----:B------:R-:W4:Y:S01]  /*12d10*/  LDG.E.CONSTANT R35, desc[UR4][R30.64] ;  /* 0x000000041e237981 */ /* 0x000f22000c1e9900 */
[----:B0-----:R-:W-:-:S04]  /*12d20*/  IMAD.WIDE R18, R9, 0x4, R16 ;  /* 0x0000000409127825 */ /* 0x001fc800078e0210 */
[----:B------:R-:W-:Y:S02]  /*12d30*/  IMAD.WIDE R28, R9, 0x4, R18 ;  /* 0x00000004091c7825 */ /* 0x000fe400078e0212 */
[----:B------:R-:W3:Y:S01]  /*12d40*/  LDG.E.CONSTANT R18, desc[UR4][R18.64] ;  /* 0x0000000412127981 */ /* 0x000ee2000c1e9900 */
[----:B------:R-:W-:-:S03]  /*12d50*/  IADD3.X R11, R31, R7, RZ, P0, !PT ;  /* 0x000000071f0b7210 */ /* 0x000fc600007fe4ff */
[----:B------:R-:W4:Y:S01]  /*12d60*/  LDG.E.CONSTANT R6, desc[UR4][R28.64] ;  /* 0x000000041c067981 */ /* 0x000f22000c1e9900 */
[----:B------:R-:W-:-:S03]  /*12d70*/  IMAD.WIDE R32, R9, 0x4, R28 ;  /* 0x0000000409207825 */ /* 0x000fc600078e021c */
        /* <DEDUP_REMOVED lines=9> */
[----:B------:R-:W-:-:S04]  /*12e10*/  IADD3 R6, P1, R10, R8, RZ ;  /* 0x000000080a067210 */ /* 0x000fc80007f3e0ff */
[----:B------:R-:W-:Y:S01]  /*12e20*/  IADD3.X R34, R11, R7, RZ, P1, !PT ;  /* 0x000000070b227210 */ /* 0x000fe20000ffe4ff */
[----:B------:R-:W-:Y:S01]  /*12e30*/  FFMA.FTZ R13, R37, R12, R2 ;  /* 0x0000000c250d7223 */ /* 0x000fe20000010002 */
[----:B------:R-:W-:Y:S07]  /*12e40*/  @P0 BRA `(.L_x_388) ;  /* 0xfffffffc00840947 */ /* 0x000fee000383ffff */
.L_x_387:
        /* <DEDUP_REMOVED lines=27> */
.L_x_392:
[----:B-----5:R-:W-:Y:S01]  /*13000*/  STG.E desc[UR4][R20.64], R13 ;  /* 0x0000000d14007986 */ /* 0x020fe2000c101904 */
[----:B------:R-:W-:Y:S05]  /*13010*/  EXIT ;  /* 0x000000000000794d */ /* 0x000fea0003800000 */
.L_x_393:
        /* <DEDUP_REMOVED lines=14> */
.L_x_837:


//--------------------- .text._ZN2at6native69_GLOBAL__N__64f4e359_31_FunctionOfAMatrixUtilsKernel_cu_75b981de_306816_elemwise_kernelILi128ELi8EZNS1_43_compute_linear_combination_internal_kernelIdEEvRNS_14TensorIteratorEiiiEUliE_EEviT1_ --------------------------
	.section	.text._ZN2at6native69_GLOBAL__N__64f4e359_31_FunctionOfAMatrixUtilsKernel_cu_75b981de_306816_elemwise_kernelILi128ELi8EZNS1_43_compute_linear_combination_internal_kernelIdEEvRNS_14TensorIteratorEiiiEUliE_EEviT1_,"ax",@progbits
	.align	128
.text._ZN2at6native69_GLOBAL__N__64f4e359_31_FunctionOfAMatrixUtilsKernel_cu_75b981de_306816_elemwise_kernelILi128ELi8EZNS1_43_compute_linear_combination_internal_kernelIdEEvRNS_14TensorIteratorEiiiEUliE_EEviT1_:
        .type           _ZN2at6native69_GLOBAL__N__64f4e359_31_FunctionOfAMatrixUtilsKernel_cu_75b981de_306816_elemwise_kernelILi128ELi8EZNS1_43_compute_linear_combination_internal_kernelIdEEvRNS_14TensorIteratorEiiiEUliE_EEviT1_,@function
        .size           _ZN2at6native69_GLOBAL__N__64f4e359_31_FunctionOfAMatrixUtilsKernel_cu_75b981de_306816_elemwise_kernelILi128ELi8EZNS1_43_compute_linear_combination_internal_kernelIdEEvRNS_14TensorIteratorEiiiEUliE_EEviT1_,(.L_x_838 - _ZN2at6native69_GLOBAL__N__64f4e359_31_FunctionOfAMatrixUtilsKernel_cu_75b981de_306816_elemwise_kernelILi128ELi8EZNS1_43_compute_linear_combination_internal_kernelIdEEvRNS_14TensorIteratorEiiiEUliE_EEviT1_)
        .other          _ZN2at6native69_GLOBAL__N__64f4e359_31_FunctionOfAMatrixUtilsKernel_cu_75b981de_306816_elemwise_kernelILi128ELi8EZNS1_43_compute_linear_combination_internal_kernelIdEEvRNS_14TensorIteratorEiiiEUliE_EEviT1_,@"STO_CUDA_ENTRY STV_DEFAULT"
_ZN2at6native69_GLOBAL__N__64f4e359_31_FunctionOfAMatrixUtilsKernel_cu_75b981de_306816_elemwise_kernelILi128ELi8EZNS1_43_compute_linear_combination_internal_kernelIdEEvRNS_14TensorIteratorEiiiEUliE_EEviT1_:
        /* <DEDUP_REMOVED lines=367> */
.L_x_396:
        /* <DEDUP_REMOVED lines=13> */
[----:B------:R-:W-:Y:S01]  /*17c0*/  IADD3 R4, P1, R4, UR8, RZ ;  /* 0x0000000804047c10 */ /* 0x000fe2000ff3e0ff */
[----:B------:R-:W-:Y:S01]  /*17d0*/  IMAD.X R7, RZ, RZ, UR11, P2 ;  /* 0x0000000bff077e24 */ /* 0x000fe200090e06ff */
[----:B------:R-:W-:Y:S02]  /*17e0*/  MOV R56, RZ ;  /* 0x000000ff00387202 */ /* 0x000fe40000000f00 */
[----:B------:R-:W-:-:S07]  /*17f0*/  IADD3.X R5, RZ, UR9, RZ, P1, !PT ;  /* 0x00000009ff057c10 */ /* 0x000fce0008ffe4ff */
        /* <DEDUP_REMOVED lines=14> */
.L_x_401:
[----:B------:R-:W0:Y:S01]  /*18e0*/  LDC R59, c[0x0][0x494] ;  /* 0x00012500ff3b7b82 */ /* 0x000e220000000800 */
[----:B------:R1:W2:Y:S04]  /*18f0*/  LDG.E.64.CONSTANT R22, desc[UR4][R16.64] ;  /* 0x0000000410167981 */ /* 0x0002a8000c1e9b00 */
[----:B------:R3:W2:Y:S03]  /*1900*/  LDG.E.64.CONSTANT R20, desc[UR4][R46.64] ;  /* 0x000000042e147981 */ /* 0x0006a6000c1e9b00 */
[----:B------:R-:W4:Y:S01]  /*1910*/  LDC R57, c[0x0][0x498] ;  /* 0x00012600ff397b82 */ /* 0x000f220000000800 */
[----:B0-----:R-:W-:-:S05]  /*1920*/  IMAD.WIDE R8, R59, 0x8, R46 ;  /* 0x000000083b087825 */ /* 0x001fca00078e022e */
[----:B------:R-:W2:Y:S01]  /*1930*/  LDG.E.64.CONSTANT R24, desc[UR4][R8.64] ;  /* 0x0000000408187981 */ /* 0x000ea2000c1e9b00 */
[----:B----4-:R-:W-:-:S05]  /*1940*/  IMAD.WIDE R10, R57, 0x8, R16 ;  /* 0x00000008390a7825 */ /* 0x010fca00078e0210 */
[----:B------:R-:W4:Y:S01]  /*1950*/  LDG.E.64.CONSTANT R30, desc[UR4][R10.64] ;  /* 0x000000040a1e7981 */ /* 0x000f22000c1e9b00 */
[----:B------:R-:W-:-:S04]  /*1960*/  IMAD.WIDE R12, R59, 0x8, R8 ;  /* 0x000000083b0c7825 */ /* 0x000fc800078e0208 */
[----:B------:R-:W-:Y:S01]  /*1970*/  IMAD.WIDE R14, R57, 0x8, R10 ;  /* 0x00000008390e7825 */ /* 0x000fe200078e020a */
[----:B------:R0:W4:Y:S04]  /*1980*/  LDG.E.64.CONSTANT R28, desc[UR4][R12.64] ;  /* 0x000000040c1c7981 */ /* 0x000128000c1e9b00 */
[----:B------:R-:W4:Y:S01]  /*1990*/  LDG.E.64.CONSTANT R34, desc[UR4][R14.64] ;  /* 0x000000040e227981 */ /* 0x000f22000c1e9b00 */
[----:B------:R-:W-:-:S04]  /*19a0*/  IMAD.WIDE R18, R59, 0x8, R12 ;  /* 0x000000083b127825 */ /* 0x000fc800078e020c */
[----:B------:R-:W-:Y:S01]  /*19b0*/  IMAD.WIDE R48, R57, 0x8, R14 ;  /* 0x0000000839307825 */ /* 0x000fe200078e020e */
[----:B------:R-:W4:Y:S04]  /*19c0*/  LDG.E.64.CONSTANT R32, desc[UR4][R18.64] ;  /* 0x0000000412207981 */ /* 0x000f28000c1e9b00 */
[----:B------:R-:W4:Y:S01]  /*19d0*/  LDG.E.64.CONSTANT R38, desc[UR4][R48.64] ;  /* 0x0000000430267981 */ /* 0x000f22000c1e9b00 */
[----:B-1----:R-:W-:-:S04]  /*19e0*/  IMAD.WIDE R16, R59, 0x8, R18 ;  /* 0x000000083b107825 */ /* 0x002fc800078e0212 */
[----:B---3--:R-:W-:Y:S01]  /*19f0*/  IMAD.WIDE R46, R57, 0x8, R48 ;  /* 0x00000008392e7825 */ /* 0x008fe200078e0230 */
[----:B------:R-:W3:Y:S04]  /*1a00*/  LDG.E.64.CONSTANT R36, desc[UR4][R16.64] ;  /* 0x0000000410247981 */ /* 0x000ee8000c1e9b00 */
[----:B------:R-:W3:Y:S01]  /*1a10*/  LDG.E.64.CONSTANT R44, desc[UR4][R46.64] ;  /* 0x000000042e2c7981 */ /* 0x000ee2000c1e9b00 */
[----:B------:R-:W-:-:S04]  /*1a20*/  IMAD.WIDE R50, R59, 0x8, R16 ;  /* 0x000000083b327825 */ /* 0x000fc800078e0210 */
[C---:B------:R-:W-:Y:S01]  /*1a30*/  IMAD.WIDE R60, R57.reuse, 0x8, R46 ;  /* 0x00000008393c7825 */ /* 0x040fe200078e022e */
[----:B------:R1:W3:Y:S04]  /*1a40*/  LDG.E.64.CONSTANT R42, desc[UR4][R50.64] ;  /* 0x00000004322a7981 */ /* 0x0002e8000c1e9b00 */
[----:B------:R1:W3:Y:S01]  /*1a50*/  LDG.E.64.CONSTANT R40, desc[UR4][R60.64] ;  /* 0x000000043c287981 */ /* 0x0002e2000c1e9b00 */
[----:B0-----:R-:W-:-:S04]  /*1a60*/  IMAD.WIDE R12, R57, 0x8, R60 ;  /* 0x00000008390c7825 */ /* 0x001fc800078e023c */
[C---:B-1----:R-:W-:Y:S01]  /*1a70*/  IMAD.WIDE R50, R59.reuse, 0x8, R50 ;  /* 0x000000083b327825 */ /* 0x042fe200078e0232 */
[----:B------:R-:W3:Y:S04]  /*1a80*/  LDG.E.64.CONSTANT R10, desc[UR4][R12.64] ;  /* 0x000000040c0a7981 */ /* 0x000ee8000c1e9b00 */
[----:B------:R0:W3:Y:S01]  /*1a90*/  LDG.E.64.CONSTANT R8, desc[UR4][R50.64] ;  /* 0x0000000432087981 */ /* 0x0000e2000c1e9b00 */
[----:B------:R-:W-:-:S04]  /*1aa0*/  IMAD.WIDE R48, R59, 0x8, R50 ;  /* 0x000000083b307825 */ /* 0x000fc800078e0232 */
[----:B------:R-:W-:Y:S02]  /*1ab0*/  IMAD.WIDE R16, R57, 0x8, R12 ;  /* 0x0000000839107825 */ /* 0x000fe400078e020c */
[----:B------:R1:W3:Y:S04]  /*1ac0*/  LDG.E.64.CONSTANT R12, desc[UR4][R48.64] ;  /* 0x00000004300c7981 */ /* 0x0002e8000c1e9b00 */
[----:B------:R-:W3:Y:S01]  /*1ad0*/  LDG.E.64.CONSTANT R14, desc[UR4][R16.64] ;  /* 0x00000004100e7981 */ /* 0x000ee2000c1e9b00 */
[----:B------:R-:W-:-:S04]  /*1ae0*/  IMAD.WIDE R52, R59, 0x8, R48 ;  /* 0x000000083b347825 */ /* 0x000fc800078e0230 */
[----:B------:R-:W-:Y:S02]  /*1af0*/  IMAD.WIDE R46, R57, 0x8, R16 ;  /* 0x00000008392e7825 */ /* 0x000fe400078e0210 */
[----:B------:R-:W3:Y:S02]  /*1b00*/  LDG.E.64.CONSTANT R16, desc[UR4][R52.64] ;  /* 0x0000000434107981 */ /* 0x000ee4000c1e9b00 */
[----:B------:R-:W-:Y:S02]  /*1b10*/  IMAD.WIDE R60, R59, 0x8, R52 ;  /* 0x000000083b3c7825 */ /* 0x000fe400078e0234 */
[----:B------:R1:W3:Y:S02]  /*1b20*/  LDG.E.64.CONSTANT R18, desc[UR4][R46.64] ;  /* 0x000000042e127981 */ /* 0x0002e4000c1e9b00 */
[----:B0-----:R-:W-:-:S04]  /*1b30*/  IMAD.WIDE R50, R57, 0x8, R46 ;  /* 0x0000000839327825 */ /* 0x001fc800078e022e */
[----:B-1----:R-:W-:-:S04]  /*1b40*/  IMAD.WIDE R48, R57, 0x8, R50 ;  /* 0x0000000839307825 */ /* 0x002fc800078e0232 */
[----:B------:R-:W-:Y:S01]  /*1b50*/  IMAD.WIDE R46, R57, 0x8, R48 ;  /* 0x00000008392e7825 */ /* 0x000fe200078e0230 */
[----:B--2--5:R-:W-:Y:S01]  /*1b60*/  DFMA R26, R22, R20, R26 ;  /* 0x00000014161a722b */ /* 0x024fe2000000001a */
[----:B------:R0:W2:Y:S04]  /*1b70*/  LDG.E.64.CONSTANT R20, desc[UR4][R60.64] ;  /* 0x000000043c147981 */ /* 0x0000a8000c1e9b00 */
[----:B------:R1:W2:Y:S01]  /*1b80*/  LDG.E.64.CONSTANT R22, desc[UR4][R50.64] ;  /* 0x0000000432167981 */ /* 0x0002a2000c1e9b00 */
[----:B0-----:R-:W-:-:S04]  /*1b90*/  IMAD.WIDE R60, R59, 0x8, R60 ;  /* 0x000000083b3c7825 */ /* 0x001fc800078e023c */
[----:B------:R-:W-:Y:S01]  /*1ba0*/  IMAD.WIDE R52, R59, 0x8, R60 ;  /* 0x000000083b347825 */ /* 0x000fe200078e023c */
[----:B----4-:R-:W-:Y:S01]  /*1bb0*/  DFMA R30, R30, R24, R26 ;  /* 0x000000181e1e722b */ /* 0x010fe2000000001a */
[----:B------:R-:W4:Y:S04]  /*1bc0*/  LDG.E.64.CONSTANT R24, desc[UR4][R60.64] ;  /* 0x000000043c187981 */ /* 0x000f28000c1e9b00 */
[----:B------:R-:W4:Y:S03]  /*1bd0*/  LDG.E.64.CONSTANT R26, desc[UR4][R48.64] ;  /* 0x00000004301a7981 */ /* 0x000f26000c1e9b00 */
[----:B------:R-:W-:Y:S01]  /*1be0*/  DFMA R34, R34, R28, R30 ;  /* 0x0000001c2222722b */ /* 0x000fe2000000001e */
[----:B------:R0:W4:Y:S01]  /*1bf0*/  LDG.E.64.CONSTANT R28, desc[UR4][R52.64] ;  /* 0x00000004341c7981 */ /* 0x000122000c1e9b00 */
[----:B-1----:R-:W-:-:S03]  /*1c00*/  IMAD.WIDE R50, R57, 0x8, R46 ;  /* 0x0000000839327825 */ /* 0x002fc600078e022e */
[----:B------:R1:W4:Y:S01]  /*1c10*/  LDG.E.64.CONSTANT R30, desc[UR4][R46.64] ;  /* 0x000000042e1e7981 */ /* 0x000322000c1e9b00 */
[----:B0-----:R-:W-:Y:S02]  /*1c20*/  IMAD.WIDE R52, R59, 0x8, R52 ;  /* 0x000000083b347825 */ /* 0x001fe400078e0234 */
[----:B------:R-:W-:Y:S02]  /*1c30*/  DFMA R38, R38, R32, R34 ;  /* 0x000000202626722b */ /* 0x000fe40000000022 */
[----:B------:R-:W4:Y:S01]  /*1c40*/  LDG.E.64.CONSTANT R34, desc[UR4][R50.64] ;  /* 0x0000000432227981 */ /* 0x000f22000c1e9b00 */
[----:B------:R-:W-:-:S03]  /*1c50*/  IMAD.WIDE R60, R57, 0x8, R50 ;  /* 0x00000008393c7825 */ /* 0x000fc600078e0232 */
[----:B------:R-:W4:Y:S01]  /*1c60*/  LDG.E.64.CONSTANT R32, desc[UR4][R52.64] ;  /* 0x0000000434207981 */ /* 0x000f22000c1e9b00 */
[C---:B------:R-:W-:Y:S01]  /*1c70*/  IMAD.WIDE R48, R59.reuse, 0x8, R52 ;  /* 0x000000083b307825 */ /* 0x040fe200078e0234 */
[----:B---3--:R-:W-:Y:S02]  /*1c80*/  DFMA R44, R44, R36, R38 ;  /* 0x000000242c2c722b */ /* 0x008fe40000000026 */
[----:B------:R0:W3:Y:S04]  /*1c90*/  LDG.E.64.CONSTANT R38, desc[UR4][R60.64] ;  /* 0x000000043c267981 */ /* 0x0000e8000c1e9b00 */
[----:B------:R0:W3:Y:S01]  /*1ca0*/  LDG.E.64.CONSTANT R36, desc[UR4][R48.64] ;  /* 0x0000000430247981 */ /* 0x0000e2000c1e9b00 */
[----:B-1----:R-:W-:-:S04]  /*1cb0*/  IMAD.WIDE R46, R59, 0x8, R48 ;  /* 0x000000083b2e7825 */ /* 0x002fc800078e0230 */
[C---:B0-----:R-:W-:Y:S01]  /*1cc0*/  IMAD.WIDE R60, R57.reuse, 0x8, R60 ;  /* 0x00000008393c7825 */ /* 0x041fe200078e023c */
[----:B------:R-:W-:Y:S01]  /*1cd0*/  DFMA R40, R40, R42, R44 ;  /* 0x0000002a2828722b */ /* 0x000fe2000000002c */
[----:B------:R0:W3:Y:S04]  /*1ce0*/  LDG.E.64.CONSTANT R42, desc[UR4][R46.64] ;  /* 0x000000042e2a7981 */ /* 0x0000e8000c1e9b00 */
[----:B------:R-:W3:Y:S01]  /*1cf0*/  LDG.E.64.CONSTANT R44, desc[UR4][R60.64] ;  /* 0x000000043c2c7981 */ /* 0x000ee2000c1e9b00 */
[----:B------:R-:W-:-:S04]  /*1d00*/  IMAD.WIDE R48, R57, 0x8, R60 ;  /* 0x0000000839307825 */ /* 0x000fc800078e023c */
[----:B0-----:R-:W-:Y:S01]  /*1d10*/  IMAD.WIDE R46, R59, 0x8, R46 ;  /* 0x000000083b2e7825 */ /* 0x001fe200078e022e */
[----:B------:R-:W3:Y:S04]  /*1d20*/  LDG.E.64.CONSTANT R52, desc[UR4][R48.64] ;  /* 0x0000000430347981 */ /* 0x000ee8000c1e9b00 */
[----:B------:R0:W3:Y:S01]  /*1d30*/  LDG.E.64.CONSTANT R50, desc[UR4][R46.64] ;  /* 0x000000042e327981 */ /* 0x0000e2000c1e9b00 */
[----:B------:R-:W-:-:S08]  /*1d40*/  DFMA R8, R10, R8, R40 ;  /* 0x000000080a08722b */ /* 0x000fd00000000028 */
[----:B------:R-:W-:-:S08]  /*1d50*/  DFMA R8, R14, R12, R8 ;  /* 0x0000000c0e08722b */ /* 0x000fd00000000008 */
[----:B------:R-:W-:Y:S01]  /*1d60*/  DFMA R8, R18, R16, R8 ;  /* 0x000000101208722b */ /* 0x000fe20000000008 */
[----:B------:R-:W-:-:S05]  /*1d70*/  VIADD R55, R55, 0xfffffff0 ;  /* 0xfffffff037377836 */ /* 0x000fca0000000000 */
[----:B------:R-:W-:Y:S01]  /*1d80*/  ISETP.GT.AND P1, PT, R55, 0xc, PT ;  /* 0x0000000c3700780c */ /* 0x000fe20003f24270 */
[----:B0-----:R-:W-:Y:S01]  /*1d90*/  IMAD.WIDE R46, R59, 0x8, R46 ;  /* 0x000000083b2e7825 */ /* 0x001fe200078e022e */
[----:B------:R-:W-:-:S03]  /*1da0*/  IADD3 R56, R56, 0x10, RZ ;  /* 0x0000001038387810 */ /* 0x000fc60007ffe0ff */
[----:B------:R-:W-:Y:S01]  /*1db0*/  IMAD.WIDE R16, R57, 0x8, R48 ;  /* 0x0000000839107825 */ /* 0x000fe200078e0230 */
[----:B--2---:R-:W-:-:S08]  /*1dc0*/  DFMA R8, R22, R20, R8 ;  /* 0x000000141608722b */ /* 0x004fd00000000008 */
[----:B----4-:R-:W-:-:S08]  /*1dd0*/  DFMA R8, R26, R24, R8 ;  /* 0x000000181a08722b */ /* 0x010fd00000000008 */
[----:B------:R-:W-:-:S08]  /*1de0*/  DFMA R8, R30, R28, R8 ;  /* 0x0000001c1e08722b */ /* 0x000fd00000000008 */
[----:B------:R-:W-:-:S08]  /*1df0*/  DFMA R8, R34, R32, R8 ;  /* 0x000000202208722b */ /* 0x000fd00000000008 */
[----:B---3--:R-:W-:-:S08]  /*1e00*/  DFMA R8, R38, R36, R8 ;  /* 0x000000242608722b */ /* 0x008fd00000000008 */
[----:B------:R-:W-:-:S08]  /*1e10*/  DFMA R8, R44, R42, R8 ;  /* 0x0000002a2c08722b */ /* 0x000fd00000000008 */
[----:B------:R-:W-:Y:S01]  /*1e20*/  DFMA R26, R52, R50, R8 ;  /* 0x00000032341a722b */ /* 0x000fe20000000008 */
[----:B------:R-:W-:Y:S10]  /*1e30*/  @P1 BRA `(.L_x_401) ;  /* 0xfffffff800a81947 */ /* 0x000ff4000383ffff */
.L_x_400:
[----:B------:R-:W-:-:S13]  /*1e40*/  ISETP.GT.AND P1, PT, R55, 0x4, PT ;  /* 0x000000043700780c */ /* 0x000fda0003f24270 */
[----:B------:R-:W-:Y:S05]  /*1e50*/  @!P1 BRA `(.L_x_402) ;  /* 0x0000000000b49947 */ /* 0x000fea0003800000 */
[----:B------:R-:W0:Y:S01]  /*1e60*/  LDC R18, c[0x0][0x494] ;  /* 0x00012500ff127b82 */ /* 0x000e220000000800 */
[----:B------:R1:W2:Y:S04]  /*1e70*/  LDG.E.64.CONSTANT R8, desc[UR4][R16.64] ;  /* 0x0000000410087981 */ /* 0x0002a8000c1e9b00 */
[----:B------:R-:W2:Y:S03]  /*1e80*/  LDG.E.64.CONSTANT R10, desc[UR4][R46.64] ;  /* 0x000000042e0a7981 */ /* 0x000ea6000c1e9b00 */
[----:B------:R-:W3:Y:S01]  /*1e90*/  LDC R19, c[0x0][0x498] ;  /* 0x00012600ff137b82 */ /* 0x000ee20000000800 */
[----:B0-----:R-:W-:-:S05]  /*1ea0*/  IMAD.WIDE R24, R18, 0x8, R46 ;  /* 0x0000000812187825 */ /* 0x001fca00078e022e */
[----:B------:R-:W4:Y:S01]  /*1eb0*/  LDG.E.64.CONSTANT R12, desc[UR4][R24.64] ;  /* 0x00000004180c7981 */ /* 0x000f22000c1e9b00 */
[----:B---3--:R-:W-:-:S05]  /*1ec0*/  IMAD.WIDE R28, R19, 0x8, R16 ;  /* 0x00000008131c7825 */ /* 0x008fca00078e0210 */
[----:B------:R-:W4:Y:S01]  /*1ed0*/  LDG.E.64.CONSTANT R14, desc[UR4][R28.64] ;  /* 0x000000041c0e7981 */ /* 0x000f22000c1e9b00 */
[----:B------:R-:W-:-:S04]  /*1ee0*/  IMAD.WIDE R30, R18, 0x8, R24 ;  /* 0x00000008121e7825 */ /* 0x000fc800078e0218 */
[----:B------:R-:W-:Y:S01]  /*1ef0*/  IMAD.WIDE R32, R19, 0x8, R28 ;  /* 0x0000000813207825 */ /* 0x000fe200078e021c */
[----:B------:R-:W3:Y:S04]  /*1f00*/  LDG.E.64.CONSTANT R20, desc[UR4][R30.64] ;  /* 0x000000041e147981 */ /* 0x000ee8000c1e9b00 */
[----:B------:R-:W3:Y:S01]  /*1f10*/  LDG.E.64.CONSTANT R22, desc[UR4][R32.64] ;  /* 0x0000000420167981 */ /* 0x000ee2000c1e9b00 */
[----:B------:R-:W-:-:S04]  /*1f20*/  IMAD.WIDE R34, R18, 0x8, R30 ;  /* 0x0000000812227825 */ /* 0x000fc800078e021e */
[----:B------:R-:W-:Y:S01]  /*1f30*/  IMAD.WIDE R48, R19, 0x8, R32 ;  /* 0x0000000813307825 */ /* 0x000fe200078e0220 */
[----:B------:R-:W3:Y:S04]  /*1f40*/  LDG.E.64.CONSTANT R46, desc[UR4][R34.64] ;  /* 0x00000004222e7981 */ /* 0x000ee8000c1e9b00 */
[----:B------:R-:W3:Y:S01]  /*1f50*/  LDG.E.64.CONSTANT R44, desc[UR4][R48.64] ;  /* 0x00000004302c7981 */ /* 0x000ee2000c1e9b00 */
[----:B-1----:R-:W-:-:S04]  /*1f60*/  IMAD.WIDE R16, R18, 0x8, R34 ;  /* 0x0000000812107825 */ /* 0x002fc800078e0222 */
[----:B------:R-:W-:Y:S01]  /*1f70*/  IMAD.WIDE R50, R19, 0x8, R48 ;  /* 0x0000000813327825 */ /* 0x000fe200078e0230 */
[----:B------:R-:W3:Y:S04]  /*1f80*/  LDG.E.64.CONSTANT R42, desc[UR4][R16.64] ;  /* 0x00000004102a7981 */ /* 0x000ee8000c1e9b00 */
[----:B------:R-:W3:Y:S01]  /*1f90*/  LDG.E.64.CONSTANT R40, desc[UR4][R50.64] ;  /* 0x0000000432287981 */ /* 0x000ee2000c1e9b00 */
[----:B------:R-:W-:-:S04]  /*1fa0*/  IMAD.WIDE R52, R18, 0x8, R16 ;  /* 0x0000000812347825 */ /* 0x000fc800078e0210 */
[----:B------:R-:W-:Y:S01]  /*1fb0*/  IMAD.WIDE R58, R19, 0x8, R50 ;  /* 0x00000008133a7825 */ /* 0x000fe200078e0232 */
[----:B------:R-:W3:Y:S04]  /*1fc0*/  LDG.E.64.CONSTANT R38, desc[UR4][R52.64] ;  /* 0x0000000434267981 */ /* 0x000ee8000c1e9b00 */
[----:B------:R0:W3:Y:S01]  /*1fd0*/  LDG.E.64.CONSTANT R36, desc[UR4][R58.64] ;  /* 0x000000043a247981 */ /* 0x0000e2000c1e9b00 */
[----:B------:R-:W-:-:S05]  /*1fe0*/  IMAD.WIDE R60, R18, 0x8, R52 ;  /* 0x00000008123c7825 */ /* 0x000fca00078e0234 */
[----:B------:R-:W3:Y:S01]  /*1ff0*/  LDG.E.64.CONSTANT R34, desc[UR4][R60.64] ;  /* 0x000000043c227981 */ /* 0x000ee2000c1e9b00 */
[----:B0-----:R-:W-:-:S05]  /*2000*/  IMAD.WIDE R58, R19, 0x8, R58 ;  /* 0x00000008133a7825 */ /* 0x001fca00078e023a */
[----:B------:R-:W3:Y:S01]  /*2010*/  LDG.E.64.CONSTANT R32, desc[UR4][R58.64] ;  /* 0x000000043a207981 */ /* 0x000ee2000c1e9b00 */
[----:B------:R-:W-:-:S04]  /*2020*/  IMAD.WIDE R24, R18, 0x8, R60 ;  /* 0x0000000812187825 */ /* 0x000fc800078e023c */
[----:B------:R-:W-:Y:S01]  /*2030*/  IMAD.WIDE R16, R19, 0x8, R58 ;  /* 0x0000000813107825 */ /* 0x000fe200078e023a */
[----:B------:R-:W3:Y:S04]  /*2040*/  LDG.E.64.CONSTANT R30, desc[UR4][R24.64] ;  /* 0x00000004181e7981 */ /* 0x000ee8000c1e9b00 */
[----:B------:R0:W3:Y:S01]  /*2050*/  LDG.E.64.CONSTANT R28, desc[UR4][R16.64] ;  /* 0x00000004101c7981 */ /* 0x0000e2000c1e9b00 */
[----:B------:R-:W-:Y:S02]  /*2060*/  PLOP3.LUT P0, PT, PT, PT, PT, 0x8, 0x0 ;  /* 0x000000000000781c */ /* 0x000fe40003f0e170 */
[----:B------:R-:W-:Y:S02]  /*2070*/  IADD3 R56, R56, 0x8, RZ ;  /* 0x0000000838387810 */ /* 0x000fe40007ffe0ff */
[----:B------:R-:W-:Y:S01]  /*2080*/  IADD3 R55, R55, -0x8, RZ ;  /* 0xfffffff837377810 */ /* 0x000fe20007ffe0ff */
[----:B0-----:R-:W-:Y:S01]  /*2090*/  IMAD.WIDE R16, R19, 0x8, R16 ;  /* 0x0000000813107825 */ /* 0x001fe200078e0210 */
[----:B--2--5:R-:W-:-:S08]  /*20a0*/  DFMA R8, R8, R10, R26 ;  /* 0x0000000a0808722b */ /* 0x024fd0000000001a */
[----:B----4-:R-:W-:-:S08]  /*20b0*/  DFMA R8, R14, R12, R8 ;  /* 0x0000000c0e08722b */ /* 0x010fd00000000008 */
[----:B---3--:R-:W-:-:S08]  /*20c0*/  DFMA R8, R22, R20, R8 ;  /* 0x000000141608722b */ /* 0x008fd00000000008 */
[----:B------:R-:W-:-:S08]  /*20d0*/  DFMA R8, R44, R46, R8 ;  /* 0x0000002e2c08722b */ /* 0x000fd00000000008 */
[----:B------:R-:W-:-:S08]  /*20e0*/  DFMA R8, R40, R42, R8 ;  /* 0x0000002a2808722b */ /* 0x000fd00000000008 */
[----:B------:R-:W-:Y:S01]  /*20f0*/  DFMA R8, R36, R38, R8 ;  /* 0x000000262408722b */ /* 0x000fe20000000008 */
[----:B------:R-:W-:-:S07]  /*2100*/  IMAD.WIDE R46, R18, 0x8, R24 ;  /* 0x00000008122e7825 */ /* 0x000fce00078e0218 */
[----:B------:R-:W-:-:S08]  /*2110*/  DFMA R8, R32, R34, R8 ;  /* 0x000000222008722b */ /* 0x000fd00000000008 */
[----:B------:R-:W-:-:S11]  /*2120*/  DFMA R26, R28, R30, R8 ;  /* 0x0000001e1c1a722b */ /* 0x000fd60000000008 */
.L_x_402:
[----:B------:R-:W-:-:S13]  /*2130*/  ISETP.NE.OR P0, PT, R55, RZ, P0 ;  /* 0x000000ff3700720c */ /* 0x000fda0000705670 */
[----:B------:R-:W-:Y:S05]  /*2140*/  @!P0 BRA `(.L_x_398) ;  /* 0x0000000000688947 */ /* 0x000fea0003800000 */
.L_x_399:
[----:B------:R-:W0:Y:S01]  /*2150*/  LDC R39, c[0x0][0x494] ;  /* 0x00012500ff277b82 */ /* 0x000e220000000800 */
[----:B------:R-:W2:Y:S04]  /*2160*/  LDG.E.64.CONSTANT R8, desc[UR4][R16.64] ;  /* 0x0000000410087981 */ /* 0x000ea8000c1e9b00 */
[----:B------:R1:W2:Y:S03]  /*2170*/  LDG.E.64.CONSTANT R10, desc[UR4][R46.64] ;  /* 0x000000042e0a7981 */ /* 0x0002a6000c1e9b00 */
        /* <DEDUP_REMOVED lines=13> */
[----:B------:R-:W-:-:S04]  /*2250*/  IADD3 R55, R55, -0x4, RZ ;  /* 0xfffffffc37377810 */ /* 0x000fc80007ffe0ff */
[----:B------:R-:W-:Y:S01]  /*2260*/  ISETP.NE.AND P0, PT, R55, RZ, PT ;  /* 0x000000ff3700720c */ /* 0x000fe20003f05270 */
[----:B-1----:R-:W-:Y:S01]  /*2270*/  IMAD.WIDE R46, R39, 0x8, R32 ;  /* 0x00000008272e7825 */ /* 0x002fe200078e0220 */
[----:B------:R-:W-:Y:S01]  /*2280*/  IADD3 R56, R56, 0x4, RZ ;  /* 0x0000000438387810 */ /* 0x000fe20007ffe0ff */
[----:B--2--5:R-:W-:-:S08]  /*2290*/  DFMA R8, R8, R10, R26 ;  /* 0x0000000a0808722b */ /* 0x024fd0000000001a */
[----:B----4-:R-:W-:-:S08]  /*22a0*/  DFMA R8, R18, R20, R8 ;  /* 0x000000141208722b */ /* 0x010fd00000000008 */
[----:B---3--:R-:W-:-:S08]  /*22b0*/  DFMA R8, R28, R30, R8 ;  /* 0x0000001e1c08722b */ /* 0x008fd00000000008 */
[----:B------:R-:W-:Y:S01]  /*22c0*/  DFMA R26, R16, R36, R8 ;  /* 0x00000024101a722b */ /* 0x000fe20000000008 */
[----:B------:R-:W-:Y:S01]  /*22d0*/  IMAD.WIDE R16, R41, 0x8, R34 ;  /* 0x0000000829107825 */ /* 0x000fe200078e0222 */
[----:B------:R-:W-:Y:S09]  /*22e0*/  @P0 BRA `(.L_x_399) ;  /* 0xfffffffc00980947 */ /* 0x000ff2000383ffff */
.L_x_398:
[----:B------:R-:W-:-:S13]  /*22f0*/  LOP3.LUT P0, R54, R54, 0x3, RZ, 0xc0, !PT ;  /* 0x0000000336367812 */ /* 0x000fda000780c0ff */
        /* <DEDUP_REMOVED lines=8> */
[----:B------:R-:W2:Y:S01]  /*2380*/  LDG.E.64.CONSTANT R10, desc[UR4][R10.64] ;  /* 0x000000040a0a7981 */ /* 0x000ea2000c1e9b00 */
[----:B------:R-:W-:Y:S01]  /*2390*/  ISETP.NE.AND P0, PT, R54, 0x1, PT ;  /* 0x000000013600780c */ /* 0x000fe20003f05270 */
[----:B--2--5:R-:W-:-:S12]  /*23a0*/  DFMA R26, R10, R8, R26 ;  /* 0x000000080a1a722b */ /* 0x024fd8000000001a */
[----:B------:R-:W-:Y:S05]  /*23b0*/  @!P0 BRA `(.L_x_403) ;  /* 0x00000000003c8947 */ /* 0x000fea0003800000 */
[----:B------:R-:W-:Y:S02]  /*23c0*/  ISETP.NE.AND P0, PT, R54, 0x2, PT ;  /* 0x000000023600780c */ /* 0x000fe40003f05270 */
[----:B------:R-:W-:Y:S02]  /*23d0*/  IADD3 R15, R15, R14, RZ ;  /* 0x0000000e0f0f7210 */ /* 0x000fe40007ffe0ff */
[----:B------:R-:W-:-:S03]  /*23e0*/  IADD3 R13, R13, R12, RZ ;  /* 0x0000000c0d0d7210 */ /* 0x000fc60007ffe0ff */
[----:B------:R-:W-:-:S04]  /*23f0*/  IMAD.WIDE R10, R15, 0x8, R6 ;  /* 0x000000080f0a7825 */ /* 0x000fc800078e0206 */
[C---:B------:R-:W-:Y:S02]  /*2400*/  IMAD.WIDE R8, R13.reuse, 0x8, R4 ;  /* 0x000000080d087825 */ /* 0x040fe400078e0204 */
[----:B------:R-:W-:Y:S01]  /*2410*/  @P0 IADD3 R13, R13, R12, RZ ;  /* 0x0000000c0d0d0210 */ /* 0x000fe20007ffe0ff */
[----:B------:R-:W2:Y:S01]  /*2420*/  LDG.E.64.CONSTANT R10, desc[UR4][R10.64] ;  /* 0x000000040a0a7981 */ /* 0x000ea2000c1e9b00 */
[----:B------:R-:W-:-:S03]  /*2430*/  @P0 IMAD.IADD R15, R15, 0x1, R14 ;  /* 0x000000010f0f0824 */ /* 0x000fc600078e020e */
[----:B------:R-:W2:Y:S01]  /*2440*/  LDG.E.64.CONSTANT R8, desc[UR4][R8.64] ;  /* 0x0000000408087981 */ /* 0x000ea2000c1e9b00 */
[----:B------:R-:W-:-:S04]  /*2450*/  @P0 IMAD.WIDE R6, R15, 0x8, R6 ;  /* 0x000000080f060825 */ /* 0x000fc800078e0206 */
[----:B------:R-:W-:Y:S02]  /*2460*/  @P0 IMAD.WIDE R4, R13, 0x8, R4 ;  /* 0x000000080d040825 */ /* 0x000fe400078e0204 */
[----:B------:R-:W3:Y:S04]  /*2470*/  @P0 LDG.E.64.CONSTANT R6, desc[UR4][R6.64] ;  /* 0x0000000406060981 */ /* 0x000ee8000c1e9b00 */
[----:B------:R-:W3:Y:S01]  /*2480*/  @P0 LDG.E.64.CONSTANT R4, desc[UR4][R4.64] ;  /* 0x0000000404040981 */ /* 0x000ee2000c1e9b00 */
[----:B--2---:R-:W-:-:S08]  /*2490*/  DFMA R26, R10, R8, R26 ;  /* 0x000000080a1a722b */ /* 0x004fd0000000001a */
[----:B---3--:R-:W-:-:S11]  /*24a0*/  @P0 DFMA R26, R6, R4, R26 ;  /* 0x00000004061a022b */ /* 0x008fd6000000001a */
.L_x_403:
[----:B-----5:R0:W-:Y:S02]  /*24b0*/  STG.E.64 desc[UR4][R2.64], R26 ;  /* 0x0000001a02007986 */ /* 0x0201e4000c101b04 */
.L_x_397:
[----:B0-----:R-:W-:-:S07]  /*24c0*/  IADD3 R3, R0, 0x80, RZ ;  /* 0x0000008000037810 */ /* 0x001fce0007ffe0ff */
.L_x_395:
[----:B------:R-:W-:Y:S05]  /*24d0*/  BSYNC B0 ;  /* 0x0000000000007941 */ /* 0x000fea0003800000 */
.L_x_394:
[----:B------:R-:W-:Y:S01]  /*24e0*/  ISETP.GE.AND P0, PT, R3, UR6, PT ;  /* 0x0000000603007c0c */ /* 0x000fe2000bf06270 */
[----:B------:R-:W-:Y:S04]  /*24f0*/  BSSY B1, `(.L_x_404) ;  /* 0x0000e52000017945 */ /* 0x000fe80003800000 */
[----:B------:R-:W-:Y:S08]  /*2500*/  BSSY B0, `(.L_x_405) ;  /* 0x0000be8000007945 */ /* 0x000ff00003800000 */
[----:B------:R-:W-:Y:S05]  /*2510*/  @P0 BRA `(.L_x_406) ;  /* 0x0000004800900947 */ /* 0x000fea0003800000 */
[----:B------:R-:W0:Y:S01]  /*2520*/  LDC R0, c[0x0][0x218] ;  /* 0x00008600ff007b82 */ /* 0x000e220000000800 */
[----:B------:R-:W-:Y:S01]  /*2530*/  HFMA2.MMA R6, -RZ, RZ, 0, 0 ;  /* 0x00000000ff067435 */ /* 0x000fe200000001ff */
[----:B------:R-:W-:Y:S02]  /*2540*/  MOV R8, RZ ;  /* 0x000000ff00087202 */ /* 0x000fe40000000f00 */
[----:B------:R-:W-:Y:S02]  /*2550*/  MOV R4, RZ ;  /* 0x000000ff00047202 */ /* 0x000fe40000000f00 */
        /* <DEDUP_REMOVED lines=350> */
.L_x_407:
[----:B------:R-:W0:Y:S02]  /*3b40*/  LDC R0, c[0x0][0x490] ;  /* 0x00012400ff007b82 */ /* 0x000e240000000800 */
[----:B0-----:R-:W-:-:S13]  /*3b50*/  ISETP.GE.AND P0, PT, R0, 0x1, PT ;  /* 0x000000010000780c */ /* 0x001fda0003f06270 */
[----:B------:R-:W-:Y:S05]  /*3b60*/  @!P0 BRA `(.L_x_408) ;  /* 0x0000000c00688947 */ /* 0x000fea0003800000 */
[----:B------:R-:W-:Y:S01]  /*3b70*/  ULDC.64 UR8, c[0x0][0x478] ;  /* 0x00011e0000087ab9 */ /* 0x000fe20000000a00 */
[----:B------:R-:W-:Y:S01]  /*3b80*/  VIMNMX R0, R0, 0x1, !PT ;  /* 0x0000000100007848 */ /* 0x000fe20007fe0100 */
[----:B------:R-:W-:Y:S01]  /*3b90*/  ULDC.64 UR10, c[0x0][0x488] ;  /* 0x00012200000a7ab9 */ /* 0x000fe20000000a00 */
[----:B------:R-:W-:-:S05]  /*3ba0*/  IADD3 R4, P0, R4, UR8, RZ ;  /* 0x0000000804047c10 */ /* 0x000fca000ff1e0ff */
[----:B------:R-:W-:Y:S01]  /*3bb0*/  IMAD.X R5, RZ, RZ, UR9, P0 ;  /* 0x00000009ff057e24 */ /* 0x000fe200080e06ff */
[----:B------:R-:W-:Y:S01]  /*3bc0*/  IADD3 R2, R0, -0x1, RZ ;  /* 0xffffffff00027810 */ /* 0x000fe20007ffe0ff */
[----:B------:R-:W-:-:S03]  /*3bd0*/  ULDC.64 UR8, c[0x0][0x480] ;  /* 0x0001200000087ab9 */ /* 0x000fc60000000a00 */
[----:B------:R0:W5:Y:S01]  /*3be0*/  LDG.E.64 R28, desc[UR4][R4.64] ;  /* 0x00000004041c7981 */ /* 0x000162000c1e1b00 */
[----:B------:R-:W-:Y:S01]  /*3bf0*/  ISETP.GE.U32.AND P2, PT, R2, 0x3, PT ;  /* 0x000000030200780c */ /* 0x000fe20003f46070 */
[----:B------:R-:W-:Y:S01]  /*3c00*/  HFMA2.MMA R2, -RZ, RZ, 0, 0 ;  /* 0x00000000ff027435 */ /* 0x000fe200000001ff */
[----:B------:R-:W-:Y:S02]  /*3c10*/  IADD3 R6, P0, R6, UR8, RZ ;  /* 0x0000000806067c10 */ /* 0x000fe4000ff1e0ff */
[----:B------:R-:W-:Y:S02]  /*3c20*/  IADD3 R8, P1, R8, UR10, RZ ;  /* 0x0000000a08087c10 */ /* 0x000fe4000ff3e0ff */
[----:B------:R-:W-:Y:S02]  /*3c30*/  IADD3.X R7, RZ, UR9, RZ, P0, !PT ;  /* 0x00000009ff077c10 */ /* 0x000fe400087fe4ff */
[----:B------:R-:W-:-:S05]  /*3c40*/  IADD3.X R9, RZ, UR11, RZ, P1, !PT ;  /* 0x0000000bff097c10 */ /* 0x000fca0008ffe4ff */
[----:B0-----:R-:W-:Y:S05]  /*3c50*/  @!P2 BRA `(.L_x_409) ;  /* 0x0000000800b8a947 */ /* 0x001fea0003800000 */
[C---:B------:R-:W-:Y:S01]  /*3c60*/  LOP3.LUT R11, R0.reuse, 0x3, RZ, 0xc0, !PT ;  /* 0x00000003000b7812 */ /* 0x040fe200078ec0ff */
[----:B------:R-:W-:Y:S01]  /*3c70*/  IMAD.MOV.U32 R49, RZ, RZ, R7 ;  /* 0x000000ffff317224 */ /* 0x000fe200078e0007 */
[----:B------:R-:W-:Y:S02]  /*3c80*/  MOV R2, RZ ;  /* 0x000000ff00027202 */ /* 0x000fe40000000f00 */
        /* <DEDUP_REMOVED lines=10> */
.L_x_412:
        /* <DEDUP_REMOVED lines=73> */
[----:B------:R-:W-:-:S04]  /*41c0*/  IADD3 R56, R56, -0x10, RZ ;  /* 0xfffffff038387810 */ /* 0x000fc80007ffe0ff */
        /* <DEDUP_REMOVED lines=12> */
.L_x_411:
        /* <DEDUP_REMOVED lines=31> */
[C---:B------:R-:W-:Y:S01]  /*4480*/  IMAD.WIDE R18, R21.reuse, 0x8, R58 ;  /* 0x0000000815127825 */ /* 0x040fe200078e023a */
        /* <DEDUP_REMOVED lines=15> */
.L_x_413:
[----:B------:R-:W-:-:S13]  /*4580*/  ISETP.NE.OR P0, PT, R56, RZ, P0 ;  /* 0x000000ff3800720c */ /* 0x000fda0000705670 */
[----:B------:R-:W-:Y:S05]  /*4590*/  @!P0 BRA `(.L_x_409) ;  /* 0x0000000000688947 */ /* 0x000fea0003800000 */
.L_x_410:
        /* <DEDUP_REMOVED lines=18> */
[----:B-1----:R-:W-:-:S04]  /*46c0*/  IMAD.WIDE R48, R41, 0x8, R34 ;  /* 0x0000000829307825 */ /* 0x002fc800078e0222 */
[----:B------:R-:W-:Y:S01]  /*46d0*/  VIADD R2, R2, 0x4 ;  /* 0x0000000402027836 */ /* 0x000fe20000000000 */
[----:B--2--5:R-:W-:-:S08]  /*46e0*/  DFMA R10, R10, R12, R28 ;  /* 0x0000000c0a0a722b */ /* 0x024fd0000000001c */
[----:B----4-:R-:W-:-:S08]  /*46f0*/  DFMA R10, R20, R22, R10 ;  /* 0x00000016140a722b */ /* 0x010fd0000000000a */
[----:B---3--:R-:W-:-:S08]  /*4700*/  DFMA R10, R30, R32, R10 ;  /* 0x000000201e0a722b */ /* 0x008fd0000000000a */
[----:B------:R-:W-:Y:S01]  /*4710*/  DFMA R28, R18, R38, R10 ;  /* 0x00000026121c722b */ /* 0x000fe2000000000a */
[----:B------:R-:W-:Y:S01]  /*4720*/  IMAD.WIDE R18, R43, 0x8, R36 ;  /* 0x000000082b127825 */ /* 0x000fe200078e0224 */
[----:B------:R-:W-:Y:S09]  /*4730*/  @P0 BRA `(.L_x_410) ;  /* 0xfffffffc00980947 */ /* 0x000ff2000383ffff */
.L_x_409:
        /* <DEDUP_REMOVED lines=21> */
[----:B------:R-:W2:Y:S01]  /*4890*/  LDG.E.64.CONSTANT R10, desc[UR4][R10.64] ;  /* 0x000000040a0a7981 */ /* 0x000ea2000c1e9b00 */
[----:B------:R-:W-:-:S04]  /*48a0*/  @P0 IMAD.WIDE R8, R17, 0x8, R8 ;  /* 0x0000000811080825 */ /* 0x000fc800078e0208 */
[----:B------:R-:W-:Y:S02]  /*48b0*/  @P0 IMAD.WIDE R6, R15, 0x8, R6 ;  /* 0x000000080f060825 */ /* 0x000fe400078e0206 */
[----:B------:R-:W3:Y:S04]  /*48c0*/  @P0 LDG.E.64.CONSTANT R8, desc[UR4][R8.64] ;  /* 0x0000000408080981 */ /* 0x000ee8000c1e9b00 */
[----:B------:R-:W3:Y:S01]  /*48d0*/  @P0 LDG.E.64.CONSTANT R6, desc[UR4][R6.64] ;  /* 0x0000000406060981 */ /* 0x000ee2000c1e9b00 */
[----:B--2---:R-:W-:-:S08]  /*48e0*/  DFMA R28, R12, R10, R28 ;  /* 0x0000000a0c1c722b */ /* 0x004fd0000000001c */
[----:B---3--:R-:W-:-:S11]  /*48f0*/  @P0 DFMA R28, R8, R6, R28 ;  /* 0x00000006081c022b */ /* 0x008fd6000000001c */
.L_x_414:
[----:B-----5:R0:W-:Y:S02]  /*4900*/  STG.E.64 desc[UR4][R4.64], R28 ;  /* 0x0000001c04007986 */ /* 0x0201e4000c101b04 */
.L_x_408:
[----:B------:R-:W-:-:S04]  /*4910*/  IADD3 R3, R3, 0x80, RZ ;  /* 0x0000008003037810 */ /* 0x000fc80007ffe0ff */
[----:B------:R-:W-:-:S13]  /*4920*/  ISETP.GE.AND P0, PT, R3, UR6, PT ;  /* 0x0000000603007c0c */ /* 0x000fda000bf06270 */
[----:B------:R-:W-:Y:S05]  /*4930*/  @P0 BRA `(.L_x_415) ;  /* 0x0000004c00300947 */ /* 0x000fea0003800000 */
[----:B------:R-:W1:Y:S01]  /*4940*/  LDC R0, c[0x0][0x218] ;  /* 0x00008600ff007b82 */ /* 0x000e620000000800 */
[----:B------:R-:W-:Y:S01]  /*4950*/  HFMA2.MMA R10, -RZ, RZ, 0, 0 ;  /* 0x00000000ff0a7435 */ /* 0x000fe200000001ff */
[----:B------:R-:W-:Y:S01]  /*4960*/  MOV R8, RZ ;  /* 0x000000ff00087202 */ /* 0x000fe20000000f00 */
[----:B------:R-:W-:Y:S01]  /*4970*/  IMAD.MOV.U32 R12, RZ, RZ, RZ ;  /* 0x000000ffff0c7224 */ /* 0x000fe200078e00ff */
[----:B-1----:R-:W-:-:S13]  /*4980*/  ISETP.NE.AND P0, PT, R0, RZ, PT ;  /* 0x000000ff0000720c */ /* 0x002fda0003f05270 */
[----:B------:R-:W-:Y:S05]  /*4990*/  @!P0 BRA `(.L_x_416) ;  /* 0x0000001400708947 */ /* 0x000fea0003800000 */
[----:B------:R-:W-:Y:S01]  /*49a0*/  MOV R2, RZ ;  /* 0x000000ff00027202 */ /* 0x000fe20000000f00 */
[----:B------:R-:W-:Y:S01]  /*49b0*/  ULDC.64 UR8, c[0x0][0x220] ;  /* 0x0000880000087ab9 */ /* 0x000fe20000000a00 */
[----:B------:R-:W-:Y:S01]  /*49c0*/  ISETP.NE.AND P0, PT, R0, 0x1, PT ;  /* 0x000000010000780c */ /* 0x000fe20003f05270 */
[----:B------:R-:W-:Y:S02]  /*49d0*/  ULDC UR7, c[0x0][0x21c] ;  /* 0x0000870000077ab9 */ /* 0x000fe40000000800 */
[----:B0-----:R-:W-:-:S05]  /*49e0*/  IMAD.HI.U32 R4, R3, UR8, R2 ;  /* 0x0000000803047c27 */ /* 0x001fca000f8e0002 */
        /* <DEDUP_REMOVED lines=343> */
.L_x_416:
[----:B------:R-:W1:Y:S02]  /*5f60*/  LDC R2, c[0x0][0x490] ;  /* 0x00012400ff027b82 */ /* 0x000e640000000800 */
[----:B-1----:R-:W-:-:S13]  /*5f70*/  ISETP.GE.AND P0, PT, R2, 0x1, PT ;  /* 0x000000010200780c */ /* 0x002fda0003f06270 */
[----:B------:R-:W-:Y:S05]  /*5f80*/  @!P0 BRA `(.L_x_417) ;  /* 0x0000000c00f08947 */ /* 0x000fea0003800000 */
[----:B------:R-:W-:Y:S01]  /*5f90*/  ULDC.64 UR8, c[0x0][0x478] ;  /* 0x00011e0000087ab9 */ /* 0x000fe20000000a00 */
[----:B0-----:R-:W-:Y:S01]  /*5fa0*/  VIMNMX R5, R2, 0x1, !PT ;  /* 0x0000000102057848 */ /* 0x001fe20007fe0100 */
[----:B------:R-:W0:Y:S01]  /*5fb0*/  LDC R0, c[0x0][0x498] ;  /* 0x00012600ff007b82 */ /* 0x000e220000000800 */
[----:B------:R-:W-:Y:S01]  /*5fc0*/  IADD3 R12, P0, R12, UR8, RZ ;  /* 0x000000080c0c7c10 */ /* 0x000fe2000ff1e0ff */
[----:B------:R-:W-:-:S03]  /*5fd0*/  ULDC.64 UR10, c[0x0][0x488] ;  /* 0x00012200000a7ab9 */ /* 0x000fc60000000a00 */
        /* <DEDUP_REMOVED lines=12> */
[----:B------:R-:W-:Y:S01]  /*60a0*/  IMAD.IADD R4, R5, 0x1, -R2 ;  /* 0x0000000105047824 */ /* 0x000fe200078e0a02 */
[----:B0-----:R-:W-:Y:S01]  /*60b0*/  SHF.R.S32.HI R5, RZ, 0x1f, R0 ;  /* 0x0000001fff057819 */ /* 0x001fe20000011400 */
[----:B------:R-:W-:Y:S01]  /*60c0*/  HFMA2.MMA R7, -RZ, RZ, 0, 0 ;  /* 0x00000000ff077435 */ /* 0x000fe200000001ff */
[----:B------:R-:W-:Y:S02]  /*60d0*/  MOV R17, R8 ;  /* 0x0000000800117202 */ /* 0x000fe40000000f00 */
[----:B------:R-:W-:Y:S02]  /*60e0*/  ISETP.GT.AND P0, PT, R4, RZ, PT ;  /* 0x000000ff0400720c */ /* 0x000fe40003f04270 */
[----:B------:R-:W-:Y:S02]  /*60f0*/  MOV R40, R9 ;  /* 0x0000000900287202 */ /* 0x000fe40000000f00 */
[----:B------:R-:W-:Y:S02]  /*6100*/  SHF.L.U32 R6, R0, 0x3, RZ ;  /* 0x0000000300067819 */ /* 0x000fe400000006ff */
[----:B------:R-:W-:-:S02]  /*6110*/  MOV R46, R10 ;  /* 0x0000000a002e7202 */ /* 0x000fc40000000f00 */
[----:B------:R-:W-:Y:S02]  /*6120*/  MOV R47, R11 ;  /* 0x0000000b002f7202 */ /* 0x000fe40000000f00 */
[----:B------:R-:W-:-:S03]  /*6130*/  SHF.L.U64.HI R5, R0, 0x3, R5 ;  /* 0x0000000300057819 */ /* 0x000fc60000010205 */
[----:B------:R-:W-:Y:S05]  /*6140*/  @!P0 BRA `(.L_x_419) ;  /* 0x0000000800948947 */ /* 0x000fea0003800000 */
[----:B------:R-:W-:Y:S02]  /*6150*/  ISETP.GT.AND P1, PT, R4, 0xc, PT ;  /* 0x0000000c0400780c */ /* 0x000fe40003f24270 */
[----:B------:R-:W-:-:S11]  /*6160*/  PLOP3.LUT P0, PT, PT, PT, PT, 0x80, 0x0 ;  /* 0x000000000000781c */ /* 0x000fd60003f0f070 */
[----:B------:R-:W-:Y:S05]  /*6170*/  @!P1 BRA `(.L_x_420) ;  /* 0x0000000400a09947 */ /* 0x000fea0003800000 */
[----:B------:R-:W-:-:S13]  /*6180*/  PLOP3.LUT P0, PT, PT, PT, PT, 0x8, 0x0 ;  /* 0x000000000000781c */ /* 0x000fda0003f0e170 */
.L_x_421:
[----:B------:R-:W0:Y:S01]  /*6190*/  LDC R61, c[0x0][0x494] ;  /* 0x00012500ff3d7b82 */ /* 0x000e220000000800 */
[----:B------:R-:W-:Y:S01]  /*61a0*/  MOV R20, R17 ;  /* 0x0000001100147202 */ /* 0x000fe20000000f00 */
[----:B------:R-:W-:Y:S01]  /*61b0*/  IMAD.MOV.U32 R21, RZ, RZ, R40 ;  /* 0x000000ffff157224 */ /* 0x000fe200078e0028 */
[-C--:B------:R-:W-:Y:S01]  /*61c0*/  IADD3 R34, P1, R17, R6.reuse, RZ ;  /* 0x0000000611227210 */ /* 0x080fe20007f3e0ff */
[----:B------:R-:W2:Y:S04]  /*61d0*/  LDG.E.64.CONSTANT R18, desc[UR4][R46.64] ;  /* 0x000000042e127981 */ /* 0x000ea8000c1e9b00 */
[----:B------:R-:W2:Y:S01]  /*61e0*/  LDG.E.64.CONSTANT R20, desc[UR4][R20.64] ;  /* 0x0000000414147981 */ /* 0x000ea2000c1e9b00 */
[----:B------:R-:W-:Y:S02]  /*61f0*/  IADD3.X R35, R40, R5, RZ, P1, !PT ;  /* 0x0000000528237210 */ /* 0x000fe40000ffe4ff */
[----:B------:R-:W-:-:S03]  /*6200*/  IADD3 R42, P1, R34, R6, RZ ;  /* 0x00000006222a7210 */ /* 0x000fc60007f3e0ff */
[----:B------:R-:W3:Y:S01]  /*6210*/  LDG.E.64.CONSTANT R22, desc[UR4][R34.64] ;  /* 0x0000000422167981 */ /* 0x000ee2000c1e9b00 */
[----:B------:R-:W-:Y:S01]  /*6220*/  IADD3.X R43, R35, R5, RZ, P1, !PT ;  /* 0x00000005232b7210 */ /* 0x000fe20000ffe4ff */
[----:B0-----:R-:W-:Y:S01]  /*6230*/  IMAD.WIDE R14, R61, 0x8, R46 ;  /* 0x000000083d0e7825 */ /* 0x001fe200078e022e */
[----:B------:R-:W-:-:S03]  /*6240*/  IADD3 R44, P1, R42, R6, RZ ;  /* 0x000000062a2c7210 */ /* 0x000fc60007f3e0ff */
[----:B------:R-:W4:Y:S04]  /*6250*/  LDG.E.64.CONSTANT R26, desc[UR4][R42.64] ;  /* 0x000000042a1a7981 */ /* 0x000f28000c1e9b00 */
[----:B------:R0:W3:Y:S01]  /*6260*/  LDG.E.64.CONSTANT R28, desc[UR4][R14.64] ;  /* 0x000000040e1c7981 */ /* 0x0000e2000c1e9b00 */
[----:B------:R-:W-:Y:S01]  /*6270*/  IMAD.WIDE R16, R61, 0x8, R14 ;  /* 0x000000083d107825 */ /* 0x000fe200078e020e */
[----:B------:R-:W-:-:S04]  /*6280*/  IADD3.X R45, R43, R5, RZ, P1, !PT ;  /* 0x000000052b2d7210 */ /* 0x000fc80000ffe4ff */
[----:B------:R1:W4:Y:S01]  /*6290*/  LDG.E.64.CONSTANT R32, desc[UR4][R16.64] ;  /* 0x0000000410207981 */ /* 0x000322000c1e9b00 */
[----:B------:R-:W-:Y:S01]  /*62a0*/  IMAD.WIDE R38, R61, 0x8, R16 ;  /* 0x000000083d267825 */ /* 0x000fe200078e0210 */
[-C--:B------:R-:W-:Y:S02]  /*62b0*/  IADD3 R52, P1, R44, R6.reuse, RZ ;  /* 0x000000062c347210 */ /* 0x080fe40007f3e0ff */
[----:B------:R-:W4:Y:S04]  /*62c0*/  LDG.E.64.CONSTANT R30, desc[UR4][R44.64] ;  /* 0x000000042c1e7981 */ /* 0x000f28000c1e9b00 */
[----:B------:R-:W4:Y:S01]  /*62d0*/  LDG.E.64.CONSTANT R36, desc[UR4][R38.64] ;  /* 0x0000000426247981 */ /* 0x000f22000c1e9b00 */
[----:B------:R-:W-:Y:S01]  /*62e0*/  IADD3.X R53, R45, R5, RZ, P1, !PT ;  /* 0x000000052d357210 */ /* 0x000fe20000ffe4ff */
[----:B0-----:R-:W-:Y:S01]  /*62f0*/  IMAD.WIDE R14, R61, 0x8, R38 ;  /* 0x000000083d0e7825 */ /* 0x001fe200078e0226 */
[----:B------:R-:W-:-:S03]  /*6300*/  IADD3 R58, P1, R52, R6, RZ ;  /* 0x00000006343a7210 */ /* 0x000fc60007f3e0ff */
[----:B------:R-:W4:Y:S01]  /*6310*/  LDG.E.64.CONSTANT R34, desc[UR4][R52.64] ;  /* 0x0000000434227981 */ /* 0x000f22000c1e9b00 */
[----:B------:R-:W-:-:S03]  /*6320*/  IADD3.X R59, R53, R5, RZ, P1, !PT ;  /* 0x00000005353b7210 */ /* 0x000fc60000ffe4ff */
[----:B------:R-:W4:Y:S01]  /*6330*/  LDG.E.64.CONSTANT R40, desc[UR4][R14.64] ;  /* 0x000000040e287981 */ /* 0x000f22000c1e9b00 */
[----:B-1----:R-:W-:Y:S01]  /*6340*/  IMAD.WIDE R16, R61, 0x8, R14 ;  /* 0x000000083d107825 */ /* 0x002fe200078e020e */
[----:B------:R-:W-:Y:S02]  /*6350*/  IADD3 R54, P1, R58, R6, RZ ;  /* 0x000000063a367210 */ /* 0x000fe40007f3e0ff */
[----:B------:R-:W4:Y:S04]  /*6360*/  LDG.E.64.CONSTANT R38, desc[UR4][R58.64] ;  /* 0x000000043a267981 */ /* 0x000f28000c1e9b00 */
[----:B------:R-:W4:Y:S01]  /*6370*/  LDG.E.64.CONSTANT R46, desc[UR4][R16.64] ;  /* 0x00000004102e7981 */ /* 0x000f22000c1e9b00 */
[----:B------:R-:W-:Y:S01]  /*6380*/  IADD3.X R55, R59, R5, RZ, P1, !PT ;  /* 0x000000053b377210 */ /* 0x000fe20000ffe4ff */
[----:B------:R-:W-:-:S04]  /*6390*/  IMAD.WIDE R50, R61, 0x8, R16 ;  /* 0x000000083d327825 */ /* 0x000fc800078e0210 */
[----:B------:R0:W4:Y:S04]  /*63a0*/  LDG.E.64.CONSTANT R44, desc[UR4][R54.64] ;  /* 0x00000004362c7981 */ /* 0x000128000c1e9b00 */
[----:B------:R1:W4:Y:S01]  /*63b0*/  LDG.E.64.CONSTANT R42, desc[UR4][R50.64] ;  /* 0x00000004322a7981 */ /* 0x000322000c1e9b00 */
[----:B------:R-:W-:-:S04]  /*63c0*/  IADD3 R48, P1, R54, R6, RZ ;  /* 0x0000000636307210 */ /* 0x000fc80007f3e0ff */
[----:B------:R-:W-:Y:S01]  /*63d0*/  IADD3.X R49, R55, R5, RZ, P1, !PT ;  /* 0x0000000537317210 */ /* 0x000fe20000ffe4ff */
[----:B0-----:R-:W-:Y:S01]  /*63e0*/  IMAD.WIDE R54, R61, 0x8, R50 ;  /* 0x000000083d367825 */ /* 0x001fe200078e0232 */
[----:B------:R-:W-:-:S03]  /*63f0*/  IADD3 R56, P1, R48, R6, RZ ;  /* 0x0000000630387210 */ /* 0x000fc60007f3e0ff */
[----:B------:R-:W4:Y:S04]  /*6400*/  LDG.E.64.CONSTANT R16, desc[UR4][R48.64] ;  /* 0x0000000430107981 */ /* 0x000f28000c1e9b00 */
[----:B------:R0:W4:Y:S01]  /*6410*/  LDG.E.64.CONSTANT R14, desc[UR4][R54.64] ;  /* 0x00000004360e7981 */ /* 0x000122000c1e9b00 */
[----:B------:R-:W-:Y:S02]  /*6420*/  IMAD.X R57, R49, 0x1, R5, P1 ;  /* 0x0000000131397824 */ /* 0x000fe400008e0605 */
[----:B------:R-:W-:Y:S01]  /*6430*/  IMAD.WIDE R58, R61, 0x8, R54 ;  /* 0x000000083d3a7825 */ /* 0x000fe200078e0236 */
[----:B------:R-:W-:-:S04]  /*6440*/  IADD3 R52, P1, R56, R6, RZ ;  /* 0x0000000638347210 */ /* 0x000fc80007f3e0ff */
[----:B------:R-:W-:Y:S01]  /*6450*/  IADD3.X R53, R57, R5, RZ, P1, !PT ;  /* 0x0000000539357210 */ /* 0x000fe20000ffe4ff */
[----:B-1----:R-:W-:Y:S01]  /*6460*/  IMAD.WIDE R50, R61, 0x8, R58 ;  /* 0x000000083d327825 */ /* 0x002fe200078e023a */
[----:B0-----:R-:W-:-:S04]  /*6470*/  IADD3 R54, P1, R52, R6, RZ ;  /* 0x0000000634367210 */ /* 0x001fc80007f3e0ff */
[-C--:B------:R-:W-:Y:S01]  /*6480*/  IADD3.X R55, R53, R5.reuse, RZ, P1, !PT ;  /* 0x0000000535377210 */ /* 0x080fe20000ffe4ff */
[----:B------:R-:W-:Y:S01]  /*6490*/  IMAD.WIDE R48, R61, 0x8, R50 ;  /* 0x000000083d307825 */ /* 0x000fe200078e0232 */
[----:B--2--5:R-:W-:Y:S01]  /*64a0*/  DFMA R24, R20, R18, R24 ;  /* 0x000000121418722b */ /* 0x024fe20000000018 */
[----:B------:R0:W2:Y:S04]  /*64b0*/  LDG.E.64.CONSTANT R18, desc[UR4][R58.64] ;  /* 0x000000043a127981 */ /* 0x0000a8000c1e9b00 */
[----:B------:R1:W2:Y:S01]  /*64c0*/  LDG.E.64.CONSTANT R20, desc[UR4][R56.64] ;  /* 0x0000000438147981 */ /* 0x0002a2000c1e9b00 */
[----:B0-----:R-:W-:Y:S02]  /*64d0*/  IADD3 R58, P1, R54, R6, RZ ;  /* 0x00000006363a7210 */ /* 0x001fe40007f3e0ff */
[----:B---3--:R-:W-:Y:S01]  /*64e0*/  DFMA R28, R22, R28, R24 ;  /* 0x0000001c161c722b */ /* 0x008fe20000000018 */
[----:B------:R0:W3:Y:S04]  /*64f0*/  LDG.E.64.CONSTANT R22, desc[UR4][R50.64] ;  /* 0x0000000432167981 */ /* 0x0000e8000c1e9b00 */
[----:B------:R0:W3:Y:S03]  /*6500*/  LDG.E.64.CONSTANT R24, desc[UR4][R52.64] ;  /* 0x0000000434187981 */ /* 0x0000e6000c1e9b00 */
[----:B----4-:R-:W-:Y:S01]  /*6510*/  DFMA R32, R26, R32, R28 ;  /* 0x000000201a20722b */ /* 0x010fe2000000001c */
[----:B------:R4:W3:Y:S01]  /*6520*/  LDG.E.64.CONSTANT R26, desc[UR4][R48.64] ;  /* 0x00000004301a7981 */ /* 0x0008e2000c1e9b00 */
[----:B------:R-:W-:-:S03]  /*6530*/  IADD3.X R59, R55, R5, RZ, P1, !PT ;  /* 0x00000005373b7210 */ /* 0x000fc60000ffe4ff */
[----:B------:R4:W3:Y:S01]  /*6540*/  LDG.E.64.CONSTANT R28, desc[UR4][R54.64] ;  /* 0x00000004361c7981 */ /* 0x0008e2000c1e9b00 */
[----:B-1----:R-:W-:Y:S02]  /*6550*/  IMAD.WIDE R56, R61, 0x8, R48 ;  /* 0x000000083d387825 */ /* 0x002fe400078e0230 */
[----:B------:R-:W-:Y:S01]  /*6560*/  DFMA R36, R30, R36, R32 ;  /* 0x000000241e24722b */ /* 0x000fe20000000020 */
[-C--:B0-----:R-:W-:Y:S01]  /*6570*/  IADD3 R50, P1, R58, R6.reuse, RZ ;  /* 0x000000063a327210 */ /* 0x081fe20007f3e0ff */
[----:B------:R-:W3:Y:S04]  /*6580*/  LDG.E.64.CONSTANT R32, desc[UR4][R58.64] ;  /* 0x000000043a207981 */ /* 0x000ee8000c1e9b00 */
[----:B------:R0:W3:Y:S01]  /*6590*/  LDG.E.64.CONSTANT R30, desc[UR4][R56.64] ;  /* 0x00000004381e7981 */ /* 0x0000e2000c1e9b00 */
[----:B------:R-:W-:Y:S01]  /*65a0*/  IADD3.X R51, R59, R5, RZ, P1, !PT ;  /* 0x000000053b337210 */ /* 0x000fe20000ffe4ff */
[----:B------:R-:W-:Y:S01]  /*65b0*/  IMAD.WIDE R52, R61, 0x8, R56 ;  /* 0x000000083d347825 */ /* 0x000fe200078e0238 */
[----:B------:R-:W-:Y:S01]  /*65c0*/  DFMA R40, R34, R40, R36 ;  /* 0x000000282228722b */ /* 0x000fe20000000024 */
[----:B----4-:R-:W-:-:S02]  /*65d0*/  IADD3 R48, P1, R50, R6, RZ ;  /* 0x0000000632307210 */ /* 0x010fc40007f3e0ff */
[----:B------:R1:W4:Y:S04]  /*65e0*/  LDG.E.64.CONSTANT R36, desc[UR4][R50.64] ;  /* 0x0000000432247981 */ /* 0x000328000c1e9b00 */
[----:B------:R-:W4:Y:S01]  /*65f0*/  LDG.E.64.CONSTANT R34, desc[UR4][R52.64] ;  /* 0x0000000434227981 */ /* 0x000f22000c1e9b00 */
[-C--:B------:R-:W-:Y:S01]  /*6600*/  IADD3.X R49, R51, R5.reuse, RZ, P1, !PT ;  /* 0x0000000533317210 */ /* 0x080fe20000ffe4ff */
[----:B------:R-:W-:Y:S01]  /*6610*/  IMAD.WIDE R54, R61, 0x8, R52 ;  /* 0x000000083d367825 */ /* 0x000fe200078e0234 */
[----:B------:R-:W-:Y:S01]  /*6620*/  DFMA R46, R38, R46, R40 ;  /* 0x0000002e262e722b */ /* 0x000fe20000000028 */
[-C--:B0-----:R-:W-:Y:S02]  /*6630*/  IADD3 R56, P1, R48, R6.reuse, RZ ;  /* 0x0000000630387210 */ /* 0x081fe40007f3e0ff */
[----:B------:R-:W4:Y:S04]  /*6640*/  LDG.E.64.CONSTANT R40, desc[UR4][R48.64] ;  /* 0x0000000430287981 */ /* 0x000f28000c1e9b00 */
[----:B------:R-:W4:Y:S01]  /*6650*/  LDG.E.64.CONSTANT R38, desc[UR4][R54.64] ;  /* 0x0000000436267981 */ /* 0x000f22000c1e9b00 */
[----:B------:R-:W-:Y:S01]  /*6660*/  IADD3.X R57, R49, R5, RZ, P1, !PT ;  /* 0x0000000531397210 */ /* 0x000fe20000ffe4ff */
[----:B------:R-:W-:Y:S01]  /*6670*/  IMAD.WIDE R58, R61, 0x8, R54 ;  /* 0x000000083d3a7825 */ /* 0x000fe200078e0236 */
[----:B------:R-:W-:Y:S01]  /*6680*/  DFMA R42, R44, R42, R46 ;  /* 0x0000002a2c2a722b */ /* 0x000fe2000000002e */
[----:B------:R-:W-:-:S02]  /*6690*/  IADD3 R44, P1, R56, R6, RZ ;  /* 0x00000006382c7210 */ /* 0x000fc40007f3e0ff */
[----:B------:R-:W4:Y:S04]  /*66a0*/  LDG.E.64.CONSTANT R48, desc[UR4][R56.64] ;  /* 0x0000000438307981 */ /* 0x000f28000c1e9b00 */
[----:B------:R-:W4:Y:S01]  /*66b0*/  LDG.E.64.CONSTANT R46, desc[UR4][R58.64] ;  /* 0x000000043a2e7981 */ /* 0x000f22000c1e9b00 */
[----:B------:R-:W-:Y:S01]  /*66c0*/  IADD3.X R45, R57, R5, RZ, P1, !PT ;  /* 0x00000005392d7210 */ /* 0x000fe20000ffe4ff */
[----:B-1----:R-:W-:-:S04]  /*66d0*/  IMAD.WIDE R50, R61, 0x8, R58 ;  /* 0x000000083d327825 */ /* 0x002fc800078e023a */
[----:B------:R-:W4:Y:S04]  /*66e0*/  LDG.E.64.CONSTANT R52, desc[UR4][R44.64] ;  /* 0x000000042c347981 */ /* 0x000f28000c1e9b00 */
[----:B------:R-:W4:Y:S01]  /*66f0*/  LDG.E.64.CONSTANT R54, desc[UR4][R50.64] ;  /* 0x0000000432367981 */ /* 0x000f22000c1e9b00 */
[----:B------:R-:W-:Y:S01]  /*6700*/  DFMA R14, R16, R14, R42 ;  /* 0x0000000e100e722b */ /* 0x000fe2000000002a */
[----:B------:R-:W-:-:S05]  /*6710*/  VIADD R4, R4, 0xfffffff0 ;  /* 0xfffffff004047836 */ /* 0x000fca0000000000 */
[----:B------:R-:W-:Y:S02]  /*6720*/  ISETP.GT.AND P1, PT, R4, 0xc, PT ;  /* 0x0000000c0400780c */ /* 0x000fe40003f24270 */
[----:B------:R-:W-:Y:S02]  /*6730*/  IADD3 R17, P2, R44, R6, RZ ;  /* 0x000000062c117210 */ /* 0x000fe40007f5e0ff */
[----:B------:R-:W-:Y:S01]  /*6740*/  IADD3 R7, R7, 0x10, RZ ;  /* 0x0000001007077810 */ /* 0x000fe20007ffe0ff */
[----:B--2---:R-:W-:-:S08]  /*6750*/  DFMA R14, R20, R18, R14 ;  /* 0x00000012140e722b */ /* 0x004fd0000000000e */
[----:B---3--:R-:W-:-:S08]  /*6760*/  DFMA R14, R24, R22, R14 ;  /* 0x00000016180e722b */ /* 0x008fd0000000000e */
[----:B------:R-:W-:-:S08]  /*6770*/  DFMA R14, R28, R26, R14 ;  /* 0x0000001a1c0e722b */ /* 0x000fd0000000000e */
[----:B------:R-:W-:-:S08]  /*6780*/  DFMA R14, R32, R30, R14 ;  /* 0x0000001e200e722b */ /* 0x000fd0000000000e */
[----:B----4-:R-:W-:-:S08]  /*6790*/  DFMA R14, R36, R34, R14 ;  /* 0x00000022240e722b */ /* 0x010fd0000000000e */
[----:B------:R-:W-:-:S08]  /*67a0*/  DFMA R14, R40, R38, R14 ;  /* 0x00000026280e722b */ /* 0x000fd0000000000e */
[----:B------:R-:W-:Y:S01]  /*67b0*/  DFMA R14, R48, R46, R14 ;  /* 0x0000002e300e722b */ /* 0x000fe2000000000e */
[----:B------:R-:W-:Y:S01]  /*67c0*/  IADD3.X R40, R45, R5, RZ, P2, !PT ;  /* 0x000000052d287210 */ /* 0x000fe200017fe4ff */
[----:B------:R-:W-:-:S06]  /*67d0*/  IMAD.WIDE R46, R61, 0x8, R50 ;  /* 0x000000083d2e7825 */ /* 0x000fcc00078e0232 */
[----:B------:R-:W-:Y:S01]  /*67e0*/  DFMA R24, R52, R54, R14 ;  /* 0x000000363418722b */ /* 0x000fe2000000000e */
[----:B------:R-:W-:Y:S10]  /*67f0*/  @P1 BRA `(.L_x_421) ;  /* 0xfffffff800641947 */ /* 0x000ff4000383ffff */
.L_x_420:
[----:B------:R-:W-:-:S13]  /*6800*/  ISETP.GT.AND P1, PT, R4, 0x4, PT ;  /* 0x000000040400780c */ /* 0x000fda0003f24270 */
[----:B------:R-:W-:Y:S05]  /*6810*/  @!P1 BRA `(.L_x_422) ;  /* 0x0000000000d89947 */ /* 0x000fea0003800000 */
[----:B------:R-:W0:Y:S01]  /*6820*/  LDC R53, c[0x0][0x494] ;  /* 0x00012500ff357b82 */ /* 0x000e220000000800 */
[----:B------:R-:W-:Y:S01]  /*6830*/  MOV R14, R17 ;  /* 0x00000011000e7202 */ /* 0x000fe20000000f00 */
[----:B------:R1:W2:Y:S01]  /*6840*/  LDG.E.64.CONSTANT R18, desc[UR4][R46.64] ;  /* 0x000000042e127981 */ /* 0x0002a2000c1e9b00 */
[----:B------:R-:W-:Y:S02]  /*6850*/  MOV R15, R40 ;  /* 0x00000028000f7202 */ /* 0x000fe40000000f00 */
[----:B------:R-:W-:-:S04]  /*6860*/  IADD3 R26, P0, R17, R6, RZ ;  /* 0x00000006111a7210 */ /* 0x000fc80007f1e0ff */
[----:B------:R-:W2:Y:S01]  /*6870*/  LDG.E.64.CONSTANT R14, desc[UR4][R14.64] ;  /* 0x000000040e0e7981 */ /* 0x000ea2000c1e9b00 */
[----:B------:R-:W-:Y:S02]  /*6880*/  IADD3.X R27, R40, R5, RZ, P0, !PT ;  /* 0x00000005281b7210 */ /* 0x000fe400007fe4ff */
[----:B------:R-:W-:-:S03]  /*6890*/  IADD3 R40, P0, R26, R6, RZ ;  /* 0x000000061a287210 */ /* 0x000fc60007f1e0ff */
[----:B------:R-:W3:Y:S01]  /*68a0*/  LDG.E.64.CONSTANT R20, desc[UR4][R26.64] ;  /* 0x000000041a147981 */ /* 0x000ee2000c1e9b00 */
[----:B------:R-:W-:Y:S01]  /*68b0*/  IADD3.X R41, R27, R5, RZ, P0, !PT ;  /* 0x000000051b297210 */ /* 0x000fe200007fe4ff */
[----:B0-----:R-:W-:Y:S01]  /*68c0*/  IMAD.WIDE R22, R53, 0x8, R46 ;  /* 0x0000000835167825 */ /* 0x001fe200078e022e */
[----:B------:R-:W-:-:S03]  /*68d0*/  IADD3 R42, P0, R40, R6, RZ ;  /* 0x00000006282a7210 */ /* 0x000fc60007f1e0ff */
[----:B------:R0:W4:Y:S04]  /*68e0*/  LDG.E.64.CONSTANT R32, desc[UR4][R40.64] ;  /* 0x0000000428207981 */ /* 0x000128000c1e9b00 */
[----:B------:R-:W3:Y:S01]  /*68f0*/  LDG.E.64.CONSTANT R16, desc[UR4][R22.64] ;  /* 0x0000000416107981 */ /* 0x000ee2000c1e9b00 */
[----:B------:R-:W-:Y:S01]  /*6900*/  IMAD.WIDE R36, R53, 0x8, R22 ;  /* 0x0000000835247825 */ /* 0x000fe200078e0216 */
[----:B------:R-:W-:-:S04]  /*6910*/  IADD3.X R43, R41, R5, RZ, P0, !PT ;  /* 0x00000005292b7210 */ /* 0x000fc800007fe4ff */
[----:B------:R-:W4:Y:S01]  /*6920*/  LDG.E.64.CONSTANT R34, desc[UR4][R36.64] ;  /* 0x0000000424227981 */ /* 0x000f22000c1e9b00 */
[----:B------:R-:W-:Y:S01]  /*6930*/  IMAD.WIDE R38, R53, 0x8, R36 ;  /* 0x0000000835267825 */ /* 0x000fe200078e0224 */
[-C--:B-1----:R-:W-:Y:S02]  /*6940*/  IADD3 R46, P0, R42, R6.reuse, RZ ;  /* 0x000000062a2e7210 */ /* 0x082fe40007f1e0ff */
[----:B------:R-:W4:Y:S04]  /*6950*/  LDG.E.64.CONSTANT R28, desc[UR4][R42.64] ;  /* 0x000000042a1c7981 */ /* 0x000f28000c1e9b00 */
[----:B------:R-:W4:Y:S01]  /*6960*/  LDG.E.64.CONSTANT R30, desc[UR4][R38.64] ;  /* 0x00000004261e7981 */ /* 0x000f22000c1e9b00 */
[----:B------:R-:W-:Y:S02]  /*6970*/  IMAD.X R47, R43, 0x1, R5, P0 ;  /* 0x000000012b2f7824 */ /* 0x000fe400000e0605 */
[----:B------:R-:W-:Y:S01]  /*6980*/  IMAD.WIDE R44, R53, 0x8, R38 ;  /* 0x00000008352c7825 */ /* 0x000fe200078e0226 */
[----:B------:R-:W-:-:S02]  /*6990*/  IADD3 R60, P0, R46, R6, RZ ;  /* 0x000000062e3c7210 */ /* 0x000fc40007f1e0ff */
[----:B------:R1:W4:Y:S04]  /*69a0*/  LDG.E.64.CONSTANT R22, desc[UR4][R46.64] ;  /* 0x000000042e167981 */ /* 0x000328000c1e9b00 */
[----:B------:R-:W4:Y:S01]  /*69b0*/  LDG.E.64.CONSTANT R26, desc[UR4][R44.64] ;  /* 0x000000042c1a7981 */ /* 0x000f22000c1e9b00 */
[----:B------:R-:W-:Y:S01]  /*69c0*/  IADD3.X R61, R47, R5, RZ, P0, !PT ;  /* 0x000000052f3d7210 */ /* 0x000fe200007fe4ff */
[----:B------:R-:W-:Y:S01]  /*69d0*/  IMAD.WIDE R56, R53, 0x8, R44 ;  /* 0x0000000835387825 */ /* 0x000fe200078e022c */
[----:B------:R-:W-:-:S03]  /*69e0*/  IADD3 R54, P0, R60, R6, RZ ;  /* 0x000000063c367210 */ /* 0x000fc60007f1e0ff */
[----:B------:R-:W4:Y:S01]  /*69f0*/  LDG.E.64.CONSTANT R38, desc[UR4][R60.64] ;  /* 0x000000043c267981 */ /* 0x000f22000c1e9b00 */
[----:B------:R-:W-:-:S03]  /*6a00*/  IADD3.X R55, R61, R5, RZ, P0, !PT ;  /* 0x000000053d377210 */ /* 0x000fc600007fe4ff */
[----:B------:R-:W4:Y:S01]  /*6a10*/  LDG.E.64.CONSTANT R36, desc[UR4][R56.64] ;  /* 0x0000000438247981 */ /* 0x000f22000c1e9b00 */
[----:B------:R-:W-:Y:S01]  /*6a20*/  IMAD.WIDE R58, R53, 0x8, R56 ;  /* 0x00000008353a7825 */ /* 0x000fe200078e0238 */
[----:B0-----:R-:W-:Y:S02]  /*6a30*/  IADD3 R40, P0, R54, R6, RZ ;  /* 0x0000000636287210 */ /* 0x001fe40007f1e0ff */
[----:B------:R-:W4:Y:S04]  /*6a40*/  LDG.E.64.CONSTANT R44, desc[UR4][R54.64] ;  /* 0x00000004362c7981 */ /* 0x000f28000c1e9b00 */
[----:B------:R-:W4:Y:S01]  /*6a50*/  LDG.E.64.CONSTANT R42, desc[UR4][R58.64] ;  /* 0x000000043a2a7981 */ /* 0x000f22000c1e9b00 */
[----:B------:R-:W-:Y:S01]  /*6a60*/  IADD3.X R41, R55, R5, RZ, P0, !PT ;  /* 0x0000000537297210 */ /* 0x000fe200007fe4ff */
[----:B-1----:R-:W-:-:S04]  /*6a70*/  IMAD.WIDE R46, R53, 0x8, R58 ;  /* 0x00000008352e7825 */ /* 0x002fc800078e023a */
[----:B------:R-:W4:Y:S04]  /*6a80*/  LDG.E.64.CONSTANT R50, desc[UR4][R40.64] ;  /* 0x0000000428327981 */ /* 0x000f28000c1e9b00 */
[----:B------:R0:W4:Y:S01]  /*6a90*/  LDG.E.64.CONSTANT R48, desc[UR4][R46.64] ;  /* 0x000000042e307981 */ /* 0x000122000c1e9b00 */
[----:B------:R-:W-:Y:S02]  /*6aa0*/  PLOP3.LUT P0, PT, PT, PT, PT, 0x8, 0x0 ;  /* 0x000000000000781c */ /* 0x000fe40003f0e170 */
[----:B------:R-:W-:Y:S02]  /*6ab0*/  IADD3 R7, R7, 0x8, RZ ;  /* 0x0000000807077810 */ /* 0x000fe40007ffe0ff */
[----:B------:R-:W-:Y:S01]  /*6ac0*/  IADD3 R4, R4, -0x8, RZ ;  /* 0xfffffff804047810 */ /* 0x000fe20007ffe0ff */
[----:B0-----:R-:W-:Y:S01]  /*6ad0*/  IMAD.WIDE R46, R53, 0x8, R46 ;  /* 0x00000008352e7825 */ /* 0x001fe200078e022e */
[----:B--2--5:R-:W-:-:S08]  /*6ae0*/  DFMA R14, R14, R18, R24 ;  /* 0x000000120e0e722b */ /* 0x024fd00000000018 */
[----:B---3--:R-:W-:-:S08]  /*6af0*/  DFMA R14, R20, R16, R14 ;  /* 0x00000010140e722b */ /* 0x008fd0000000000e */
[----:B----4-:R-:W-:-:S08]  /*6b00*/  DFMA R14, R32, R34, R14 ;  /* 0x00000022200e722b */ /* 0x010fd0000000000e */
[----:B------:R-:W-:-:S08]  /*6b10*/  DFMA R14, R28, R30, R14 ;  /* 0x0000001e1c0e722b */ /* 0x000fd0000000000e */
[----:B------:R-:W-:-:S08]  /*6b20*/  DFMA R14, R22, R26, R14 ;  /* 0x0000001a160e722b */ /* 0x000fd0000000000e */
[----:B------:R-:W-:Y:S01]  /*6b30*/  DFMA R14, R38, R36, R14 ;  /* 0x00000024260e722b */ /* 0x000fe2000000000e */
[----:B------:R-:W-:-:S07]  /*6b40*/  IADD3 R17, P1, R40, R6, RZ ;  /* 0x0000000628117210 */ /* 0x000fce0007f3e0ff */
[----:B------:R-:W-:Y:S01]  /*6b50*/  DFMA R14, R44, R42, R14 ;  /* 0x0000002a2c0e722b */ /* 0x000fe2000000000e */
[----:B------:R-:W-:-:S07]  /*6b60*/  IADD3.X R40, R41, R5, RZ, P1, !PT ;  /* 0x0000000529287210 */ /* 0x000fce0000ffe4ff */
[----:B------:R-:W-:-:S11]  /*6b70*/  DFMA R24, R50, R48, R14 ;  /* 0x000000303218722b */ /* 0x000fd6000000000e */
.L_x_422:
[----:B------:R-:W-:-:S13]  /*6b80*/  ISETP.NE.OR P0, PT, R4, RZ, P0 ;  /* 0x000000ff0400720c */ /* 0x000fda0000705670 */
[----:B------:R-:W-:Y:S05]  /*6b90*/  @!P0 BRA `(.L_x_418) ;  /* 0x00000000007c8947 */ /* 0x000fea0003800000 */
.L_x_419:
[----:B------:R-:W0:Y:S01]  /*6ba0*/  LDC R45, c[0x0][0x494] ;  /* 0x00012500ff2d7b82 */ /* 0x000e220000000800 */
[----:B------:R-:W-:Y:S01]  /*6bb0*/  MOV R14, R17 ;  /* 0x00000011000e7202 */ /* 0x000fe20000000f00 */
[----:B------:R-:W-:Y:S01]  /*6bc0*/  IMAD.MOV.U32 R15, RZ, RZ, R40 ;  /* 0x000000ffff0f7224 */ /* 0x000fe200078e0028 */
[----:B------:R-:W-:Y:S02]  /*6bd0*/  IADD3 R20, P0, R17, R6, RZ ;  /* 0x0000000611147210 */ /* 0x000fe40007f1e0ff */
[----:B------:R1:W2:Y:S04]  /*6be0*/  LDG.E.64.CONSTANT R16, desc[UR4][R46.64] ;  /* 0x000000042e107981 */ /* 0x0002a8000c1e9b00 */
[----:B------:R-:W2:Y:S01]  /*6bf0*/  LDG.E.64.CONSTANT R14, desc[UR4][R14.64] ;  /* 0x000000040e0e7981 */ /* 0x000ea2000c1e9b00 */
[----:B------:R-:W-:-:S02]  /*6c00*/  IADD3.X R21, R40, R5, RZ, P0, !PT ;  /* 0x0000000528157210 */ /* 0x000fc400007fe4ff */
[----:B------:R-:W-:-:S03]  /*6c10*/  IADD3 R30, P0, R20, R6, RZ ;  /* 0x00000006141e7210 */ /* 0x000fc60007f1e0ff */
[----:B------:R-:W3:Y:S01]  /*6c20*/  LDG.E.64.CONSTANT R22, desc[UR4][R20.64] ;  /* 0x0000000414167981 */ /* 0x000ee2000c1e9b00 */
[----:B------:R-:W-:Y:S01]  /*6c30*/  IADD3.X R31, R21, R5, RZ, P0, !PT ;  /* 0x00000005151f7210 */ /* 0x000fe200007fe4ff */
[----:B0-----:R-:W-:Y:S01]  /*6c40*/  IMAD.WIDE R18, R45, 0x8, R46 ;  /* 0x000000082d127825 */ /* 0x001fe200078e022e */
[----:B------:R-:W-:-:S03]  /*6c50*/  IADD3 R38, P0, R30, R6, RZ ;  /* 0x000000061e267210 */ /* 0x000fc60007f1e0ff */
[----:B------:R-:W4:Y:S04]  /*6c60*/  LDG.E.64.CONSTANT R32, desc[UR4][R30.64] ;  /* 0x000000041e207981 */ /* 0x000f28000c1e9b00 */
[----:B------:R-:W3:Y:S01]  /*6c70*/  LDG.E.64.CONSTANT R26, desc[UR4][R18.64] ;  /* 0x00000004121a7981 */ /* 0x000ee2000c1e9b00 */
[----:B------:R-:W-:Y:S01]  /*6c80*/  IMAD.WIDE R28, R45, 0x8, R18 ;  /* 0x000000082d1c7825 */ /* 0x000fe200078e0212 */
[----:B------:R-:W-:-:S04]  /*6c90*/  IADD3.X R39, R31, R5, RZ, P0, !PT ;  /* 0x000000051f277210 */ /* 0x000fc800007fe4ff */
[----:B------:R-:W4:Y:S01]  /*6ca0*/  LDG.E.64.CONSTANT R34, desc[UR4][R28.64] ;  /* 0x000000041c227981 */ /* 0x000f22000c1e9b00 */
[----:B------:R-:W-:-:S03]  /*6cb0*/  IMAD.WIDE R36, R45, 0x8, R28 ;  /* 0x000000082d247825 */ /* 0x000fc600078e021c */
[----:B------:R-:W4:Y:S04]  /*6cc0*/  LDG.E.64.CONSTANT R40, desc[UR4][R38.64] ;  /* 0x0000000426287981 */ /* 0x000f28000c1e9b00 */
[----:B------:R-:W4:Y:S01]  /*6cd0*/  LDG.E.64.CONSTANT R42, desc[UR4][R36.64] ;  /* 0x00000004242a7981 */ /* 0x000f22000c1e9b00 */
[----:B------:R-:W-:-:S04]  /*6ce0*/  IADD3 R4, R4, -0x4, RZ ;  /* 0xfffffffc04047810 */ /* 0x000fc80007ffe0ff */
[----:B------:R-:W-:Y:S01]  /*6cf0*/  ISETP.NE.AND P0, PT, R4, RZ, PT ;  /* 0x000000ff0400720c */ /* 0x000fe20003f05270 */
[----:B-1----:R-:W-:Y:S01]  /*6d00*/  IMAD.WIDE R46, R45, 0x8, R36 ;  /* 0x000000082d2e7825 */ /* 0x002fe200078e0224 */
[----:B------:R-:W-:Y:S01]  /*6d10*/  IADD3 R7, R7, 0x4, RZ ;  /* 0x0000000407077810 */ /* 0x000fe20007ffe0ff */
[----:B--2--5:R-:W-:Y:S01]  /*6d20*/  DFMA R14, R14, R16, R24 ;  /* 0x000000100e0e722b */ /* 0x024fe20000000018 */
[----:B------:R-:W-:-:S07]  /*6d30*/  IADD3 R17, P1, R38, R6, RZ ;  /* 0x0000000626117210 */ /* 0x000fce0007f3e0ff */
[----:B---3--:R-:W-:-:S08]  /*6d40*/  DFMA R14, R22, R26, R14 ;  /* 0x0000001a160e722b */ /* 0x008fd0000000000e */
[----:B----4-:R-:W-:-:S08]  /*6d50*/  DFMA R14, R32, R34, R14 ;  /* 0x00000022200e722b */ /* 0x010fd0000000000e */
[----:B------:R-:W-:Y:S01]  /*6d60*/  DFMA R24, R40, R42, R14 ;  /* 0x0000002a2818722b */ /* 0x000fe2000000000e */
[----:B------:R-:W-:Y:S01]  /*6d70*/  IADD3.X R40, R39, R5, RZ, P1, !PT ;  /* 0x0000000527287210 */ /* 0x000fe20000ffe4ff */
[----:B------:R-:W-:Y:S09]  /*6d80*/  @P0 BRA `(.L_x_419) ;  /* 0xfffffffc00840947 */ /* 0x000ff2000383ffff */
.L_x_418:
[----:B------:R-:W-:-:S13]  /*6d90*/  ISETP.NE.AND P0, PT, R2, RZ, PT ;  /* 0x000000ff0200720c */ /* 0x000fda0003f05270 */
[----:B------:R-:W-:Y:S05]  /*6da0*/  @!P0 BRA `(.L_x_423) ;  /* 0x0000000000648947 */ /* 0x000fea0003800000 */
[----:B------:R-:W1:Y:S01]  /*6db0*/  LDC R14, c[0x0][0x494] ;  /* 0x00012500ff0e7b82 */ /* 0x000e620000000800 */
[C---:B0-----:R-:W-:Y:S02]  /*6dc0*/  IMAD R17, R7.reuse, R0, RZ ;  /* 0x0000000007117224 */ /* 0x041fe400078e02ff */
[----:B-1----:R-:W-:Y:S02]  /*6dd0*/  IMAD R15, R7, R14, RZ ;  /* 0x0000000e070f7224 */ /* 0x002fe400078e02ff */
[----:B------:R-:W-:-:S04]  /*6de0*/  IMAD.WIDE R6, R17, 0x8, R8 ;  /* 0x0000000811067825 */ /* 0x000fc800078e0208 */
[----:B------:R-:W-:Y:S02]  /*6df0*/  IMAD.WIDE R4, R15, 0x8, R10 ;  /* 0x000000080f047825 */ /* 0x000fe400078e020a */
[----:B------:R-:W2:Y:S04]  /*6e00*/  LDG.E.64.CONSTANT R6, desc[UR4][R6.64] ;  /* 0x0000000406067981 */ /* 0x000ea8000c1e9b00 */
[----:B------:R-:W2:Y:S01]  /*6e10*/  LDG.E.64.CONSTANT R4, desc[UR4][R4.64] ;  /* 0x0000000404047981 */ /* 0x000ea2000c1e9b00 */
[----:B------:R-:W-:Y:S01]  /*6e20*/  ISETP.NE.AND P0, PT, R2, 0x1, PT ;  /* 0x000000010200780c */ /* 0x000fe20003f05270 */
[----:B--2--5:R-:W-:-:S12]  /*6e30*/  DFMA R24, R6, R4, R24 ;  /* 0x000000040618722b */ /* 0x024fd80000000018 */
[----:B------:R-:W-:Y:S05]  /*6e40*/  @!P0 BRA `(.L_x_423) ;  /* 0x00000000003c8947 */ /* 0x000fea0003800000 */
[----:B------:R-:W-:Y:S01]  /*6e50*/  ISETP.NE.AND P0, PT, R2, 0x2, PT ;  /* 0x000000020200780c */ /* 0x000fe20003f05270 */
[----:B------:R-:W-:Y:S01]  /*6e60*/  IMAD.IADD R15, R15, 0x1, R14 ;  /* 0x000000010f0f7824 */ /* 0x000fe200078e020e */
[----:B------:R-:W-:-:S03]  /*6e70*/  IADD3 R17, R17, R0, RZ ;  /* 0x0000000011117210 */ /* 0x000fc60007ffe0ff */
[----:B------:R-:W-:-:S04]  /*6e80*/  IMAD.WIDE R4, R15, 0x8, R10 ;  /* 0x000000080f047825 */ /* 0x000fc800078e020a */
[C-C-:B------:R-:W-:Y:S02]  /*6e90*/  IMAD.WIDE R6, R17.reuse, 0x8, R8.reuse ;  /* 0x0000000811067825 */ /* 0x140fe400078e0208 */
[----:B------:R-:W2:Y:S02]  /*6ea0*/  LDG.E.64.CONSTANT R4, desc[UR4][R4.64] ;  /* 0x0000000404047981 */ /* 0x000ea4000c1e9b00 */
[----:B------:R-:W-:Y:S02]  /*6eb0*/  @P0 IADD3 R17, R17, R0, RZ ;  /* 0x0000000011110210 */ /* 0x000fe40007ffe0ff */
[----:B------:R-:W-:Y:S01]  /*6ec0*/  @P0 IADD3 R15, R15, R14, RZ ;  /* 0x0000000e0f0f0210 */ /* 0x000fe20007ffe0ff */
[----:B------:R-:W2:Y:S02]  /*6ed0*/  LDG.E.64.CONSTANT R6, desc[UR4][R6.64] ;  /* 0x0000000406067981 */ /* 0x000ea4000c1e9b00 */
[----:B------:R-:W-:-:S04]  /*6ee0*/  @P0 IMAD.WIDE R8, R17, 0x8, R8 ;  /* 0x0000000811080825 */ /* 0x000fc800078e0208 */
[----:B------:R-:W-:Y:S02]  /*6ef0*/  @P0 IMAD.WIDE R10, R15, 0x8, R10 ;  /* 0x000000080f0a0825 */ /* 0x000fe400078e020a */
[----:B------:R-:W3:Y:S04]  /*6f00*/  @P0 LDG.E.64.CONSTANT R8, desc[UR4][R8.64] ;  /* 0x0000000408080981 */ /* 0x000ee8000c1e9b00 */
[----:B------:R-:W3:Y:S01]  /*6f10*/  @P0 LDG.E.64.CONSTANT R10, desc[UR4][R10.64] ;  /* 0x000000040a0a0981 */ /* 0x000ee2000c1e9b00 */
[----:B--2---:R-:W-:-:S08]  /*6f20*/  DFMA R24, R6, R4, R24 ;  /* 0x000000040618722b */ /* 0x004fd00000000018 */
[----:B---3--:R-:W-:-:S11]  /*6f30*/  @P0 DFMA R24, R8, R10, R24 ;  /* 0x0000000a0818022b */ /* 0x008fd60000000018 */
.L_x_423:
[----:B-----5:R1:W-:Y:S02]  /*6f40*/  STG.E.64 desc[UR4][R12.64], R24 ;  /* 0x000000180c007986 */ /* 0x0203e4000c101b04 */
.L_x_417:
[----:B------:R-:W-:-:S07]  /*6f50*/  IADD3 R3, R3, 0x80, RZ ;  /* 0x0000008003037810 */ /* 0x000fce0007ffe0ff */
.L_x_406:
[----:B------:R-:W-:-:S13]  /*6f60*/  ISETP.GE.AND P0, PT, R3, UR6, PT ;  /* 0x0000000603007c0c */ /* 0x000fda000bf06270 */
[----:B------:R-:W-:Y:S05]  /*6f70*/  @P0 BRA `(.L_x_424) ;  /* 0x0000004c00480947 */ /* 0x000fea0003800000 */
[----:B0-----:R-:W0:Y:S01]  /*6f80*/  LDC R0, c[0x0][0x218] ;  /* 0x00008600ff007b82 */ /* 0x001e220000000800 */
[----:B------:R-:W-:Y:S01]  /*6f90*/  HFMA2.MMA R10, -RZ, RZ, 0, 0 ;  /* 0x00000000ff0a7435 */ /* 0x000fe200000001ff */
[----:B------:R-:W-:Y:S02]  /*6fa0*/  MOV R8, RZ ;  /* 0x000000ff00087202 */ /* 0x000fe40000000f00 */
[----:B-1----:R-:W-:Y:S02]  /*6fb0*/  MOV R12, RZ ;  /* 0x000000ff000c7202 */ /* 0x002fe40000000f00 */
        /* <DEDUP_REMOVED lines=350> */
.L_x_425:
        /* <DEDUP_REMOVED lines=10> */
[----:B------:R1:W5:Y:S01]  /*8640*/  LDG.E.64 R24, desc[UR4][R12.64] ;  /* 0x000000040c187981 */ /* 0x000362000c1e1b00 */
[----:B------:R-:W-:Y:S01]  /*8650*/  IADD3 R2, R5, -0x1, RZ ;  /* 0xffffffff05027810 */ /* 0x000fe20007ffe0ff */
[----:B------:R-:W-:Y:S01]  /*8660*/  HFMA2.MMA R7, -RZ, RZ, 0, 0 ;  /* 0x00000000ff077435 */ /* 0x000fe200000001ff */
[----:B------:R-:W-:Y:S02]  /*8670*/  IADD3 R10, P0, R10, UR8, RZ ;  /* 0x000000080a0a7c10 */ /* 0x000fe4000ff1e0ff */
[----:B------:R-:W-:Y:S02]  /*8680*/  ISETP.GE.U32.AND P2, PT, R2, 0x3, PT ;  /* 0x000000030200780c */ /* 0x000fe40003f46070 */
[----:B------:R-:W-:Y:S02]  /*8690*/  IADD3 R8, P1, R8, UR10, RZ ;  /* 0x0000000a08087c10 */ /* 0x000fe4000ff3e0ff */
[----:B------:R-:W-:Y:S02]  /*86a0*/  IADD3.X R11, RZ, UR9, RZ, P0, !PT ;  /* 0x00000009ff0b7c10 */ /* 0x000fe400087fe4ff */
[----:B------:R-:W-:-:S02]  /*86b0*/  IADD3.X R9, RZ, UR11, RZ, P1, !PT ;  /* 0x0000000bff097c10 */ /* 0x000fc40008ffe4ff */
[----:B------:R-:W-:-:S05]  /*86c0*/  LOP3.LUT R2, R5, 0x3, RZ, 0xc0, !PT ;  /* 0x0000000305027812 */ /* 0x000fca00078ec0ff */
[----:B-1----:R-:W-:Y:S05]  /*86d0*/  @!P2 BRA `(.L_x_427) ;  /* 0x0000000c0054a947 */ /* 0x002fea0003800000 */
[----:B------:R-:W-:Y:S01]  /*86e0*/  IADD3 R4, R5, -R2, RZ ;  /* 0x8000000205047210 */ /* 0x000fe20007ffe0ff */
[----:B------:R-:W-:Y:S01]  /*86f0*/  BSSY B2, `(.L_x_427) ;  /* 0x00000d3000027945 */ /* 0x000fe20003800000 */
[----:B0-----:R-:W-:Y:S01]  /*8700*/  SHF.R.S32.HI R5, RZ, 0x1f, R0 ;  /* 0x0000001fff057819 */ /* 0x001fe20000011400 */
[----:B------:R-:W-:Y:S01]  /*8710*/  IMAD.MOV.U32 R40, RZ, RZ, R9 ;  /* 0x000000ffff287224 */ /* 0x000fe200078e0009 */
[----:B------:R-:W-:Y:S02]  /*8720*/  ISETP.GT.AND P0, PT, R4, RZ, PT ;  /* 0x000000ff0400720c */ /* 0x000fe40003f04270 */
[----:B------:R-:W-:Y:S02]  /*8730*/  MOV R17, R8 ;  /* 0x0000000800117202 */ /* 0x000fe40000000f00 */
[----:B------:R-:W-:Y:S02]  /*8740*/  SHF.L.U32 R6, R0, 0x3, RZ ;  /* 0x0000000300067819 */ /* 0x000fe400000006ff */
[----:B------:R-:W-:-:S02]  /*8750*/  MOV R7, RZ ;  /* 0x000000ff00077202 */ /* 0x000fc40000000f00 */
        /* <DEDUP_REMOVED lines=9> */
.L_x_431:
[----:B------:R-:W0:Y:S01]  /*87f0*/  LDC R61, c[0x0][0x494] ;  /* 0x00012500ff3d7b82 */ /* 0x000e220000000800 */
[----:B------:R-:W-:Y:S01]  /*8800*/  MOV R20, R17 ;  /* 0x0000001100147202 */ /* 0x000fe20000000f00 */
[----:B------:R-:W2:Y:S01]  /*8810*/  LDG.E.64.CONSTANT R18, desc[UR4][R46.64] ;  /* 0x000000042e127981 */ /* 0x000ea2000c1e9b00 */
[----:B------:R-:W-:Y:S02]  /*8820*/  MOV R21, R40 ;  /* 0x0000002800157202 */ /* 0x000fe40000000f00 */
[----:B------:R-:W-:-:S04]  /*8830*/  IADD3 R34, P1, R17, R6, RZ ;  /* 0x0000000611227210 */ /* 0x000fc80007f3e0ff */
[----:B------:R-:W2:Y:S01]  /*8840*/  LDG.E.64.CONSTANT R20, desc[UR4][R20.64] ;  /* 0x0000000414147981 */ /* 0x000ea2000c1e9b00 */
[----:B------:R-:W-:Y:S02]  /*8850*/  IADD3.X R35, R40, R5, RZ, P1, !PT ;  /* 0x0000000528237210 */ /* 0x000fe40000ffe4ff */
[----:B------:R-:W-:-:S03]  /*8860*/  IADD3 R42, P1, R34, R6, RZ ;  /* 0x00000006222a7210 */ /* 0x000fc60007f3e0ff */
[----:B------:R-:W3:Y:S01]  /*8870*/  LDG.E.64.CONSTANT R22, desc[UR4][R34.64] ;  /* 0x0000000422167981 */ /* 0x000ee2000c1e9b00 */
[----:B0-----:R-:W-:-:S05]  /*8880*/  IMAD.WIDE R14, R61, 0x8, R46 ;  /* 0x000000083d0e7825 */ /* 0x001fca00078e022e */
[----:B------:R0:W3:Y:S01]  /*8890*/  LDG.E.64.CONSTANT R28, desc[UR4][R14.64] ;  /* 0x000000040e1c7981 */ /* 0x0000e2000c1e9b00 */
[----:B------:R-:W-:Y:S02]  /*88a0*/  IMAD.X R43, R35, 0x1, R5, P1 ;  /* 0x00000001232b7824 */ /* 0x000fe400008e0605 */
[----:B------:R-:W-:Y:S01]  /*88b0*/  IMAD.WIDE R16, R61, 0x8, R14 ;  /* 0x000000083d107825 */ /* 0x000fe200078e020e */
[-C--:B------:R-:W-:Y:S02]  /*88c0*/  IADD3 R44, P1, R42, R6.reuse, RZ ;  /* 0x000000062a2c7210 */ /* 0x080fe40007f3e0ff */
[----:B------:R-:W4:Y:S04]  /*88d0*/  LDG.E.64.CONSTANT R26, desc[UR4][R42.64] ;  /* 0x000000042a1a7981 */ /* 0x000f28000c1e9b00 */
[----:B------:R1:W4:Y:S01]  /*88e0*/  LDG.E.64.CONSTANT R32, desc[UR4][R16.64] ;  /* 0x0000000410207981 */ /* 0x000322000c1e9b00 */
[----:B------:R-:W-:Y:S01]  /*88f0*/  IADD3.X R45, R43, R5, RZ, P1, !PT ;  /* 0x000000052b2d7210 */ /* 0x000fe20000ffe4ff */
[----:B------:R-:W-:Y:S01]  /*8900*/  IMAD.WIDE R38, R61, 0x8, R16 ;  /* 0x000000083d267825 */ /* 0x000fe200078e0210 */
[----:B------:R-:W-:-:S03]  /*8910*/  IADD3 R52, P1, R44, R6, RZ ;  /* 0x000000062c347210 */ /* 0x000fc60007f3e0ff */
[----:B------:R-:W4:Y:S01]  /*8920*/  LDG.E.64.CONSTANT R30, desc[UR4][R44.64] ;  /* 0x000000042c1e7981 */ /* 0x000f22000c1e9b00 */
[----:B------:R-:W-:-:S03]  /*8930*/  IADD3.X R53, R45, R5, RZ, P1, !PT ;  /* 0x000000052d357210 */ /* 0x000fc60000ffe4ff */
[----:B------:R-:W4:Y:S01]  /*8940*/  LDG.E.64.CONSTANT R36, desc[UR4][R38.64] ;  /* 0x0000000426247981 */ /* 0x000f22000c1e9b00 */
[----:B0-----:R-:W-:Y:S01]  /*8950*/  IMAD.WIDE R14, R61, 0x8, R38 ;  /* 0x000000083d0e7825 */ /* 0x001fe200078e0226 */
[-C--:B------:R-:W-:Y:S02]  /*8960*/  IADD3 R58, P1, R52, R6.reuse, RZ ;  /* 0x00000006343a7210 */ /* 0x080fe40007f3e0ff */
[----:B------:R-:W4:Y:S04]  /*8970*/  LDG.E.64.CONSTANT R34, desc[UR4][R52.64] ;  /* 0x0000000434227981 */ /* 0x000f28000c1e9b00 */
[----:B------:R-:W4:Y:S01]  /*8980*/  LDG.E.64.CONSTANT R40, desc[UR4][R14.64] ;  /* 0x000000040e287981 */ /* 0x000f22000c1e9b00 */
[----:B------:R-:W-:Y:S01]  /*8990*/  IADD3.X R59, R53, R5, RZ, P1, !PT ;  /* 0x00000005353b7210 */ /* 0x000fe20000ffe4ff */
[----:B-1----:R-:W-:Y:S01]  /*89a0*/  IMAD.WIDE R16, R61, 0x8, R14 ;  /* 0x000000083d107825 */ /* 0x002fe200078e020e */
[----:B------:R-:W-:-:S03]  /*89b0*/  IADD3 R54, P1, R58, R6, RZ ;  /* 0x000000063a367210 */ /* 0x000fc60007f3e0ff */
[----:B------:R-:W4:Y:S01]  /*89c0*/  LDG.E.64.CONSTANT R38, desc[UR4][R58.64] ;  /* 0x000000043a267981 */ /* 0x000f22000c1e9b00 */
[----:B------:R-:W-:-:S03]  /*89d0*/  IADD3.X R55, R59, R5, RZ, P1, !PT ;  /* 0x000000053b377210 */ /* 0x000fc60000ffe4ff */
[----:B------:R-:W4:Y:S01]  /*89e0*/  LDG.E.64.CONSTANT R46, desc[UR4][R16.64] ;  /* 0x00000004102e7981 */ /* 0x000f22000c1e9b00 */
[----:B------:R-:W-:-:S03]  /*89f0*/  IMAD.WIDE R50, R61, 0x8, R16 ;  /* 0x000000083d327825 */ /* 0x000fc600078e0210 */
[----:B------:R0:W4:Y:S04]  /*8a00*/  LDG.E.64.CONSTANT R44, desc[UR4][R54.64] ;  /* 0x00000004362c7981 */ /* 0x000128000c1e9b00 */
[----:B------:R1:W4:Y:S01]  /*8a10*/  LDG.E.64.CONSTANT R42, desc[UR4][R50.64] ;  /* 0x00000004322a7981 */ /* 0x000322000c1e9b00 */
[----:B------:R-:W-:-:S04]  /*8a20*/  IADD3 R48, P1, R54, R6, RZ ;  /* 0x0000000636307210 */ /* 0x000fc80007f3e0ff */
[----:B------:R-:W-:Y:S01]  /*8a30*/  IADD3.X R49, R55, R5, RZ, P1, !PT ;  /* 0x0000000537317210 */ /* 0x000fe20000ffe4ff */
[----:B0-----:R-:W-:Y:S01]  /*8a40*/  IMAD.WIDE R54, R61, 0x8, R50 ;  /* 0x000000083d367825 */ /* 0x001fe200078e0232 */
[----:B------:R-:W-:-:S03]  /*8a50*/  IADD3 R56, P1, R48, R6, RZ ;  /* 0x0000000630387210 */ /* 0x000fc60007f3e0ff */
[----:B------:R-:W4:Y:S01]  /*8a60*/  LDG.E.64.CONSTANT R16, desc[UR4][R48.64] ;  /* 0x0000000430107981 */ /* 0x000f22000c1e9b00 */
[----:B------:R-:W-:-:S03]  /*8a70*/  IADD3.X R57, R49, R5, RZ, P1, !PT ;  /* 0x0000000531397210 */ /* 0x000fc60000ffe4ff */
[----:B------:R0:W4:Y:S01]  /*8a80*/  LDG.E.64.CONSTANT R14, desc[UR4][R54.64] ;  /* 0x00000004360e7981 */ /* 0x000122000c1e9b00 */
[----:B------:R-:W-:Y:S01]  /*8a90*/  IMAD.WIDE R58, R61, 0x8, R54 ;  /* 0x000000083d3a7825 */ /* 0x000fe200078e0236 */
[----:B------:R-:W-:-:S04]  /*8aa0*/  IADD3 R52, P1, R56, R6, RZ ;  /* 0x0000000638347210 */ /* 0x000fc80007f3e0ff */
[----:B------:R-:W-:Y:S01]  /*8ab0*/  IADD3.X R53, R57, R5, RZ, P1, !PT ;  /* 0x0000000539357210 */ /* 0x000fe20000ffe4ff */
[----:B-1----:R-:W-:Y:S01]  /*8ac0*/  IMAD.WIDE R50, R61, 0x8, R58 ;  /* 0x000000083d327825 */ /* 0x002fe200078e023a */
[----:B0-----:R-:W-:-:S03]  /*8ad0*/  IADD3 R54, P1, R52, R6, RZ ;  /* 0x0000000634367210 */ /* 0x001fc60007f3e0ff */
[----:B------:R-:W-:-:S04]  /*8ae0*/  IMAD.WIDE R48, R61, 0x8, R50 ;  /* 0x000000083d307825 */ /* 0x000fc800078e0232 */
[----:B------:R-:W-:Y:S01]  /*8af0*/  IMAD.X R55, R53, 0x1, R5, P1 ;  /* 0x0000000135377824 */ /* 0x000fe200008e0605 */
[----:B--2--5:R-:W-:Y:S01]  /*8b00*/  DFMA R24, R20, R18, R24 ;  /* 0x000000121418722b */ /* 0x024fe20000000018 */
[----:B------:R0:W2:Y:S04]  /*8b10*/  LDG.E.64.CONSTANT R18, desc[UR4][R58.64] ;  /* 0x000000043a127981 */ /* 0x0000a8000c1e9b00 */
[----:B------:R1:W2:Y:S03]  /*8b20*/  LDG.E.64.CONSTANT R20, desc[UR4][R56.64] ;  /* 0x0000000438147981 */ /* 0x0002a6000c1e9b00 */
[----:B---3--:R-:W-:Y:S01]  /*8b30*/  DFMA R28, R22, R28, R24 ;  /* 0x0000001c161c722b */ /* 0x008fe20000000018 */
[----:B------:R3:W2:Y:S04]  /*8b40*/  LDG.E.64.CONSTANT R22, desc[UR4][R50.64] ;  /* 0x0000000432167981 */ /* 0x0006a8000c1e9b00 */
[----:B------:R3:W2:Y:S01]  /*8b50*/  LDG.E.64.CONSTANT R24, desc[UR4][R52.64] ;  /* 0x0000000434187981 */ /* 0x0006a2000c1e9b00 */
[----:B0-----:R-:W-:-:S02]  /*8b60*/  IADD3 R58, P1, R54, R6, RZ ;  /* 0x00000006363a7210 */ /* 0x001fc40007f3e0ff */
[----:B----4-:R-:W-:Y:S01]  /*8b70*/  DFMA R32, R26, R32, R28 ;  /* 0x000000201a20722b */ /* 0x010fe2000000001c */
[----:B------:R0:W4:Y:S01]  /*8b80*/  LDG.E.64.CONSTANT R26, desc[UR4][R48.64] ;  /* 0x00000004301a7981 */ /* 0x000122000c1e9b00 */
[----:B------:R-:W-:-:S03]  /*8b90*/  IADD3.X R59, R55, R5, RZ, P1, !PT ;  /* 0x00000005373b7210 */ /* 0x000fc60000ffe4ff */
[----:B------:R0:W4:Y:S01]  /*8ba0*/  LDG.E.64.CONSTANT R28, desc[UR4][R54.64] ;  /* 0x00000004361c7981 */ /* 0x000122000c1e9b00 */
[----:B-1----:R-:W-:Y:S01]  /*8bb0*/  IMAD.WIDE R56, R61, 0x8, R48 ;  /* 0x000000083d387825 */ /* 0x002fe200078e0230 */
[----:B---3--:R-:W-:Y:S01]  /*8bc0*/  IADD3 R50, P1, R58, R6, RZ ;  /* 0x000000063a327210 */ /* 0x008fe20007f3e0ff */
[----:B------:R-:W-:-:S03]  /*8bd0*/  DFMA R36, R30, R36, R32 ;  /* 0x000000241e24722b */ /* 0x000fc60000000020 */
[----:B------:R1:W3:Y:S01]  /*8be0*/  LDG.E.64.CONSTANT R30, desc[UR4][R56.64] ;  /* 0x00000004381e7981 */ /* 0x0002e2000c1e9b00 */
[----:B------:R-:W-:-:S03]  /*8bf0*/  IADD3.X R51, R59, R5, RZ, P1, !PT ;  /* 0x000000053b337210 */ /* 0x000fc60000ffe4ff */
[----:B------:R1:W3:Y:S01]  /*8c00*/  LDG.E.64.CONSTANT R32, desc[UR4][R58.64] ;  /* 0x000000043a207981 */ /* 0x0002e2000c1e9b00 */
[----:B------:R-:W-:Y:S01]  /*8c10*/  IMAD.WIDE R52, R61, 0x8, R56 ;  /* 0x000000083d347825 */ /* 0x000fe200078e0238 */
[----:B------:R-:W-:Y:S01]  /*8c20*/  DFMA R40, R34, R40, R36 ;  /* 0x000000282228722b */ /* 0x000fe20000000024 */
[-C--:B0-----:R-:W-:Y:S01]  /*8c30*/  IADD3 R48, P1, R50, R6.reuse, RZ ;  /* 0x0000000632307210 */ /* 0x081fe20007f3e0ff */
[----:B------:R0:W3:Y:S04]  /*8c40*/  LDG.E.64.CONSTANT R36, desc[UR4][R50.64] ;  /* 0x0000000432247981 */ /* 0x0000e8000c1e9b00 */
[----:B------:R-:W3:Y:S01]  /*8c50*/  LDG.E.64.CONSTANT R34, desc[UR4][R52.64] ;  /* 0x0000000434227981 */ /* 0x000ee2000c1e9b00 */
[----:B------:R-:W-:Y:S01]  /*8c60*/  IADD3.X R49, R51, R5, RZ, P1, !PT ;  /* 0x0000000533317210 */ /* 0x000fe20000ffe4ff */
[----:B------:R-:W-:Y:S01]  /*8c70*/  IMAD.WIDE R54, R61, 0x8, R52 ;  /* 0x000000083d367825 */ /* 0x000fe200078e0234 */
[----:B-1----:R-:W-:Y:S01]  /*8c80*/  IADD3 R56, P1, R48, R6, RZ ;  /* 0x0000000630387210 */ /* 0x002fe20007f3e0ff */
[----:B------:R-:W-:-:S02]  /*8c90*/  DFMA R46, R38, R46, R40 ;  /* 0x0000002e262e722b */ /* 0x000fc40000000028 */
[----:B------:R-:W3:Y:S01]  /*8ca0*/  LDG.E.64.CONSTANT R40, desc[UR4][R48.64] ;  /* 0x0000000430287981 */ /* 0x000ee2000c1e9b00 */
[----:B------:R-:W-:-:S03]  /*8cb0*/  IADD3.X R57, R49, R5, RZ, P1, !PT ;  /* 0x0000000531397210 */ /* 0x000fc60000ffe4ff */
[----:B------:R-:W3:Y:S01]  /*8cc0*/  LDG.E.64.CONSTANT R38, desc[UR4][R54.64] ;  /* 0x0000000436267981 */ /* 0x000ee2000c1e9b00 */
[----:B------:R-:W-:Y:S01]  /*8cd0*/  IMAD.WIDE R58, R61, 0x8, R54 ;  /* 0x000000083d3a7825 */ /* 0x000fe200078e0236 */
[----:B------:R-:W-:Y:S01]  /*8ce0*/  DFMA R42, R44, R42, R46 ;  /* 0x0000002a2c2a722b */ /* 0x000fe2000000002e */
[----:B------:R-:W-:-:S03]  /*8cf0*/  IADD3 R44, P1, R56, R6, RZ ;  /* 0x00000006382c7210 */ /* 0x000fc60007f3e0ff */
[----:B------:R-:W3:Y:S01]  /*8d00*/  LDG.E.64.CONSTANT R46, desc[UR4][R58.64] ;  /* 0x000000043a2e7981 */ /* 0x000ee2000c1e9b00 */
[----:B0-----:R-:W-:-:S03]  /*8d10*/  IMAD.WIDE R50, R61, 0x8, R58 ;  /* 0x000000083d327825 */ /* 0x001fc600078e023a */
[----:B------:R-:W3:Y:S01]  /*8d20*/  LDG.E.64.CONSTANT R48, desc[UR4][R56.64] ;  /* 0x0000000438307981 */ /* 0x000ee2000c1e9b00 */
[----:B------:R-:W-:-:S03]  /*8d30*/  IADD3.X R45, R57, R5, RZ, P1, !PT ;  /* 0x00000005392d7210 */ /* 0x000fc60000ffe4ff */
[----:B------:R-:W3:Y:S04]  /*8d40*/  LDG.E.64.CONSTANT R54, desc[UR4][R50.64] ;  /* 0x0000000432367981 */ /* 0x000ee8000c1e9b00 */
[----:B------:R-:W3:Y:S01]  /*8d50*/  LDG.E.64.CONSTANT R52, desc[UR4][R44.64] ;  /* 0x000000042c347981 */ /* 0x000ee2000c1e9b00 */
[----:B------:R-:W-:Y:S01]  /*8d60*/  DFMA R14, R16, R14, R42 ;  /* 0x0000000e100e722b */ /* 0x000fe2000000002a */
[----:B------:R-:W-:-:S04]  /*8d70*/  IADD3 R4, R4, -0x10, RZ ;  /* 0xfffffff004047810 */ /* 0x000fc80007ffe0ff */
[----:B------:R-:W-:Y:S02]  /*8d80*/  ISETP.GT.AND P1, PT, R4, 0xc, PT ;  /* 0x0000000c0400780c */ /* 0x000fe40003f24270 */
[----:B------:R-:W-:Y:S02]  /*8d90*/  IADD3 R17, P2, R44, R6, RZ ;  /* 0x000000062c117210 */ /* 0x000fe40007f5e0ff */
[----:B------:R-:W-:Y:S01]  /*8da0*/  IADD3 R7, R7, 0x10, RZ ;  /* 0x0000001007077810 */ /* 0x000fe20007ffe0ff */
[----:B--2---:R-:W-:-:S08]  /*8db0*/  DFMA R14, R20, R18, R14 ;  /* 0x00000012140e722b */ /* 0x004fd0000000000e */
[----:B------:R-:W-:-:S08]  /*8dc0*/  DFMA R14, R24, R22, R14 ;  /* 0x00000016180e722b */ /* 0x000fd0000000000e */
[----:B----4-:R-:W-:-:S08]  /*8dd0*/  DFMA R14, R28, R26, R14 ;  /* 0x0000001a1c0e722b */ /* 0x010fd0000000000e */
[----:B---3--:R-:W-:-:S08]  /*8de0*/  DFMA R14, R32, R30, R14 ;  /* 0x0000001e200e722b */ /* 0x008fd0000000000e */
[----:B------:R-:W-:-:S08]  /*8df0*/  DFMA R14, R36, R34, R14 ;  /* 0x00000022240e722b */ /* 0x000fd0000000000e */
[----:B------:R-:W-:-:S08]  /*8e00*/  DFMA R14, R40, R38, R14 ;  /* 0x00000026280e722b */ /* 0x000fd0000000000e */
[----:B------:R-:W-:Y:S01]  /*8e10*/  DFMA R14, R48, R46, R14 ;  /* 0x0000002e300e722b */ /* 0x000fe2000000000e */
[----:B------:R-:W-:Y:S02]  /*8e20*/  IMAD.X R40, R45, 0x1, R5, P2 ;  /* 0x000000012d287824 */ /* 0x000fe400010e0605 */
[----:B------:R-:W-:-:S05]  /*8e30*/  IMAD.WIDE R46, R61, 0x8, R50 ;  /* 0x000000083d2e7825 */ /* 0x000fca00078e0232 */
[----:B------:R-:W-:Y:S01]  /*8e40*/  DFMA R24, R52, R54, R14 ;  /* 0x000000363418722b */ /* 0x000fe2000000000e */
[----:B------:R-:W-:Y:S10]  /*8e50*/  @P1 BRA `(.L_x_431) ;  /* 0xfffffff800641947 */ /* 0x000ff4000383ffff */
.L_x_430:
[----:B------:R-:W-:Y:S05]  /*8e60*/  BSYNC B3 ;  /* 0x0000000000037941 */ /* 0x000fea0003800000 */
.L_x_429:
[----:B------:R-:W-:Y:S01]  /*8e70*/  ISETP.GT.AND P1, PT, R4, 0x4, PT ;  /* 0x000000040400780c */ /* 0x000fe20003f24270 */
[----:B------:R-:W-:-:S12]  /*8e80*/  BSSY B3, `(.L_x_432) ;  /* 0x0000038000037945 */ /* 0x000fd80003800000 */
        /* <DEDUP_REMOVED lines=22> */
[----:B------:R-:W-:Y:S01]  /*8ff0*/  IADD3.X R47, R43, R5, RZ, P0, !PT ;  /* 0x000000052b2f7210 */ /* 0x000fe200007fe4ff */
[----:B------:R-:W-:Y:S01]  /*9000*/  IMAD.WIDE R44, R53, 0x8, R38 ;  /* 0x00000008352c7825 */ /* 0x000fe200078e0226 */
[----:B------:R-:W-:-:S03]  /*9010*/  IADD3 R60, P0, R46, R6, RZ ;  /* 0x000000062e3c7210 */ /* 0x000fc60007f1e0ff */
[----:B------:R1:W4:Y:S01]  /*9020*/  LDG.E.64.CONSTANT R22, desc[UR4][R46.64] ;  /* 0x000000042e167981 */ /* 0x000322000c1e9b00 */
[----:B------:R-:W-:-:S03]  /*9030*/  IADD3.X R61, R47, R5, RZ, P0, !PT ;  /* 0x000000052f3d7210 */ /* 0x000fc600007fe4ff */
[----:B------:R-:W4:Y:S01]  /*9040*/  LDG.E.64.CONSTANT R26, desc[UR4][R44.64] ;  /* 0x000000042c1a7981 */ /* 0x000f22000c1e9b00 */
[----:B------:R-:W-:Y:S01]  /*9050*/  IMAD.WIDE R56, R53, 0x8, R44 ;  /* 0x0000000835387825 */ /* 0x000fe200078e022c */
[-C--:B------:R-:W-:Y:S02]  /*9060*/  IADD3 R54, P0, R60, R6.reuse, RZ ;  /* 0x000000063c367210 */ /* 0x080fe40007f1e0ff */
[----:B------:R-:W4:Y:S04]  /*9070*/  LDG.E.64.CONSTANT R38, desc[UR4][R60.64] ;  /* 0x000000043c267981 */ /* 0x000f28000c1e9b00 */
[----:B------:R-:W4:Y:S01]  /*9080*/  LDG.E.64.CONSTANT R36, desc[UR4][R56.64] ;  /* 0x0000000438247981 */ /* 0x000f22000c1e9b00 */
[----:B------:R-:W-:Y:S02]  /*9090*/  IMAD.X R55, R61, 0x1, R5, P0 ;  /* 0x000000013d377824 */ /* 0x000fe400000e0605 */
[----:B------:R-:W-:Y:S01]  /*90a0*/  IMAD.WIDE R58, R53, 0x8, R56 ;  /* 0x00000008353a7825 */ /* 0x000fe200078e0238 */
[----:B0-----:R-:W-:-:S02]  /*90b0*/  IADD3 R40, P0, R54, R6, RZ ;  /* 0x0000000636287210 */ /* 0x001fc40007f1e0ff */
        /* <DEDUP_REMOVED lines=20> */
.L_x_433:
[----:B------:R-:W-:Y:S05]  /*9200*/  BSYNC B3 ;  /* 0x0000000000037941 */ /* 0x000fea0003800000 */
.L_x_432:
[----:B------:R-:W-:-:S13]  /*9210*/  ISETP.NE.OR P0, PT, R4, RZ, P0 ;  /* 0x000000ff0400720c */ /* 0x000fda0000705670 */
[----:B------:R-:W-:Y:S05]  /*9220*/  @!P0 BRA `(.L_x_434) ;  /* 0x00000000007c8947 */ /* 0x000fea0003800000 */
.L_x_428:
[----:B------:R-:W0:Y:S01]  /*9230*/  LDC R45, c[0x0][0x494] ;  /* 0x00012500ff2d7b82 */ /* 0x000e220000000800 */
[----:B------:R-:W-:Y:S02]  /*9240*/  MOV R14, R17 ;  /* 0x00000011000e7202 */ /* 0x000fe40000000f00 */
[----:B------:R-:W-:Y:S02]  /*9250*/  MOV R15, R40 ;  /* 0x00000028000f7202 */ /* 0x000fe40000000f00 */
[----:B------:R-:W-:Y:S02]  /*9260*/  IADD3 R20, P0, R17, R6, RZ ;  /* 0x0000000611147210 */ /* 0x000fe40007f1e0ff */
[----:B------:R1:W2:Y:S04]  /*9270*/  LDG.E.64.CONSTANT R16, desc[UR4][R46.64] ;  /* 0x000000042e107981 */ /* 0x0002a8000c1e9b00 */
[----:B------:R-:W2:Y:S01]  /*9280*/  LDG.E.64.CONSTANT R14, desc[UR4][R14.64] ;  /* 0x000000040e0e7981 */ /* 0x000ea2000c1e9b00 */
[----:B------:R-:W-:-:S02]  /*9290*/  IADD3.X R21, R40, R5, RZ, P0, !PT ;  /* 0x0000000528157210 */ /* 0x000fc400007fe4ff */
[----:B------:R-:W-:-:S03]  /*92a0*/  IADD3 R30, P0, R20, R6, RZ ;  /* 0x00000006141e7210 */ /* 0x000fc60007f1e0ff */
[----:B------:R-:W3:Y:S01]  /*92b0*/  LDG.E.64.CONSTANT R22, desc[UR4][R20.64] ;  /* 0x0000000414167981 */ /* 0x000ee2000c1e9b00 */
[----:B0-----:R-:W-:-:S05]  /*92c0*/  IMAD.WIDE R18, R45, 0x8, R46 ;  /* 0x000000082d127825 */ /* 0x001fca00078e022e */
[----:B------:R-:W3:Y:S01]  /*92d0*/  LDG.E.64.CONSTANT R26, desc[UR4][R18.64] ;  /* 0x00000004121a7981 */ /* 0x000ee2000c1e9b00 */
[----:B------:R-:W-:Y:S02]  /*92e0*/  IMAD.X R31, R21, 0x1, R5, P0 ;  /* 0x00000001151f7824 */ /* 0x000fe400000e0605 */
[----:B------:R-:W-:Y:S01]  /*92f0*/  IMAD.WIDE R28, R45, 0x8, R18 ;  /* 0x000000082d1c7825 */ /* 0x000fe200078e0212 */
[----:B------:R-:W-:Y:S02]  /*9300*/  IADD3 R38, P0, R30, R6, RZ ;  /* 0x000000061e267210 */ /* 0x000fe40007f1e0ff */
[----:B------:R-:W4:Y:S04]  /*9310*/  LDG.E.64.CONSTANT R32, desc[UR4][R30.64] ;  /* 0x000000041e207981 */ /* 0x000f28000c1e9b00 */
[----:B------:R-:W4:Y:S01]  /*9320*/  LDG.E.64.CONSTANT R34, desc[UR4][R28.64] ;  /* 0x000000041c227981 */ /* 0x000f22000c1e9b00 */
[----:B------:R-:W-:Y:S01]  /*9330*/  IADD3.X R39, R31, R5, RZ, P0, !PT ;  /* 0x000000051f277210 */ /* 0x000fe200007fe4ff */
[----:B------:R-:W-:-:S04]  /*9340*/  IMAD.WIDE R36, R45, 0x8, R28 ;  /* 0x000000082d247825 */ /* 0x000fc800078e021c */
        /* <DEDUP_REMOVED lines=13> */
.L_x_434:
[----:B------:R-:W-:Y:S05]  /*9420*/  BSYNC B2 ;  /* 0x0000000000027941 */ /* 0x000fea0003800000 */
.L_x_427:
[----:B------:R-:W-:-:S13]  /*9430*/  ISETP.NE.AND P0, PT, R2, RZ, PT ;  /* 0x000000ff0200720c */ /* 0x000fda0003f05270 */
[----:B------:R-:W-:Y:S05]  /*9440*/  @!P0 BRA `(.L_x_435) ;  /* 0x0000000000648947 */ /* 0x000fea0003800000 */
[----:B------:R-:W-:Y:S01]  /*9450*/  ULDC UR7, c[0x0][0x494] ;  /* 0x0001250000077ab9 */ /* 0x000fe20000000800 */
[C---:B0-----:R-:W-:Y:S02]  /*9460*/  IMAD R17, R7.reuse, R0, RZ ;  /* 0x0000000007117224 */ /* 0x041fe400078e02ff */
[----:B------:R-:W-:Y:S02]  /*9470*/  IMAD R15, R7, UR7, RZ ;  /* 0x00000007070f7c24 */ /* 0x000fe4000f8e02ff */
[----:B------:R-:W-:-:S04]  /*9480*/  IMAD.WIDE R6, R17, 0x8, R8 ;  /* 0x0000000811067825 */ /* 0x000fc800078e0208 */
[----:B------:R-:W-:Y:S02]  /*9490*/  IMAD.WIDE R4, R15, 0x8, R10 ;  /* 0x000000080f047825 */ /* 0x000fe400078e020a */
[----:B------:R-:W2:Y:S04]  /*94a0*/  LDG.E.64.CONSTANT R6, desc[UR4][R6.64] ;  /* 0x0000000406067981 */ /* 0x000ea8000c1e9b00 */
[----:B------:R-:W2:Y:S01]  /*94b0*/  LDG.E.64.CONSTANT R4, desc[UR4][R4.64] ;  /* 0x0000000404047981 */ /* 0x000ea2000c1e9b00 */
[----:B------:R-:W-:Y:S01]  /*94c0*/  ISETP.NE.AND P0, PT, R2, 0x1, PT ;  /* 0x000000010200780c */ /* 0x000fe20003f05270 */
[----:B--2--5:R-:W-:-:S12]  /*94d0*/  DFMA R24, R6, R4, R24 ;  /* 0x000000040618722b */ /* 0x024fd80000000018 */
[----:B------:R-:W-:Y:S05]  /*94e0*/  @!P0 BRA `(.L_x_435) ;  /* 0x00000000003c8947 */ /* 0x000fea0003800000 */
[----:B------:R-:W-:Y:S02]  /*94f0*/  ISETP.NE.AND P0, PT, R2, 0x2, PT ;  /* 0x000000020200780c */ /* 0x000fe40003f05270 */
[----:B------:R-:W-:Y:S02]  /*9500*/  IADD3 R17, R17, R0, RZ ;  /* 0x0000000011117210 */ /* 0x000fe40007ffe0ff */
[----:B------:R-:W-:-:S03]  /*9510*/  IADD3 R15, R15, UR7, RZ ;  /* 0x000000070f0f7c10 */ /* 0x000fc6000fffe0ff */
[----:B------:R-:W-:-:S04]  /*9520*/  IMAD.WIDE R6, R17, 0x8, R8 ;  /* 0x0000000811067825 */ /* 0x000fc800078e0208 */
[----:B------:R-:W-:Y:S02]  /*9530*/  IMAD.WIDE R4, R15, 0x8, R10 ;  /* 0x000000080f047825 */ /* 0x000fe400078e020a */
[----:B------:R-:W-:Y:S01]  /*9540*/  @P0 IADD3 R17, R17, R0, RZ ;  /* 0x0000000011110210 */ /* 0x000fe20007ffe0ff */
[----:B------:R-:W2:Y:S01]  /*9550*/  LDG.E.64.CONSTANT R6, desc[UR4][R6.64] ;  /* 0x0000000406067981 */ /* 0x000ea2000c1e9b00 */
[----:B------:R-:W-:-:S03]  /*9560*/  @P0 VIADD R15, R15, UR7 ;  /* 0x000000070f0f0c36 */ /* 0x000fc60008000000 */
[----:B------:R-:W2:Y:S01]  /*9570*/  LDG.E.64.CONSTANT R4, desc[UR4][R4.64] ;  /* 0x0000000404047981 */ /* 0x000ea2000c1e9b00 */
[----:B------:R-:W-:-:S04]  /*9580*/  @P0 IMAD.WIDE R8, R17, 0x8, R8 ;  /* 0x0000000811080825 */ /* 0x000fc800078e0208 */
[----:B------:R-:W-:Y:S02]  /*9590*/  @P0 IMAD.WIDE R10, R15, 0x8, R10 ;  /* 0x000000080f0a0825 */ /* 0x000fe400078e020a */
[----:B------:R-:W3:Y:S04]  /*95a0*/  @P0 LDG.E.64.CONSTANT R8, desc[UR4][R8.64] ;  /* 0x0000000408080981 */ /* 0x000ee8000c1e9b00 */
[----:B------:R-:W3:Y:S01]  /*95b0*/  @P0 LDG.E.64.CONSTANT R10, desc[UR4][R10.64] ;  /* 0x000000040a0a0981 */ /* 0x000ee2000c1e9b00 */
[----:B--2---:R-:W-:-:S08]  /*95c0*/  DFMA R24, R6, R4, R24 ;  /* 0x000000040618722b */ /* 0x004fd00000000018 */
[----:B---3--:R-:W-:-:S11]  /*95d0*/  @P0 DFMA R24, R8, R10, R24 ;  /* 0x0000000a0818022b */ /* 0x008fd60000000018 */
.L_x_435:
[----:B-----5:R1:W-:Y:S02]  /*95e0*/  STG.E.64 desc[UR4][R12.64], R24 ;  /* 0x000000180c007986 */ /* 0x0203e4000c101b04 */
.L_x_426:
[----:B------:R-:W-:-:S07]  /*95f0*/  IADD3 R3, R3, 0x80, RZ ;  /* 0x0000008003037810 */ /* 0x000fce0007ffe0ff */
.L_x_415:
        /* <DEDUP_REMOVED lines=356> */
.L_x_437:
        /* <DEDUP_REMOVED lines=9> */
[----:B------:R-:W-:Y:S01]  /*acd0*/  VIADD R2, R5, 0xffffffff ;  /* 0xffffffff05027836 */ /* 0x000fe20000000000 */
[----:B------:R-:W-:-:S03]  /*ace0*/  ULDC.64 UR8, c[0x0][0x480] ;  /* 0x0001200000087ab9 */ /* 0x000fc60000000a00 */
[----:B------:R1:W5:Y:S01]  /*acf0*/  LDG.E.64 R24, desc[UR4][R12.64] ;  /* 0x000000040c187981 */ /* 0x000362000c1e1b00 */
[----:B------:R-:W-:Y:S01]  /*ad00*/  ISETP.GE.U32.AND P2, PT, R2, 0x3, PT ;  /* 0x000000030200780c */ /* 0x000fe20003f46070 */
[----:B------:R-:W-:Y:S01]  /*ad10*/  HFMA2.MMA R7, -RZ, RZ, 0, 0 ;  /* 0x00000000ff077435 */ /* 0x000fe200000001ff */
[----:B------:R-:W-:Y:S02]  /*ad20*/  IADD3 R10, P0, R10, UR8, RZ ;  /* 0x000000080a0a7c10 */ /* 0x000fe4000ff1e0ff */
[----:B------:R-:W-:Y:S02]  /*ad30*/  IADD3 R8, P1, R8, UR10, RZ ;  /* 0x0000000a08087c10 */ /* 0x000fe4000ff3e0ff */
[----:B------:R-:W-:Y:S02]  /*ad40*/  IADD3.X R11, RZ, UR9, RZ, P0, !PT ;  /* 0x00000009ff0b7c10 */ /* 0x000fe400087fe4ff */
[----:B------:R-:W-:Y:S02]  /*ad50*/  IADD3.X R9, RZ, UR11, RZ, P1, !PT ;  /* 0x0000000bff097c10 */ /* 0x000fe40008ffe4ff */
[----:B------:R-:W-:-:S03]  /*ad60*/  LOP3.LUT R2, R5, 0x3, RZ, 0xc0, !PT ;  /* 0x0000000305027812 */ /* 0x000fc600078ec0ff */
[----:B-1----:R-:W-:Y:S05]  /*ad70*/  @!P2 BRA `(.L_x_439) ;  /* 0x0000000c0054a947 */ /* 0x002fea0003800000 */
[----:B------:R-:W-:Y:S01]  /*ad80*/  IADD3 R4, R5, -R2, RZ ;  /* 0x8000000205047210 */ /* 0x000fe20007ffe0ff */
[----:B------:R-:W-:Y:S01]  /*ad90*/  BSSY B2, `(.L_x_439) ;  /* 0x00000d3000027945 */ /* 0x000fe20003800000 */
[----:B0-----:R-:W-:Y:S01]  /*ada0*/  SHF.R.S32.HI R5, RZ, 0x1f, R0 ;  /* 0x0000001fff057819 */ /* 0x001fe20000011400 */
[----:B------:R-:W-:Y:S01]  /*adb0*/  IMAD.MOV.U32 R7, RZ, RZ, RZ ;  /* 0x000000ffff077224 */ /* 0x000fe200078e00ff */
        /* <DEDUP_REMOVED lines=13> */
.L_x_443:
        /* <DEDUP_REMOVED lines=21> */
[----:B------:R-:W-:Y:S02]  /*afe0*/  IMAD.X R53, R45, 0x1, R5, P1 ;  /* 0x000000012d357824 */ /* 0x000fe400008e0605 */
[----:B0-----:R-:W-:Y:S01]  /*aff0*/  IMAD.WIDE R14, R61, 0x8, R38 ;  /* 0x000000083d0e7825 */ /* 0x001fe200078e0226 */
[----:B------:R-:W-:-:S02]  /*b000*/  IADD3 R58, P1, R52, R6, RZ ;  /* 0x00000006343a7210 */ /* 0x000fc40007f3e0ff */
        /* <DEDUP_REMOVED lines=23> */
[----:B------:R-:W-:Y:S01]  /*b180*/  IMAD.WIDE R48, R61, 0x8, R50 ;  /* 0x000000083d307825 */ /* 0x000fe200078e0232 */
[-C--:B------:R-:W-:Y:S01]  /*b190*/  IADD3.X R55, R53, R5.reuse, RZ, P1, !PT ;  /* 0x0000000535377210 */ /* 0x080fe20000ffe4ff */
        /* <DEDUP_REMOVED lines=13> */
[----:B0-----:R-:W-:Y:S01]  /*b270*/  IADD3 R50, P1, R58, R6, RZ ;  /* 0x000000063a327210 */ /* 0x001fe20007f3e0ff */
[----:B------:R-:W3:Y:S04]  /*b280*/  LDG.E.64.CONSTANT R32, desc[UR4][R58.64] ;  /* 0x000000043a207981 */ /* 0x000ee8000c1e9b00 */
[----:B------:R0:W3:Y:S01]  /*b290*/  LDG.E.64.CONSTANT R30, desc[UR4][R56.64] ;  /* 0x00000004381e7981 */ /* 0x0000e2000c1e9b00 */
[----:B------:R-:W-:-:S02]  /*b2a0*/  IMAD.X R51, R59, 0x1, R5, P1 ;  /* 0x000000013b337824 */ /* 0x000fc400008e0605 */
[----:B------:R-:W-:Y:S01]  /*b2b0*/  IMAD.WIDE R52, R61, 0x8, R56 ;  /* 0x000000083d347825 */ /* 0x000fe200078e0238 */
[----:B------:R-:W-:Y:S01]  /*b2c0*/  DFMA R40, R34, R40, R36 ;  /* 0x000000282228722b */ /* 0x000fe20000000024 */
[-C--:B----4-:R-:W-:Y:S01]  /*b2d0*/  IADD3 R48, P1, R50, R6.reuse, RZ ;  /* 0x0000000632307210 */ /* 0x090fe20007f3e0ff */
[----:B------:R1:W4:Y:S04]  /*b2e0*/  LDG.E.64.CONSTANT R36, desc[UR4][R50.64] ;  /* 0x0000000432247981 */ /* 0x000328000c1e9b00 */
[----:B------:R-:W4:Y:S01]  /*b2f0*/  LDG.E.64.CONSTANT R34, desc[UR4][R52.64] ;  /* 0x0000000434227981 */ /* 0x000f22000c1e9b00 */
[----:B------:R-:W-:Y:S01]  /*b300*/  IADD3.X R49, R51, R5, RZ, P1, !PT ;  /* 0x0000000533317210 */ /* 0x000fe20000ffe4ff */
[----:B------:R-:W-:Y:S01]  /*b310*/  IMAD.WIDE R54, R61, 0x8, R52 ;  /* 0x000000083d367825 */ /* 0x000fe200078e0234 */
[----:B------:R-:W-:Y:S01]  /*b320*/  DFMA R46, R38, R46, R40 ;  /* 0x0000002e262e722b */ /* 0x000fe20000000028 */
[----:B0-----:R-:W-:-:S02]  /*b330*/  IADD3 R56, P1, R48, R6, RZ ;  /* 0x0000000630387210 */ /* 0x001fc40007f3e0ff */
[----:B------:R-:W4:Y:S04]  /*b340*/  LDG.E.64.CONSTANT R40, desc[UR4][R48.64] ;  /* 0x0000000430287981 */ /* 0x000f28000c1e9b00 */
[----:B------:R-:W4:Y:S01]  /*b350*/  LDG.E.64.CONSTANT R38, desc[UR4][R54.64] ;  /* 0x0000000436267981 */ /* 0x000f22000c1e9b00 */
[-C--:B------:R-:W-:Y:S01]  /*b360*/  IADD3.X R57, R49, R5.reuse, RZ, P1, !PT ;  /* 0x0000000531397210 */ /* 0x080fe20000ffe4ff */
[----:B------:R-:W-:Y:S01]  /*b370*/  IMAD.WIDE R58, R61, 0x8, R54 ;  /* 0x000000083d3a7825 */ /* 0x000fe200078e0236 */
[----:B------:R-:W-:Y:S01]  /*b380*/  DFMA R42, R44, R42, R46 ;  /* 0x0000002a2c2a722b */ /* 0x000fe2000000002e */
[----:B------:R-:W-:Y:S02]  /*b390*/  IADD3 R44, P1, R56, R6, RZ ;  /* 0x00000006382c7210 */ /* 0x000fe40007f3e0ff */
[----:B------:R-:W4:Y:S04]  /*b3a0*/  LDG.E.64.CONSTANT R48, desc[UR4][R56.64] ;  /* 0x0000000438307981 */ /* 0x000f28000c1e9b00 */
[----:B------:R-:W4:Y:S01]  /*b3b0*/  LDG.E.64.CONSTANT R46, desc[UR4][R58.64] ;  /* 0x000000043a2e7981 */ /* 0x000f22000c1e9b00 */
[----:B------:R-:W-:Y:S01]  /*b3c0*/  IADD3.X R45, R57, R5, RZ, P1, !PT ;  /* 0x00000005392d7210 */ /* 0x000fe20000ffe4ff */
[----:B-1----:R-:W-:-:S04]  /*b3d0*/  IMAD.WIDE R50, R61, 0x8, R58 ;  /* 0x000000083d327825 */ /* 0x002fc800078e023a */
[----:B------:R-:W4:Y:S04]  /*b3e0*/  LDG.E.64.CONSTANT R52, desc[UR4][R44.64] ;  /* 0x000000042c347981 */ /* 0x000f28000c1e9b00 */
[----:B------:R-:W4:Y:S01]  /*b3f0*/  LDG.E.64.CONSTANT R54, desc[UR4][R50.64] ;  /* 0x0000000432367981 */ /* 0x000f22000c1e9b00 */
[----:B------:R-:W-:Y:S01]  /*b400*/  DFMA R14, R16, R14, R42 ;  /* 0x0000000e100e722b */ /* 0x000fe2000000002a */
[----:B------:R-:W-:-:S04]  /*b410*/  IADD3 R4, R4, -0x10, RZ ;  /* 0xfffffff004047810 */ /* 0x000fc80007ffe0ff */
        /* <DEDUP_REMOVED lines=14> */
.L_x_442:
[----:B------:R-:W-:Y:S05]  /*b500*/  BSYNC B3 ;  /* 0x0000000000037941 */ /* 0x000fea0003800000 */
.L_x_441:
[----:B------:R-:W-:Y:S01]  /*b510*/  ISETP.GT.AND P1, PT, R4, 0x4, PT ;  /* 0x000000040400780c */ /* 0x000fe20003f24270 */
[----:B------:R-:W-:-:S12]  /*b520*/  BSSY B3, `(.L_x_444) ;  /* 0x0000038000037945 */ /* 0x000fd80003800000 */
[----:B------:R-:W-:Y:S05]  /*b530*/  @!P1 BRA `(.L_x_445) ;  /* 0x0000000000d89947 */ /* 0x000fea0003800000 */
[----:B------:R-:W0:Y:S01]  /*b540*/  LDC R53, c[0x0][0x494] ;  /* 0x00012500ff357b82 */ /* 0x000e220000000800 */
[----:B------:R-:W-:Y:S01]  /*b550*/  MOV R14, R17 ;  /* 0x00000011000e7202 */ /* 0x000fe20000000f00 */
[----:B------:R-:W-:Y:S01]  /*b560*/  IMAD.MOV.U32 R15, RZ, RZ, R40 ;  /* 0x000000ffff0f7224 */ /* 0x000fe200078e0028 */
[-C--:B------:R-:W-:Y:S01]  /*b570*/  IADD3 R26, P0, R17, R6.reuse, RZ ;  /* 0x00000006111a7210 */ /* 0x080fe20007f1e0ff */
[----:B------:R1:W2:Y:S04]  /*b580*/  LDG.E.64.CONSTANT R18, desc[UR4][R46.64] ;  /* 0x000000042e127981 */ /* 0x0002a8000c1e9b00 */
        /* <DEDUP_REMOVED lines=26> */
[----:B------:R-:W-:Y:S01]  /*b730*/  IADD3.X R55, R61, R5, RZ, P0, !PT ;  /* 0x000000053d377210 */ /* 0x000fe200007fe4ff */
[----:B------:R-:W-:Y:S01]  /*b740*/  IMAD.WIDE R58, R53, 0x8, R56 ;  /* 0x00000008353a7825 */ /* 0x000fe200078e0238 */
[----:B0-----:R-:W-:-:S03]  /*b750*/  IADD3 R40, P0, R54, R6, RZ ;  /* 0x0000000636287210 */ /* 0x001fc60007f1e0ff */
[----:B------:R-:W4:Y:S01]  /*b760*/  LDG.E.64.CONSTANT R44, desc[UR4][R54.64] ;  /* 0x00000004362c7981 */ /* 0x000f22000c1e9b00 */
[----:B------:R-:W-:-:S03]  /*b770*/  IADD3.X R41, R55, R5, RZ, P0, !PT ;  /* 0x0000000537297210 */ /* 0x000fc600007fe4ff */
[----:B------:R-:W4:Y:S01]  /*b780*/  LDG.E.64.CONSTANT R42, desc[UR4][R58.64] ;  /* 0x000000043a2a7981 */ /* 0x000f22000c1e9b00 */
[----:B-1----:R-:W-:-:S03]  /*b790*/  IMAD.WIDE R46, R53, 0x8, R58 ;  /* 0x00000008352e7825 */ /* 0x002fc600078e023a */
[----:B------:R-:W4:Y:S04]  /*b7a0*/  LDG.E.64.CONSTANT R50, desc[UR4][R40.64] ;  /* 0x0000000428327981 */ /* 0x000f28000c1e9b00 */
[----:B------:R0:W4:Y:S01]  /*b7b0*/  LDG.E.64.CONSTANT R48, desc[UR4][R46.64] ;  /* 0x000000042e307981 */ /* 0x000122000c1e9b00 */
[----:B------:R-:W-:Y:S01]  /*b7c0*/  PLOP3.LUT P0, PT, PT, PT, PT, 0x8, 0x0 ;  /* 0x000000000000781c */ /* 0x000fe20003f0e170 */
[----:B------:R-:W-:Y:S01]  /*b7d0*/  VIADD R7, R7, 0x8 ;  /* 0x0000000807077836 */ /* 0x000fe20000000000 */
        /* <DEDUP_REMOVED lines=12> */
.L_x_445:
[----:B------:R-:W-:Y:S05]  /*b8a0*/  BSYNC B3 ;  /* 0x0000000000037941 */ /* 0x000fea0003800000 */
.L_x_444:
[----:B------:R-:W-:-:S13]  /*b8b0*/  ISETP.NE.OR P0, PT, R4, RZ, P0 ;  /* 0x000000ff0400720c */ /* 0x000fda0000705670 */
[----:B------:R-:W-:Y:S05]  /*b8c0*/  @!P0 BRA `(.L_x_446) ;  /* 0x00000000007c8947 */ /* 0x000fea0003800000 */
.L_x_440:
        /* <DEDUP_REMOVED lines=9> */
[----:B0-----:R-:W-:Y:S01]  /*b960*/  IMAD.WIDE R18, R45, 0x8, R46 ;  /* 0x000000082d127825 */ /* 0x001fe200078e022e */
[----:B------:R-:W-:-:S04]  /*b970*/  IADD3.X R31, R21, R5, RZ, P0, !PT ;  /* 0x00000005151f7210 */ /* 0x000fc800007fe4ff */
[----:B------:R-:W3:Y:S01]  /*b980*/  LDG.E.64.CONSTANT R26, desc[UR4][R18.64] ;  /* 0x00000004121a7981 */ /* 0x000ee2000c1e9b00 */
        /* <DEDUP_REMOVED lines=8> */
[----:B------:R-:W-:-:S05]  /*ba10*/  VIADD R4, R4, 0xfffffffc ;  /* 0xfffffffc04047836 */ /* 0x000fca0000000000 */
        /* <DEDUP_REMOVED lines=10> */
.L_x_446:
[----:B------:R-:W-:Y:S05]  /*bac0*/  BSYNC B2 ;  /* 0x0000000000027941 */ /* 0x000fea0003800000 */
.L_x_439:
        /* <DEDUP_REMOVED lines=19> */
[----:B------:R-:W-:-:S03]  /*bc00*/  @P0 IADD3 R15, R15, UR7, RZ ;  /* 0x000000070f0f0c10 */ /* 0x000fc6000fffe0ff */
[----:B------:R-:W2:Y:S01]  /*bc10*/  LDG.E.64.CONSTANT R4, desc[UR4][R4.64] ;  /* 0x0000000404047981 */ /* 0x000ea2000c1e9b00 */
[----:B------:R-:W-:-:S04]  /*bc20*/  @P0 IMAD.WIDE R8, R17, 0x8, R8 ;  /* 0x0000000811080825 */ /* 0x000fc800078e0208 */
[----:B------:R-:W-:Y:S02]  /*bc30*/  @P0 IMAD.WIDE R10, R15, 0x8, R10 ;  /* 0x000000080f0a0825 */ /* 0x000fe400078e020a */
[----:B------:R-:W3:Y:S04]  /*bc40*/  @P0 LDG.E.64.CONSTANT R8, desc[UR4][R8.64] ;  /* 0x0000000408080981 */ /* 0x000ee8000c1e9b00 */
[----:B------:R-:W3:Y:S01]  /*bc50*/  @P0 LDG.E.64.CONSTANT R10, desc[UR4][R10.64] ;  /* 0x000000040a0a0981 */ /* 0x000ee2000c1e9b00 */
[----:B--2---:R-:W-:-:S08]  /*bc60*/  DFMA R24, R6, R4, R24 ;  /* 0x000000040618722b */ /* 0x004fd00000000018 */
[----:B---3--:R-:W-:-:S11]  /*bc70*/  @P0 DFMA R24, R8, R10, R24 ;  /* 0x0000000a0818022b */ /* 0x008fd60000000018 */
.L_x_447:
[----:B-----5:R1:W-:Y:S02]  /*bc80*/  STG.E.64 desc[UR4][R12.64], R24 ;  /* 0x000000180c007986 */ /* 0x0203e4000c101b04 */
.L_x_438:
[----:B------:R-:W-:-:S07]  /*bc90*/  IADD3 R3, R3, 0x80, RZ ;  /* 0x0000008003037810 */ /* 0x000fce0007ffe0ff */
.L_x_424:
[----:B------:R-:W-:-:S13]  /*bca0*/  ISETP.GE.AND P0, PT, R3, UR6, PT ;  /* 0x0000000603007c0c */ /* 0x000fda000bf06270 */
[----:B------:R-:W-:Y:S05]  /*bcb0*/  @P0 BREAK B0 ;  /* 0x0000000000000942 */ /* 0x000fea0003800000 */
[----:B------:R-:W-:Y:S05]  /*bcc0*/  @P0 BRA `(.L_x_448) ;  /* 0x0000004c00500947 */ /* 0x000fea0003800000 */
[----:B0-----:R-:W0:Y:S01]  /*bcd0*/  LDC R0, c[0x0][0x218] ;  /* 0x00008600ff007b82 */ /* 0x001e220000000800 */
[----:B-1----:R-:W-:Y:S01]  /*bce0*/  HFMA2.MMA R12, -RZ, RZ, 0, 0 ;  /* 0x00000000ff0c7435 */ /* 0x002fe200000001ff */
[----:B------:R-:W-:Y:S01]  /*bcf0*/  IMAD.MOV.U32 R8, RZ, RZ, RZ ;  /* 0x000000ffff087224 */ /* 0x000fe200078e00ff */
        /* <DEDUP_REMOVED lines=351> */
.L_x_449:
        /* <DEDUP_REMOVED lines=17> */
[----:B------:R-:W-:-:S02]  /*d400*/  IADD3.X R11, RZ, UR9, RZ, P0, !PT ;  /* 0x00000009ff0b7c10 */ /* 0x000fc400087fe4ff */
[----:B------:R-:W-:-:S05]  /*d410*/  LOP3.LUT R2, R5, 0x3, RZ, 0xc0, !PT ;  /* 0x0000000305027812 */ /* 0x000fca00078ec0ff */
[----:B-1----:R-:W-:Y:S05]  /*d420*/  @!P2 BRA `(.L_x_451) ;  /* 0x0000000c0054a947 */ /* 0x002fea0003800000 */
[----:B------:R-:W-:Y:S01]  /*d430*/  IADD3 R4, R5, -R2, RZ ;  /* 0x8000000205047210 */ /* 0x000fe20007ffe0ff */
[----:B------:R-:W-:Y:S01]  /*d440*/  BSSY B2, `(.L_x_451) ;  /* 0x00000d3000027945 */ /* 0x000fe20003800000 */
[----:B0-----:R-:W-:Y:S01]  /*d450*/  SHF.R.S32.HI R5, RZ, 0x1f, R0 ;  /* 0x0000001fff057819 */ /* 0x001fe20000011400 */
[----:B------:R-:W-:Y:S01]  /*d460*/  HFMA2.MMA R7, -RZ, RZ, 0, 0 ;  /* 0x00000000ff077435 */ /* 0x000fe200000001ff */
[----:B------:R-:W-:Y:S01]  /*d470*/  ISETP.GT.AND P0, PT, R4, RZ, PT ;  /* 0x000000ff0400720c */ /* 0x000fe20003f04270 */
[----:B------:R-:W-:Y:S01]  /*d480*/  IMAD.MOV.U32 R47, RZ, RZ, R11 ;  /* 0x000000ffff2f7224 */ /* 0x000fe200078e000b */
[----:B------:R-:W-:Y:S02]  /*d490*/  MOV R17, R8 ;  /* 0x0000000800117202 */ /* 0x000fe40000000f00 */
[----:B------:R-:W-:Y:S02]  /*d4a0*/  MOV R40, R9 ;  /* 0x0000000900287202 */ /* 0x000fe40000000f00 */
[----:B------:R-:W-:-:S02]  /*d4b0*/  SHF.L.U32 R6, R0, 0x3, RZ ;  /* 0x0000000300067819 */ /* 0x000fc400000006ff */
[----:B------:R-:W-:Y:S02]  /*d4c0*/  MOV R46, R10 ;  /* 0x0000000a002e7202 */ /* 0x000fe40000000f00 */
[----:B------:R-:W-:-:S03]  /*d4d0*/  SHF.L.U64.HI R5, R0, 0x3, R5 ;  /* 0x0000000300057819 */ /* 0x000fc60000010205 */
[----:B------:R-:W-:Y:S05]  /*d4e0*/  @!P0 BRA `(.L_x_452) ;  /* 0x0000000800a48947 */ /* 0x000fea0003800000 */
[----:B------:R-:W-:Y:S01]  /*d4f0*/  ISETP.GT.AND P1, PT, R4, 0xc, PT ;  /* 0x0000000c0400780c */ /* 0x000fe20003f24270 */
[----:B------:R-:W-:Y:S01]  /*d500*/  BSSY B3, `(.L_x_453) ;  /* 0x000006b000037945 */ /* 0x000fe20003800000 */
[----:B------:R-:W-:-:S11]  /*d510*/  PLOP3.LUT P0, PT, PT, PT, PT, 0x80, 0x0 ;  /* 0x000000000000781c */ /* 0x000fd60003f0f070 */
[----:B------:R-:W-:Y:S05]  /*d520*/  @!P1 BRA `(.L_x_454) ;  /* 0x0000000400a09947 */ /* 0x000fea0003800000 */
[----:B------:R-:W-:-:S13]  /*d530*/  PLOP3.LUT P0, PT, PT, PT, PT, 0x8, 0x0 ;  /* 0x000000000000781c */ /* 0x000fda0003f0e170 */
.L_x_455:
        /* <DEDUP_REMOVED lines=31> */
[----:B------:R-:W-:Y:S02]  /*d730*/  IMAD.X R55, R59, 0x1, R5, P1 ;  /* 0x000000013b377824 */ /* 0x000fe400008e0605 */
        /* <DEDUP_REMOVED lines=39> */
[----:B------:R-:W-:Y:S01]  /*d9b0*/  IADD3.X R49, R51, R5, RZ, P1, !PT ;  /* 0x0000000533317210 */ /* 0x000fe20000ffe4ff */
[----:B------:R-:W-:Y:S01]  /*d9c0*/  IMAD.WIDE R54, R61, 0x8, R52 ;  /* 0x000000083d367825 */ /* 0x000fe200078e0234 */
[----:B------:R-:W-:Y:S01]  /*d9d0*/  DFMA R46, R38, R46, R40 ;  /* 0x0000002e262e722b */ /* 0x000fe20000000028 */
[----:B0-----:R-:W-:Y:S02]  /*d9e0*/  IADD3 R56, P1, R48, R6, RZ ;  /* 0x0000000630387210 */ /* 0x001fe40007f3e0ff */
[----:B------:R-:W4:Y:S04]  /*d9f0*/  LDG.E.64.CONSTANT R40, desc[UR4][R48.64] ;  /* 0x0000000430287981 */ /* 0x000f28000c1e9b00 */
[----:B------:R-:W4:Y:S01]  /*da00*/  LDG.E.64.CONSTANT R38, desc[UR4][R54.64] ;  /* 0x0000000436267981 */ /* 0x000f22000c1e9b00 */
[----:B------:R-:W-:-:S02]  /*da10*/  IMAD.X R57, R49, 0x1, R5, P1 ;  /* 0x0000000131397824 */ /* 0x000fc400008e0605 */
[----:B------:R-:W-:Y:S01]  /*da20*/  IMAD.WIDE R58, R61, 0x8, R54 ;  /* 0x000000083d3a7825 */ /* 0x000fe200078e0236 */
[----:B------:R-:W-:Y:S01]  /*da30*/  DFMA R42, R44, R42, R46 ;  /* 0x0000002a2c2a722b */ /* 0x000fe2000000002e */
[----:B------:R-:W-:Y:S01]  /*da40*/  IADD3 R44, P1, R56, R6, RZ ;  /* 0x00000006382c7210 */ /* 0x000fe20007f3e0ff */
        /* <DEDUP_REMOVED lines=22> */
.L_x_454:
[----:B------:R-:W-:Y:S05]  /*dbb0*/  BSYNC B3 ;  /* 0x0000000000037941 */ /* 0x000fea0003800000 */
.L_x_453:
        /* <DEDUP_REMOVED lines=12> */
[----:B0-----:R-:W-:-:S05]  /*dc80*/  IMAD.WIDE R22, R53, 0x8, R46 ;  /* 0x0000000835167825 */ /* 0x001fca00078e022e */
[----:B------:R-:W3:Y:S01]  /*dc90*/  LDG.E.64.CONSTANT R16, desc[UR4][R22.64] ;  /* 0x0000000416107981 */ /* 0x000ee2000c1e9b00 */
[----:B------:R-:W-:Y:S02]  /*dca0*/  IMAD.X R41, R27, 0x1, R5, P0 ;  /* 0x000000011b297824 */ /* 0x000fe400000e0605 */
[----:B------:R-:W-:Y:S01]  /*dcb0*/  IMAD.WIDE R36, R53, 0x8, R22 ;  /* 0x0000000835247825 */ /* 0x000fe200078e0216 */
[-C--:B------:R-:W-:Y:S02]  /*dcc0*/  IADD3 R42, P0, R40, R6.reuse, RZ ;  /* 0x00000006282a7210 */ /* 0x080fe40007f1e0ff */
[----:B------:R0:W4:Y:S04]  /*dcd0*/  LDG.E.64.CONSTANT R32, desc[UR4][R40.64] ;  /* 0x0000000428207981 */ /* 0x000128000c1e9b00 */
[----:B------:R-:W4:Y:S01]  /*dce0*/  LDG.E.64.CONSTANT R34, desc[UR4][R36.64] ;  /* 0x0000000424227981 */ /* 0x000f22000c1e9b00 */
[----:B------:R-:W-:Y:S01]  /*dcf0*/  IADD3.X R43, R41, R5, RZ, P0, !PT ;  /* 0x00000005292b7210 */ /* 0x000fe200007fe4ff */
[----:B------:R-:W-:Y:S01]  /*dd00*/  IMAD.WIDE R38, R53, 0x8, R36 ;  /* 0x0000000835267825 */ /* 0x000fe200078e0224 */
[----:B-1----:R-:W-:-:S03]  /*dd10*/  IADD3 R46, P0, R42, R6, RZ ;  /* 0x000000062a2e7210 */ /* 0x002fc60007f1e0ff */
[----:B------:R-:W4:Y:S01]  /*dd20*/  LDG.E.64.CONSTANT R28, desc[UR4][R42.64] ;  /* 0x000000042a1c7981 */ /* 0x000f22000c1e9b00 */
[----:B------:R-:W-:-:S03]  /*dd30*/  IADD3.X R47, R43, R5, RZ, P0, !PT ;  /* 0x000000052b2f7210 */ /* 0x000fc600007fe4ff */
[----:B------:R-:W4:Y:S01]  /*dd40*/  LDG.E.64.CONSTANT R30, desc[UR4][R38.64] ;  /* 0x00000004261e7981 */ /* 0x000f22000c1e9b00 */
[----:B------:R-:W-:Y:S01]  /*dd50*/  IMAD.WIDE R44, R53, 0x8, R38 ;  /* 0x00000008352c7825 */ /* 0x000fe200078e0226 */
[-C--:B------:R-:W-:Y:S02]  /*dd60*/  IADD3 R60, P0, R46, R6.reuse, RZ ;  /* 0x000000062e3c7210 */ /* 0x080fe40007f1e0ff */
        /* <DEDUP_REMOVED lines=28> */
[----:B------:R-:W-:-:S07]  /*df30*/  IMAD.X R40, R41, 0x1, R5, P1 ;  /* 0x0000000129287824 */ /* 0x000fce00008e0605 */
[----:B------:R-:W-:-:S11]  /*df40*/  DFMA R24, R50, R48, R14 ;  /* 0x000000303218722b */ /* 0x000fd6000000000e */
.L_x_457:
[----:B------:R-:W-:Y:S05]  /*df50*/  BSYNC B3 ;  /* 0x0000000000037941 */ /* 0x000fea0003800000 */
.L_x_456:
[----:B------:R-:W-:-:S13]  /*df60*/  ISETP.NE.OR P0, PT, R4, RZ, P0 ;  /* 0x000000ff0400720c */ /* 0x000fda0000705670 */
[----:B------:R-:W-:Y:S05]  /*df70*/  @!P0 BRA `(.L_x_458) ;  /* 0x00000000007c8947 */ /* 0x000fea0003800000 */
.L_x_452:
        /* <DEDUP_REMOVED lines=29> */
[----:B------:R-:W-:Y:S01]  /*e150*/  IMAD.X R40, R39, 0x1, R5, P1 ;  /* 0x0000000127287824 */ /* 0x000fe200008e0605 */
[----:B------:R-:W-:Y:S09]  /*e160*/  @P0 BRA `(.L_x_452) ;  /* 0xfffffffc00840947 */ /* 0x000ff2000383ffff */
.L_x_458:
[----:B------:R-:W-:Y:S05]  /*e170*/  BSYNC B2 ;  /* 0x0000000000027941 */ /* 0x000fea0003800000 */
.L_x_451:
        /* <DEDUP_REMOVED lines=27> */
.L_x_459:
[----:B-----5:R1:W-:Y:S02]  /*e330*/  STG.E.64 desc[UR4][R12.64], R24 ;  /* 0x000000180c007986 */ /* 0x0203e4000c101b04 */
.L_x_450:
[----:B------:R-:W-:-:S07]  /*e340*/  IADD3 R3, R3, 0x80, RZ ;  /* 0x0000008003037810 */ /* 0x000fce0007ffe0ff */
.L_x_436:
[----:B------:R-:W-:-:S13]  /*e350*/  ISETP.GE.AND P0, PT, R3, UR6, PT ;  /* 0x0000000603007c0c */ /* 0x000fda000bf06270 */
[----:B------:R-:W-:Y:S05]  /*e360*/  @P0 BREAK B0 ;  /* 0x0000000000000942 */ /* 0x000fea0003800000 */
[----:B------:R-:W-:Y:S05]  /*e370*/  @P0 BRA `(.L_x_448) ;  /* 0x0000002400a40947 */ /* 0x000fea0003800000 */
[----:B------:R-:W-:Y:S05]  /*e380*/  BSYNC B0 ;  /* 0x0000000000007941 */ /* 0x000fea0003800000 */
.L_x_405:
[----:B0-----:R-:W0:Y:S01]  /*e390*/  LDC R0, c[0x0][0x218] ;  /* 0x00008600ff007b82 */ /* 0x001e220000000800 */
[----:B------:R-:W-:Y:S01]  /*e3a0*/  HFMA2.MMA R10, -RZ, RZ, 0, 0 ;  /* 0x00000000ff0a7435 */ /* 0x000fe200000001ff */
[----:B------:R-:W-:Y:S01]  /*e3b0*/  MOV R8, RZ ;  /* 0x000000ff00087202 */ /* 0x000fe20000000f00 */
[----:B-1----:R-:W-:Y:S01]  /*e3c0*/  IMAD.MOV.U32 R12, RZ, RZ, RZ ;  /* 0x000000ffff0c7224 */ /* 0x002fe200078e00ff */
        /* <DEDUP_REMOVED lines=350> */
.L_x_460:
        /* <DEDUP_REMOVED lines=22> */
[----:B------:R-:W-:Y:S01]  /*fb10*/  BSSY B2, `(.L_x_462) ;  /* 0x00000d2000027945 */ /* 0x000fe20003800000 */
[----:B------:R-:W-:Y:S01]  /*fb20*/  HFMA2.MMA R7, -RZ, RZ, 0, 0 ;  /* 0x00000000ff077435 */ /* 0x000fe200000001ff */
[----:B------:R-:W-:Y:S02]  /*fb30*/  MOV R17, R8 ;  /* 0x0000000800117202 */ /* 0x000fe40000000f00 */
[----:B------:R-:W-:Y:S02]  /*fb40*/  ISETP.GT.AND P0, PT, R4, RZ, PT ;  /* 0x000000ff0400720c */ /* 0x000fe40003f04270 */
[----:B------:R-:W-:Y:S02]  /*fb50*/  MOV R40, R9 ;  /* 0x0000000900287202 */ /* 0x000fe40000000f00 */
[----:B------:R-:W-:-:S02]  /*fb60*/  SHF.L.U32 R6, R0, 0x3, RZ ;  /* 0x0000000300067819 */ /* 0x000fc400000006ff */
[----:B------:R-:W-:Y:S02]  /*fb70*/  MOV R46, R10 ;  /* 0x0000000a002e7202 */ /* 0x000fe40000000f00 */
        /* <DEDUP_REMOVED lines=8> */
.L_x_466:
        /* <DEDUP_REMOVED lines=103> */
.L_x_465:
[----:B------:R-:W-:Y:S05]  /*10270*/  BSYNC B3 ;  /* 0x0000000000037941 */ /* 0x000fea0003800000 */
.L_x_464:
        /* <DEDUP_REMOVED lines=57> */
.L_x_468:
[----:B------:R-:W-:Y:S05]  /*10610*/  BSYNC B3 ;  /* 0x0000000000037941 */ /* 0x000fea0003800000 */
.L_x_467:
[----:B------:R-:W-:-:S13]  /*10620*/  ISETP.NE.OR P0, PT, R4, RZ, P0 ;  /* 0x000000ff0400720c */ /* 0x000fda0000705670 */
[----:B------:R-:W-:Y:S05]  /*10630*/  @!P0 BRA `(.L_x_469) ;  /* 0x00000000007c8947 */ /* 0x000fea0003800000 */
.L_x_463:
        /* <DEDUP_REMOVED lines=31> */
.L_x_469:
[----:B------:R-:W-:Y:S05]  /*10830*/  BSYNC B2 ;  /* 0x0000000000027941 */ /* 0x000fea0003800000 */
.L_x_462:
        /* <DEDUP_REMOVED lines=13> */
[----:B------:R-:W-:Y:S01]  /*10910*/  VIADD R15, R15, UR7 ;  /* 0x000000070f0f7c36 */ /* 0x000fe20008000000 */
[----:B------:R-:W-:-:S03]  /*10920*/  IADD3 R17, R17, R0, RZ ;  /* 0x0000000011117210 */ /* 0x000fc60007ffe0ff */
[----:B------:R-:W-:-:S04]  /*10930*/  IMAD.WIDE R4, R15, 0x8, R10 ;  /* 0x000000080f047825 */ /* 0x000fc800078e020a */
[C-C-:B------:R-:W-:Y:S02]  /*10940*/  IMAD.WIDE R6, R17.reuse, 0x8, R8.reuse ;  /* 0x0000000811067825 */ /* 0x140fe400078e0208 */
[----:B------:R-:W2:Y:S02]  /*10950*/  LDG.E.64.CONSTANT R4, desc[UR4][R4.64] ;  /* 0x0000000404047981 */ /* 0x000ea4000c1e9b00 */
[----:B------:R-:W-:Y:S02]  /*10960*/  @P0 IADD3 R17, R17, R0, RZ ;  /* 0x0000000011110210 */ /* 0x000fe40007ffe0ff */
[----:B------:R-:W-:Y:S01]  /*10970*/  @P0 IADD3 R15, R15, UR7, RZ ;  /* 0x000000070f0f0c10 */ /* 0x000fe2000fffe0ff */
[----:B------:R-:W2:Y:S02]  /*10980*/  LDG.E.64.CONSTANT R6, desc[UR4][R6.64] ;  /* 0x0000000406067981 */ /* 0x000ea4000c1e9b00 */
[----:B------:R-:W-:-:S04]  /*10990*/  @P0 IMAD.WIDE R8, R17, 0x8, R8 ;  /* 0x0000000811080825 */ /* 0x000fc800078e0208 */
[----:B------:R-:W-:Y:S02]  /*109a0*/  @P0 IMAD.WIDE R10, R15, 0x8, R10 ;  /* 0x000000080f0a0825 */ /* 0x000fe400078e020a */
[----:B------:R-:W3:Y:S04]  /*109b0*/  @P0 LDG.E.64.CONSTANT R8, desc[UR4][R8.64] ;  /* 0x0000000408080981 */ /* 0x000ee8000c1e9b00 */
[----:B------:R-:W3:Y:S01]  /*109c0*/  @P0 LDG.E.64.CONSTANT R10, desc[UR4][R10.64] ;  /* 0x000000040a0a0981 */ /* 0x000ee2000c1e9b00 */
[----:B--2---:R-:W-:-:S08]  /*109d0*/  DFMA R24, R6, R4, R24 ;  /* 0x000000040618722b */ /* 0x004fd00000000018 */
[----:B---3--:R-:W-:-:S11]  /*109e0*/  @P0 DFMA R24, R8, R10, R24 ;  /* 0x0000000a0818022b */ /* 0x008fd60000000018 */
.L_x_470:
[----:B-----5:R1:W-:Y:S02]  /*109f0*/  STG.E.64 desc[UR4][R12.64], R24 ;  /* 0x000000180c007986 */ /* 0x0203e4000c101b04 */
.L_x_461:
[----:B------:R-:W-:-:S07]  /*10a00*/  IADD3 R3, R3, 0x80, RZ ;  /* 0x0000008003037810 */ /* 0x000fce0007ffe0ff */
.L_x_448:
[----:B------:R-:W-:Y:S05]  /*10a10*/  BSYNC B1 ;  /* 0x0000000000017941 */ /* 0x000fea0003800000 */
.L_x_404:
[----:B------:R-:W-:Y:S05]  /*10a20*/  WARPSYNC.ALL ;  /* 0x0000000000007948 */ /* 0x000fea0003800000 */
[----:B------:R-:W-:-:S13]  /*10a30*/  ISETP.GE.AND P0, PT, R3, UR6, PT ;  /* 0x0000000603007c0c */ /* 0x000fda000bf06270 */
[----:B------:R-:W-:Y:S05]  /*10a40*/  @P0 EXIT ;  /* 0x000000000000094d */ /* 0x000fea0003800000 */
[----:B0-----:R-:W0:Y:S01]  /*10a50*/  LDC R0, c[0x0][0x218] ;  /* 0x00008600ff007b82 */ /* 0x001e220000000800 */
        /* <DEDUP_REMOVED lines=352> */
[----:B------:R-:W-:-:S07]  /*12060*/  IMAD R4, R3, UR8, R4 ;  /* 0x0000000803047c24 */ /* 0x000fce000f8e0204 */
.L_x_471:
        /* <DEDUP_REMOVED lines=19> */
[----:B--2---:R-:W-:Y:S05]  /*121a0*/  @!P2 BRA `(.L_x_472) ;  /* 0x0000000c0038a947 */ /* 0x004fea0003800000 */
[----:B------:R-:W-:Y:S01]  /*121b0*/  IADD3 R0, R0, -R55, RZ ;  /* 0x8000003700007210 */ /* 0x000fe20007ffe0ff */
[----:B------:R-:W-:Y:S01]  /*121c0*/  IMAD.MOV.U32 R38, RZ, RZ, R5 ;  /* 0x000000ffff267224 */ /* 0x000fe200078e0005 */
[----:B0-----:R-:W-:Y:S02]  /*121d0*/  SHF.R.S32.HI R57, RZ, 0x1f, R54 ;  /* 0x0000001fff397819 */ /* 0x001fe40000011436 */
[----:B------:R-:W-:Y:S02]  /*121e0*/  ISETP.GT.AND P0, PT, R0, RZ, PT ;  /* 0x000000ff0000720c */ /* 0x000fe40003f04270 */
[----:B-1----:R-:W-:Y:S02]  /*121f0*/  MOV R12, R4 ;  /* 0x00000004000c7202 */ /* 0x002fe40000000f00 */
[----:B------:R-:W-:Y:S02]  /*12200*/  SHF.L.U32 R59, R54, 0x3, RZ ;  /* 0x00000003363b7819 */ /* 0x000fe400000006ff */
[----:B------:R-:W-:-:S02]  /*12210*/  MOV R61, RZ ;  /* 0x000000ff003d7202 */ /* 0x000fc40000000f00 */
        /* <DEDUP_REMOVED lines=8> */
.L_x_475:
[----:B------:R-:W0:Y:S01]  /*122a0*/  LDC R56, c[0x0][0x494] ;  /* 0x00012500ff387b82 */ /* 0x000e220000000800 */
[----:B------:R-:W-:Y:S01]  /*122b0*/  MOV R13, R38 ;  /* 0x00000026000d7202 */ /* 0x000fe20000000f00 */
[----:B------:R-:W2:Y:S01]  /*122c0*/  LDG.E.64.CONSTANT R14, desc[UR4][R52.64] ;  /* 0x00000004340e7981 */ /* 0x000ea2000c1e9b00 */
[----:B------:R-:W-:-:S03]  /*122d0*/  IADD3 R30, P1, R12, R59, RZ ;  /* 0x0000003b0c1e7210 */ /* 0x000fc60007f3e0ff */
[----:B------:R1:W2:Y:S01]  /*122e0*/  LDG.E.64.CONSTANT R16, desc[UR4][R12.64] ;  /* 0x000000040c107981 */ /* 0x0002a2000c1e9b00 */
[----:B------:R-:W-:Y:S02]  /*122f0*/  IADD3.X R31, R38, R57, RZ, P1, !PT ;  /* 0x00000039261f7210 */ /* 0x000fe40000ffe4ff */
[----:B------:R-:W-:-:S03]  /*12300*/  IADD3 R34, P1, R30, R59, RZ ;  /* 0x0000003b1e227210 */ /* 0x000fc60007f3e0ff */
[----:B------:R-:W3:Y:S01]  /*12310*/  LDG.E.64.CONSTANT R18, desc[UR4][R30.64] ;  /* 0x000000041e127981 */ /* 0x000ee2000c1e9b00 */
[----:B------:R-:W-:Y:S01]  /*12320*/  IADD3.X R35, R31, R57, RZ, P1, !PT ;  /* 0x000000391f237210 */ /* 0x000fe20000ffe4ff */
[----:B0-----:R-:W-:Y:S01]  /*12330*/  IMAD.WIDE R2, R56, 0x8, R52 ;  /* 0x0000000838027825 */ /* 0x001fe200078e0234 */
[----:B------:R-:W-:-:S03]  /*12340*/  IADD3 R40, P1, R34, R59, RZ ;  /* 0x0000003b22287210 */ /* 0x000fc60007f3e0ff */
[----:B------:R-:W4:Y:S04]  /*12350*/  LDG.E.64.CONSTANT R22, desc[UR4][R34.64] ;  /* 0x0000000422167981 */ /* 0x000f28000c1e9b00 */
[----:B------:R-:W3:Y:S01]  /*12360*/  LDG.E.64.CONSTANT R24, desc[UR4][R2.64] ;  /* 0x0000000402187981 */ /* 0x000ee2000c1e9b00 */
[----:B------:R-:W-:-:S05]  /*12370*/  IMAD.WIDE R10, R56, 0x8, R2 ;  /* 0x00000008380a7825 */ /* 0x000fca00078e0202 */
[----:B------:R0:W4:Y:S01]  /*12380*/  LDG.E.64.CONSTANT R28, desc[UR4][R10.64] ;  /* 0x000000040a1c7981 */ /* 0x000122000c1e9b00 */
[----:B------:R-:W-:Y:S02]  /*12390*/  IMAD.X R41, R35, 0x1, R57, P1 ;  /* 0x0000000123297824 */ /* 0x000fe400008e0639 */
[----:B-1----:R-:W-:Y:S01]  /*123a0*/  IMAD.WIDE R12, R56, 0x8, R10 ;  /* 0x00000008380c7825 */ /* 0x002fe200078e020a */
[----:B------:R-:W-:Y:S02]  /*123b0*/  IADD3 R48, P1, R40, R59, RZ ;  /* 0x0000003b28307210 */ /* 0x000fe40007f3e0ff */
[----:B------:R-:W4:Y:S04]  /*123c0*/  LDG.E.64.CONSTANT R26, desc[UR4][R40.64] ;  /* 0x00000004281a7981 */ /* 0x000f28000c1e9b00 */
[----:B------:R1:W4:Y:S01]  /*123d0*/  LDG.E.64.CONSTANT R32, desc[UR4][R12.64] ;  /* 0x000000040c207981 */ /* 0x000322000c1e9b00 */
[----:B------:R-:W-:Y:S01]  /*123e0*/  IADD3.X R49, R41, R57, RZ, P1, !PT ;  /* 0x0000003929317210 */ /* 0x000fe20000ffe4ff */
[----:B------:R-:W-:Y:S01]  /*123f0*/  IMAD.WIDE R38, R56, 0x8, R12 ;  /* 0x0000000838267825 */ /* 0x000fe200078e020c */
[----:B------:R-:W-:-:S03]  /*12400*/  IADD3 R52, P1, R48, R59, RZ ;  /* 0x0000003b30347210 */ /* 0x000fc60007f3e0ff */
[----:B------:R1:W4:Y:S04]  /*12410*/  LDG.E.64.CONSTANT R30, desc[UR4][R48.64] ;  /* 0x00000004301e7981 */ /* 0x000328000c1e9b00 */
[----:B------:R1:W4:Y:S01]  /*12420*/  LDG.E.64.CONSTANT R36, desc[UR4][R38.64] ;  /* 0x0000000426247981 */ /* 0x000322000c1e9b00 */
[----:B------:R-:W-:Y:S01]  /*12430*/  IADD3.X R53, R49, R57, RZ, P1, !PT ;  /* 0x0000003931357210 */ /* 0x000fe20000ffe4ff */
[----:B0-----:R-:W-:-:S04]  /*12440*/  IMAD.WIDE R10, R56, 0x8, R38 ;  /* 0x00000008380a7825 */ /* 0x001fc800078e0226 */
[----:B------:R0:W4:Y:S04]  /*12450*/  LDG.E.64.CONSTANT R34, desc[UR4][R52.64] ;  /* 0x0000000434227981 */ /* 0x000128000c1e9b00 */
[----:B------:R-:W4:Y:S01]  /*12460*/  LDG.E.64.CONSTANT R46, desc[UR4][R10.64] ;  /* 0x000000040a2e7981 */ /* 0x000f22000c1e9b00 */
[----:B-1----:R-:W-:Y:S01]  /*12470*/  IADD3 R12, P1, R52, R59, RZ ;  /* 0x0000003b340c7210 */ /* 0x002fe20007f3e0ff */
[----:B------:R-:W-:-:S03]  /*12480*/  IMAD.WIDE R42, R56, 0x8, R10 ;  /* 0x00000008382a7825 */ /* 0x000fc600078e020a */
[----:B------:R-:W-:Y:S02]  /*12490*/  IADD3.X R13, R53, R57, RZ, P1, !PT ;  /* 0x00000039350d7210 */ /* 0x000fe40000ffe4ff */
[----:B------:R1:W4:Y:S04]  /*124a0*/  LDG.E.64.CONSTANT R2, desc[UR4][R42.64] ;  /* 0x000000042a027981 */ /* 0x000328000c1e9b00 */
[----:B------:R-:W4:Y:S01]  /*124b0*/  LDG.E.64.CONSTANT R44, desc[UR4][R12.64] ;  /* 0x000000040c2c7981 */ /* 0x000f22000c1e9b00 */
[----:B------:R-:W-:Y:S01]  /*124c0*/  IADD3 R40, P1, R12, R59, RZ ;  /* 0x0000003b0c287210 */ /* 0x000fe20007f3e0ff */
[----:B------:R-:W-:-:S03]  /*124d0*/  IMAD.WIDE R50, R56, 0x8, R42 ;  /* 0x0000000838327825 */ /* 0x000fc600078e022a */
[----:B------:R-:W-:Y:S02]  /*124e0*/  IADD3.X R41, R13, R57, RZ, P1, !PT ;  /* 0x000000390d297210 */ /* 0x000fe40000ffe4ff */
[----:B------:R-:W-:Y:S01]  /*124f0*/  IADD3 R48, P1, R40, R59, RZ ;  /* 0x0000003b28307210 */ /* 0x000fe20007f3e0ff */
[----:B------:R1:W4:Y:S01]  /*12500*/  LDG.E.64.CONSTANT R10, desc[UR4][R50.64] ;  /* 0x00000004320a7981 */ /* 0x000322000c1e9b00 */
[----:B------:R-:W-:-:S03]  /*12510*/  IMAD.WIDE R38, R56, 0x8, R50 ;  /* 0x0000000838267825 */ /* 0x000fc600078e0232 */
[----:B------:R1:W4:Y:S01]  /*12520*/  LDG.E.64.CONSTANT R12, desc[UR4][R40.64] ;  /* 0x00000004280c7981 */ /* 0x000322000c1e9b00 */
[----:B------:R-:W-:Y:S02]  /*12530*/  IADD3.X R49, R41, R57, RZ, P1, !PT ;  /* 0x0000003929317210 */ /* 0x000fe40000ffe4ff */
[----:B0-----:R-:W-:Y:S01]  /*12540*/  IADD3 R52, P1, R48, R59, RZ ;  /* 0x0000003b30347210 */ /* 0x001fe20007f3e0ff */
[----:B-1----:R-:W-:-:S03]  /*12550*/  IMAD.WIDE R42, R56, 0x8, R38 ;  /* 0x00000008382a7825 */ /* 0x002fc600078e0226 */
[----:B------:R-:W-:Y:S02]  /*12560*/  IADD3.X R53, R49, R57, RZ, P1, !PT ;  /* 0x0000003931357210 */ /* 0x000fe40000ffe4ff */
[----:B------:R-:W-:Y:S01]  /*12570*/  IADD3 R50, P1, R52, R59, RZ ;  /* 0x0000003b34327210 */ /* 0x000fe20007f3e0ff */
[----:B------:R-:W-:-:S03]  /*12580*/  IMAD.WIDE R40, R56, 0x8, R42 ;  /* 0x0000000838287825 */ /* 0x000fc600078e022a */
[----:B------:R-:W-:Y:S01]  /*12590*/  IADD3.X R51, R53, R57, RZ, P1, !PT ;  /* 0x0000003935337210 */ /* 0x000fe20000ffe4ff */
        /* <DEDUP_REMOVED lines=9> */
[----:B------:R-:W-:-:S03]  /*12630*/  IMAD.X R39, R51, 0x1, R57, P1 ;  /* 0x0000000133277824 */ /* 0x000fc600008e0639 */
[----:B------:R4:W3:Y:S01]  /*12640*/  LDG.E.64.CONSTANT R24, desc[UR4][R50.64] ;  /* 0x0000000432187981 */ /* 0x0008e2000c1e9b00 */
[----:B-1----:R-:W-:Y:S02]  /*12650*/  IMAD.WIDE R48, R56, 0x8, R40 ;  /* 0x0000000838307825 */ /* 0x002fe400078e0228 */
[----:B------:R-:W-:Y:S01]  /*12660*/  DFMA R32, R26, R32, R28 ;  /* 0x000000201a20722b */ /* 0x000fe2000000001c */
[----:B0-----:R-:W-:Y:S01]  /*12670*/  IADD3 R42, P1, R38, R59, RZ ;  /* 0x0000003b262a7210 */ /* 0x001fe20007f3e0ff */
[----:B------:R-:W3:Y:S04]  /*12680*/  LDG.E.64.CONSTANT R28, desc[UR4][R38.64] ;  /* 0x00000004261c7981 */ /* 0x000ee8000c1e9b00 */
[----:B------:R0:W3:Y:S01]  /*12690*/  LDG.E.64.CONSTANT R26, desc[UR4][R48.64] ;  /* 0x00000004301a7981 */ /* 0x0000e2000c1e9b00 */
[----:B------:R-:W-:Y:S01]  /*126a0*/  IADD3.X R43, R39, R57, RZ, P1, !PT ;  /* 0x00000039272b7210 */ /* 0x000fe20000ffe4ff */
[----:B------:R-:W-:Y:S01]  /*126b0*/  IMAD.WIDE R52, R56, 0x8, R48 ;  /* 0x0000000838347825 */ /* 0x000fe200078e0230 */
[----:B----4-:R-:W-:Y:S01]  /*126c0*/  IADD3 R40, P1, R42, R59, RZ ;  /* 0x0000003b2a287210 */ /* 0x010fe20007f3e0ff */
[----:B------:R-:W-:-:S02]  /*126d0*/  DFMA R36, R30, R36, R32 ;  /* 0x000000241e24722b */ /* 0x000fc40000000020 */
[----:B------:R-:W4:Y:S01]  /*126e0*/  LDG.E.64.CONSTANT R32, desc[UR4][R42.64] ;  /* 0x000000042a207981 */ /* 0x000f22000c1e9b00 */
[----:B------:R-:W-:-:S03]  /*126f0*/  IADD3.X R41, R43, R57, RZ, P1, !PT ;  /* 0x000000392b297210 */ /* 0x000fc60000ffe4ff */
[----:B------:R-:W4:Y:S01]  /*12700*/  LDG.E.64.CONSTANT R30, desc[UR4][R52.64] ;  /* 0x00000004341e7981 */ /* 0x000f22000c1e9b00 */
[----:B------:R-:W-:Y:S01]  /*12710*/  IMAD.WIDE R50, R56, 0x8, R52 ;  /* 0x0000000838327825 */ /* 0x000fe200078e0234 */
[----:B0-----:R-:W-:Y:S01]  /*12720*/  IADD3 R48, P1, R40, R59, RZ ;  /* 0x0000003b28307210 */ /* 0x001fe20007f3e0ff */
[----:B------:R-:W-:-:S03]  /*12730*/  DFMA R46, R34, R46, R36 ;  /* 0x0000002e222e722b */ /* 0x000fc60000000024 */
[----:B------:R0:W4:Y:S01]  /*12740*/  LDG.E.64.CONSTANT R34, desc[UR4][R50.64] ;  /* 0x0000000432227981 */ /* 0x000122000c1e9b00 */
[----:B------:R-:W-:-:S03]  /*12750*/  IADD3.X R49, R41, R57, RZ, P1, !PT ;  /* 0x0000003929317210 */ /* 0x000fc60000ffe4ff */
[----:B------:R-:W4:Y:S01]  /*12760*/  LDG.E.64.CONSTANT R36, desc[UR4][R40.64] ;  /* 0x0000000428247981 */ /* 0x000f22000c1e9b00 */
[----:B------:R-:W-:Y:S01]  /*12770*/  IADD3 R38, P1, R48, R59, RZ ;  /* 0x0000003b30267210 */ /* 0x000fe20007f3e0ff */
[----:B0-----:R-:W-:-:S03]  /*12780*/  IMAD.WIDE R50, R56, 0x8, R50 ;  /* 0x0000000838327825 */ /* 0x001fc600078e0232 */
[----:B------:R-:W-:Y:S01]  /*12790*/  IADD3.X R39, R49, R57, RZ, P1, !PT ;  /* 0x0000003931277210 */ /* 0x000fe20000ffe4ff */
[----:B------:R-:W4:Y:S04]  /*127a0*/  LDG.E.64.CONSTANT R40, desc[UR4][R48.64] ;  /* 0x0000000430287981 */ /* 0x000f28000c1e9b00 */
[----:B------:R-:W4:Y:S01]  /*127b0*/  LDG.E.64.CONSTANT R42, desc[UR4][R50.64] ;  /* 0x00000004322a7981 */ /* 0x000f22000c1e9b00 */
[----:B------:R-:W-:Y:S01]  /*127c0*/  IMAD.WIDE R52, R56, 0x8, R50 ;  /* 0x0000000838347825 */ /* 0x000fe200078e0232 */
[----:B------:R-:W-:Y:S02]  /*127d0*/  DFMA R46, R44, R2, R46 ;  /* 0x000000022c2e722b */ /* 0x000fe4000000002e */
[----:B------:R-:W4:Y:S04]  /*127e0*/  LDG.E.64.CONSTANT R2, desc[UR4][R38.64] ;  /* 0x0000000426027981 */ /* 0x000f28000c1e9b00 */
[----:B------:R0:W4:Y:S02]  /*127f0*/  LDG.E.64.CONSTANT R44, desc[UR4][R52.64] ;  /* 0x00000004342c7981 */ /* 0x000124000c1e9b00 */
[----:B------:R-:W-:Y:S01]  /*12800*/  DFMA R10, R12, R10, R46 ;  /* 0x0000000a0c0a722b */ /* 0x000fe2000000002e */
[----:B------:R-:W-:-:S04]  /*12810*/  IADD3 R0, R0, -0x10, RZ ;  /* 0xfffffff000007810 */ /* 0x000fc80007ffe0ff */
[----:B------:R-:W-:Y:S02]  /*12820*/  ISETP.GT.AND P1, PT, R0, 0xc, PT ;  /* 0x0000000c0000780c */ /* 0x000fe40003f24270 */
[----:B------:R-:W-:Y:S01]  /*12830*/  IADD3 R12, P2, R38, R59, RZ ;  /* 0x0000003b260c7210 */ /* 0x000fe20007f5e0ff */
[----:B0-----:R-:W-:Y:S01]  /*12840*/  IMAD.WIDE R52, R56, 0x8, R52 ;  /* 0x0000000838347825 */ /* 0x001fe200078e0234 */
[----:B------:R-:W-:Y:S02]  /*12850*/  IADD3 R61, R61, 0x10, RZ ;  /* 0x000000103d3d7810 */ /* 0x000fe40007ffe0ff */
[----:B------:R-:W-:Y:S01]  /*12860*/  IADD3.X R38, R39, R57, RZ, P2, !PT ;  /* 0x0000003927267210 */ /* 0x000fe200017fe4ff */
[----:B--2---:R-:W-:-:S08]  /*12870*/  DFMA R10, R16, R14, R10 ;  /* 0x0000000e100a722b */ /* 0x004fd0000000000a */
[----:B---3--:R-:W-:-:S08]  /*12880*/  DFMA R10, R20, R18, R10 ;  /* 0x00000012140a722b */ /* 0x008fd0000000000a */
[----:B------:R-:W-:-:S08]  /*12890*/  DFMA R10, R24, R22, R10 ;  /* 0x00000016180a722b */ /* 0x000fd0000000000a */
[----:B------:R-:W-:-:S08]  /*128a0*/  DFMA R10, R28, R26, R10 ;  /* 0x0000001a1c0a722b */ /* 0x000fd0000000000a */
[----:B----4-:R-:W-:-:S08]  /*128b0*/  DFMA R10, R32, R30, R10 ;  /* 0x0000001e200a722b */ /* 0x010fd0000000000a */
[----:B------:R-:W-:-:S08]  /*128c0*/  DFMA R10, R36, R34, R10 ;  /* 0x00000022240a722b */ /* 0x000fd0000000000a */
[----:B------:R-:W-:-:S08]  /*128d0*/  DFMA R10, R40, R42, R10 ;  /* 0x0000002a280a722b */ /* 0x000fd0000000000a */
[----:B------:R-:W-:Y:S01]  /*128e0*/  DFMA R20, R2, R44, R10 ;  /* 0x0000002c0214722b */ /* 0x000fe2000000000a */
[----:B------:R-:W-:Y:S10]  /*128f0*/  @P1 BRA `(.L_x_475) ;  /* 0xfffffff800681947 */ /* 0x000ff4000383ffff */
.L_x_474:
[----:B------:R-:W-:-:S13]  /*12900*/  ISETP.GT.AND P1, PT, R0, 0x4, PT ;  /* 0x000000040000780c */ /* 0x000fda0003f24270 */
[----:B------:R-:W-:Y:S05]  /*12910*/  @!P1 BRA `(.L_x_476) ;  /* 0x0000000000d89947 */ /* 0x000fea0003800000 */
[----:B------:R-:W0:Y:S01]  /*12920*/  LDC R47, c[0x0][0x494] ;  /* 0x00012500ff2f7b82 */ /* 0x000e220000000800 */
[----:B------:R-:W-:Y:S01]  /*12930*/  IMAD.MOV.U32 R10, RZ, RZ, R12 ;  /* 0x000000ffff0a7224 */ /* 0x000fe200078e000c */
[----:B------:R-:W-:Y:S02]  /*12940*/  MOV R11, R38 ;  /* 0x00000026000b7202 */ /* 0x000fe40000000f00 */
[----:B------:R-:W-:Y:S02]  /*12950*/  IADD3 R24, P0, R12, R59, RZ ;  /* 0x0000003b0c187210 */ /* 0x000fe40007f1e0ff */
[----:B------:R1:W2:Y:S04]  /*12960*/  LDG.E.64.CONSTANT R12, desc[UR4][R52.64] ;  /* 0x00000004340c7981 */ /* 0x0002a8000c1e9b00 */
[----:B------:R-:W2:Y:S01]  /*12970*/  LDG.E.64.CONSTANT R10, desc[UR4][R10.64] ;  /* 0x000000040a0a7981 */ /* 0x000ea2000c1e9b00 */
[----:B------:R-:W-:-:S02]  /*12980*/  IADD3.X R25, R38, R57, RZ, P0, !PT ;  /* 0x0000003926197210 */ /* 0x000fc400007fe4ff */
[----:B------:R-:W-:-:S03]  /*12990*/  IADD3 R26, P0, R24, R59, RZ ;  /* 0x0000003b181a7210 */ /* 0x000fc60007f1e0ff */
[----:B------:R3:W4:Y:S01]  /*129a0*/  LDG.E.64.CONSTANT R16, desc[UR4][R24.64] ;  /* 0x0000000418107981 */ /* 0x000722000c1e9b00 */
[----:B0-----:R-:W-:Y:S01]  /*129b0*/  IMAD.WIDE R2, R47, 0x8, R52 ;  /* 0x000000082f027825 */ /* 0x001fe200078e0234 */
[----:B------:R-:W-:-:S04]  /*129c0*/  IADD3.X R27, R25, R57, RZ, P0, !PT ;  /* 0x00000039191b7210 */ /* 0x000fc800007fe4ff */
[----:B------:R-:W4:Y:S01]  /*129d0*/  LDG.E.64.CONSTANT R14, desc[UR4][R2.64] ;  /* 0x00000004020e7981 */ /* 0x000f22000c1e9b00 */
[----:B------:R-:W-:Y:S01]  /*129e0*/  IMAD.WIDE R18, R47, 0x8, R2 ;  /* 0x000000082f127825 */ /* 0x000fe200078e0202 */
[----:B------:R-:W-:Y:S02]  /*129f0*/  IADD3 R28, P0, R26, R59, RZ ;  /* 0x0000003b1a1c7210 */ /* 0x000fe40007f1e0ff */
[----:B------:R-:W4:Y:S04]  /*12a00*/  LDG.E.64.CONSTANT R42, desc[UR4][R26.64] ;  /* 0x000000041a2a7981 */ /* 0x000f28000c1e9b00 */
[----:B------:R0:W4:Y:S01]  /*12a10*/  LDG.E.64.CONSTANT R44, desc[UR4][R18.64] ;  /* 0x00000004122c7981 */ /* 0x000122000c1e9b00 */
[----:B------:R-:W-:Y:S01]  /*12a20*/  IADD3.X R29, R27, R57, RZ, P0, !PT ;  /* 0x000000391b1d7210 */ /* 0x000fe200007fe4ff */
[----:B------:R-:W-:Y:S01]  /*12a30*/  IMAD.WIDE R22, R47, 0x8, R18 ;  /* 0x000000082f167825 */ /* 0x000fe200078e0212 */
[----:B-1----:R-:W-:-:S03]  /*12a40*/  IADD3 R52, P0, R28, R59, RZ ;  /* 0x0000003b1c347210 */ /* 0x002fc60007f1e0ff */
[----:B------:R-:W4:Y:S01]  /*12a50*/  LDG.E.64.CONSTANT R38, desc[UR4][R28.64] ;  /* 0x000000041c267981 */ /* 0x000f22000c1e9b00 */
[----:B------:R-:W-:-:S03]  /*12a60*/  IADD3.X R53, R29, R57, RZ, P0, !PT ;  /* 0x000000391d357210 */ /* 0x000fc600007fe4ff */
[----:B------:R-:W4:Y:S01]  /*12a70*/  LDG.E.64.CONSTANT R40, desc[UR4][R22.64] ;  /* 0x0000000416287981 */ /* 0x000f22000c1e9b00 */
[----:B---3--:R-:W-:Y:S01]  /*12a80*/  IMAD.WIDE R24, R47, 0x8, R22 ;  /* 0x000000082f187825 */ /* 0x008fe200078e0216 */
[----:B------:R-:W-:Y:S02]  /*12a90*/  IADD3 R50, P0, R52, R59, RZ ;  /* 0x0000003b34327210 */ /* 0x000fe40007f1e0ff */
[----:B------:R-:W3:Y:S04]  /*12aa0*/  LDG.E.64.CONSTANT R34, desc[UR4][R52.64] ;  /* 0x0000000434227981 */ /* 0x000ee8000c1e9b00 */
[----:B------:R-:W3:Y:S01]  /*12ab0*/  LDG.E.64.CONSTANT R36, desc[UR4][R24.64] ;  /* 0x0000000418247981 */ /* 0x000ee2000c1e9b00 */
[----:B------:R-:W-:Y:S01]  /*12ac0*/  IADD3.X R51, R53, R57, RZ, P0, !PT ;  /* 0x0000003935337210 */ /* 0x000fe200007fe4ff */
[----:B------:R-:W-:Y:S01]  /*12ad0*/  IMAD.WIDE R48, R47, 0x8, R24 ;  /* 0x000000082f307825 */ /* 0x000fe200078e0218 */
[----:B0-----:R-:W-:-:S03]  /*12ae0*/  IADD3 R18, P0, R50, R59, RZ ;  /* 0x0000003b32127210 */ /* 0x001fc60007f1e0ff */
[----:B------:R0:W3:Y:S01]  /*12af0*/  LDG.E.64.CONSTANT R30, desc[UR4][R50.64] ;  /* 0x00000004321e7981 */ /* 0x0000e2000c1e9b00 */
[----:B------:R-:W-:-:S03]  /*12b00*/  IADD3.X R19, R51, R57, RZ, P0, !PT ;  /* 0x0000003933137210 */ /* 0x000fc600007fe4ff */
[----:B------:R-:W3:Y:S01]  /*12b10*/  LDG.E.64.CONSTANT R32, desc[UR4][R48.64] ;  /* 0x0000000430207981 */ /* 0x000ee2000c1e9b00 */
[----:B------:R-:W-:-:S03]  /*12b20*/  IADD3 R2, P0, R18, R59, RZ ;  /* 0x0000003b12027210 */ /* 0x000fc60007f1e0ff */
[----:B------:R1:W3:Y:S01]  /*12b30*/  LDG.E.64.CONSTANT R26, desc[UR4][R18.64] ;  /* 0x00000004121a7981 */ /* 0x0002e2000c1e9b00 */
[----:B0-----:R-:W-:-:S05]  /*12b40*/  IMAD.WIDE R50, R47, 0x8, R48 ;  /* 0x000000082f327825 */ /* 0x001fca00078e0230 */
[----:B------:R-:W3:Y:S01]  /*12b50*/  LDG.E.64.CONSTANT R28, desc[UR4][R50.64] ;  /* 0x00000004321c7981 */ /* 0x000ee2000c1e9b00 */
[----:B------:R-:W-:Y:S02]  /*12b60*/  IMAD.X R3, R19, 0x1, R57, P0 ;  /* 0x0000000113037824 */ /* 0x000fe400000e0639 */
[----:B-1----:R-:W-:-:S03]  /*12b70*/  IMAD.WIDE R18, R47, 0x8, R50 ;  /* 0x000000082f127825 */ /* 0x002fc600078e0232 */
[----:B------:R-:W3:Y:S04]  /*12b80*/  LDG.E.64.CONSTANT R24, desc[UR4][R2.64] ;  /* 0x0000000402187981 */ /* 0x000ee8000c1e9b00 */
[----:B------:R-:W3:Y:S01]  /*12b90*/  LDG.E.64.CONSTANT R22, desc[UR4][R18.64] ;  /* 0x0000000412167981 */ /* 0x000ee2000c1e9b00 */
[----:B------:R-:W-:Y:S01]  /*12ba0*/  PLOP3.LUT P0, PT, PT, PT, PT, 0x8, 0x0 ;  /* 0x000000000000781c */ /* 0x000fe20003f0e170 */
[----:B------:R-:W-:Y:S01]  /*12bb0*/  IMAD.WIDE R52, R47, 0x8, R18 ;  /* 0x000000082f347825 */ /* 0x000fe200078e0212 */
[----:B------:R-:W-:Y:S02]  /*12bc0*/  IADD3 R61, R61, 0x8, RZ ;  /* 0x000000083d3d7810 */ /* 0x000fe40007ffe0ff */
[----:B------:R-:W-:Y:S01]  /*12bd0*/  IADD3 R0, R0, -0x8, RZ ;  /* 0xfffffff800007810 */ /* 0x000fe20007ffe0ff */
[----:B--2--5:R-:W-:-:S08]  /*12be0*/  DFMA R10, R10, R12, R20 ;  /* 0x0000000c0a0a722b */ /* 0x024fd00000000014 */
[----:B----4-:R-:W-:-:S08]  /*12bf0*/  DFMA R10, R16, R14, R10 ;  /* 0x0000000e100a722b */ /* 0x010fd0000000000a */
[----:B------:R-:W-:-:S08]  /*12c00*/  DFMA R10, R42, R44, R10 ;  /* 0x0000002c2a0a722b */ /* 0x000fd0000000000a */
[----:B------:R-:W-:-:S08]  /*12c10*/  DFMA R10, R38, R40, R10 ;  /* 0x00000028260a722b */ /* 0x000fd0000000000a */
[----:B---3--:R-:W-:-:S08]  /*12c20*/  DFMA R10, R34, R36, R10 ;  /* 0x00000024220a722b */ /* 0x008fd0000000000a */
[----:B------:R-:W-:Y:S01]  /*12c30*/  DFMA R10, R30, R32, R10 ;  /* 0x000000201e0a722b */ /* 0x000fe2000000000a */
[----:B------:R-:W-:-:S07]  /*12c40*/  IADD3 R12, P1, R2, R59, RZ ;  /* 0x0000003b020c7210 */ /* 0x000fce0007f3e0ff */
[----:B------:R-:W-:Y:S01]  /*12c50*/  DFMA R10, R26, R28, R10 ;  /* 0x0000001c1a0a722b */ /* 0x000fe2000000000a */
[----:B------:R-:W-:-:S07]  /*12c60*/  IADD3.X R38, R3, R57, RZ, P1, !PT ;  /* 0x0000003903267210 */ /* 0x000fce0000ffe4ff */
[----:B------:R-:W-:-:S11]  /*12c70*/  DFMA R20, R24, R22, R10 ;  /* 0x000000161814722b */ /* 0x000fd6000000000a */
.L_x_476:
[----:B------:R-:W-:-:S13]  /*12c80*/  ISETP.NE.OR P0, PT, R0, RZ, P0 ;  /* 0x000000ff0000720c */ /* 0x000fda0000705670 */
[----:B------:R-:W-:Y:S05]  /*12c90*/  @!P0 BRA `(.L_x_472) ;  /* 0x00000000007c8947 */ /* 0x000fea0003800000 */
.L_x_473:
        /* <DEDUP_REMOVED lines=14> */
[----:B------:R-:W-:-:S05]  /*12d80*/  IMAD.WIDE R22, R39, 0x8, R12 ;  /* 0x0000000827167825 */ /* 0x000fca00078e020c */
[----:B------:R-:W4:Y:S01]  /*12d90*/  LDG.E.64.CONSTANT R28, desc[UR4][R22.64] ;  /* 0x00000004161c7981 */ /* 0x000f22000c1e9b00 */
[----:B------:R-:W-:Y:S02]  /*12da0*/  IMAD.X R33, R25, 0x1, R57, P0 ;  /* 0x0000000119217824 */ /* 0x000fe400000e0639 */
[----:B------:R-:W-:-:S03]  /*12db0*/  IMAD.WIDE R30, R39, 0x8, R22 ;  /* 0x00000008271e7825 */ /* 0x000fc600078e0216 */
[----:B------:R-:W4:Y:S04]  /*12dc0*/  LDG.E.64.CONSTANT R34, desc[UR4][R32.64] ;  /* 0x0000000420227981 */ /* 0x000f28000c1e9b00 */
[----:B------:R-:W4:Y:S01]  /*12dd0*/  LDG.E.64.CONSTANT R36, desc[UR4][R30.64] ;  /* 0x000000041e247981 */ /* 0x000f22000c1e9b00 */
[----:B------:R-:W-:-:S04]  /*12de0*/  IADD3 R0, R0, -0x4, RZ ;  /* 0xfffffffc00007810 */ /* 0x000fc80007ffe0ff */
[----:B------:R-:W-:Y:S02]  /*12df0*/  ISETP.NE.AND P0, PT, R0, RZ, PT ;  /* 0x000000ff0000720c */ /* 0x000fe40003f05270 */
[----:B0-----:R-:W-:Y:S01]  /*12e00*/  IADD3 R12, P1, R32, R59, RZ ;  /* 0x0000003b200c7210 */ /* 0x001fe20007f3e0ff */
[----:B------:R-:W-:Y:S01]  /*12e10*/  IMAD.WIDE R52, R39, 0x8, R30 ;  /* 0x0000000827347825 */ /* 0x000fe200078e021e */
[----:B------:R-:W-:Y:S02]  /*12e20*/  IADD3 R61, R61, 0x4, RZ ;  /* 0x000000043d3d7810 */ /* 0x000fe40007ffe0ff */
[----:B------:R-:W-:Y:S01]  /*12e30*/  IADD3.X R38, R33, R57, RZ, P1, !PT ;  /* 0x0000003921267210 */ /* 0x000fe20000ffe4ff */
[----:B--2--5:R-:W-:-:S08]  /*12e40*/  DFMA R2, R2, R10, R20 ;  /* 0x0000000a0202722b */ /* 0x024fd00000000014 */
[----:B---3--:R-:W-:-:S08]  /*12e50*/  DFMA R2, R16, R18, R2 ;  /* 0x000000121002722b */ /* 0x008fd00000000002 */
[----:B----4-:R-:W-:-:S08]  /*12e60*/  DFMA R2, R26, R28, R2 ;  /* 0x0000001c1a02722b */ /* 0x010fd00000000002 */
[----:B------:R-:W-:Y:S01]  /*12e70*/  DFMA R20, R34, R36, R2 ;  /* 0x000000242214722b */ /* 0x000fe20000000002 */
[----:B------:R-:W-:Y:S10]  /*12e80*/  @P0 BRA `(.L_x_473) ;  /* 0xfffffffc00840947 */ /* 0x000ff4000383ffff */
.L_x_472:
[----:B------:R-:W-:-:S13]  /*12e90*/  ISETP.NE.AND P0, PT, R55, RZ, PT ;  /* 0x000000ff3700720c */ /* 0x000fda0003f05270 */
[----:B------:R-:W-:Y:S05]  /*12ea0*/  @!P0 BRA `(.L_x_477) ;  /* 0x0000000000648947 */ /* 0x000fea0003800000 */
[----:B------:R-:W2:Y:S01]  /*12eb0*/  LDC R0, c[0x0][0x494] ;  /* 0x00012500ff007b82 */ /* 0x000ea20000000800 */
[----:B01----:R-:W-:-:S04]  /*12ec0*/  IMAD R13, R61, R54, RZ ;  /* 0x000000363d0d7224 */ /* 0x003fc800078e02ff */
[----:B------:R-:W-:-:S06]  /*12ed0*/  IMAD.WIDE R10, R13, 0x8, R4 ;  /* 0x000000080d0a7825 */ /* 0x000fcc00078e0204 */
[----:B------:R-:W3:Y:S01]  /*12ee0*/  LDG.E.64.CONSTANT R10, desc[UR4][R10.64] ;  /* 0x000000040a0a7981 */ /* 0x000ee2000c1e9b00 */
[----:B--2---:R-:W-:-:S04]  /*12ef0*/  IMAD R61, R61, R0, RZ ;  /* 0x000000003d3d7224 */ /* 0x004fc800078e02ff */
[----:B------:R-:W-:-:S06]  /*12f00*/  IMAD.WIDE R2, R61, 0x8, R6 ;  /* 0x000000083d027825 */ /* 0x000fcc00078e0206 */
[----:B------:R-:W3:Y:S01]  /*12f10*/  LDG.E.64.CONSTANT R2, desc[UR4][R2.64] ;  /* 0x0000000402027981 */ /* 0x000ee2000c1e9b00 */
[----:B------:R-:W-:Y:S01]  /*12f20*/  ISETP.NE.AND P0, PT, R55, 0x1, PT ;  /* 0x000000013700780c */ /* 0x000fe20003f05270 */
[----:B---3-5:R-:W-:-:S12]  /*12f30*/  DFMA R20, R10, R2, R20 ;  /* 0x000000020a14722b */ /* 0x028fd80000000014 */
        /* <DEDUP_REMOVED lines=16> */
.L_x_477:
[----:B-----5:R-:W-:Y:S01]  /*13040*/  STG.E.64 desc[UR4][R8.64], R20 ;  /* 0x0000001408007986 */ /* 0x020fe2000c101b04 */
[----:B------:R-:W-:Y:S05]  /*13050*/  EXIT ;  /* 0x000000000000794d */ /* 0x000fea0003800000 */
.L_x_478:
        /* <DEDUP_REMOVED lines=10> */
.L_x_838:


//--------------------- .text._ZN2at6native69_GLOBAL__N__64f4e359_31_FunctionOfAMatrixUtilsKernel_cu_75b981de_306816_elemwise_kernelILi128ELi8EZNS1_43_compute_linear_combination_internal_kernelIsEEvRNS_14TensorIteratorEiiiEUliE_EEviT1_ --------------------------
	.section	.text._ZN2at6native69_GLOBAL__N__64f4e359_31_FunctionOfAMatrixUtilsKernel_cu_75b981de_306816_elemwise_kernelILi128ELi8EZNS1_43_compute_linear_combination_internal_kernelIsEEvRNS_14TensorIteratorEiiiEUliE_EEviT1_,"ax",@progbits
	.align	128
.text._ZN2at6native69_GLOBAL__N__64f4e359_31_FunctionOfAMatrixUtilsKernel_cu_75b981de_306816_elemwise_kernelILi128ELi8EZNS1_43_compute_linear_combination_internal_kernelIsEEvRNS_14TensorIteratorEiiiEUliE_EEviT1_:
        .type           _ZN2at6native69_GLOBAL__N__64f4e359_31_FunctionOfAMatrixUtilsKernel_cu_75b981de_306816_elemwise_kernelILi128ELi8EZNS1_43_compute_linear_combination_internal_kernelIsEEvRNS_14TensorIteratorEiiiEUliE_EEviT1_,@function
        .size           _ZN2at6native69_GLOBAL__N__64f4e359_31_FunctionOfAMatrixUtilsKernel_cu_75b981de_306816_elemwise_kernelILi128ELi8EZNS1_43_compute_linear_combination_internal_kernelIsEEvRNS_14TensorIteratorEiiiEUliE_EEviT1_,(.L_x_839 - _ZN2at6native69_GLOBAL__N__64f4e359_31_FunctionOfAMatrixUtilsKernel_cu_75b981de_306816_elemwise_kernelILi128ELi8EZNS1_43_compute_linear_combination_internal_kernelIsEEvRNS_14TensorIteratorEiiiEUliE_EEviT1_)
        .other          _ZN2at6native69_GLOBAL__N__64f4e359_31_FunctionOfAMatrixUtilsKernel_cu_75b981de_306816_elemwise_kernelILi128ELi8EZNS1_43_compute_linear_combination_internal_kernelIsEEvRNS_14TensorIteratorEiiiEUliE_EEviT1_,@"STO_CUDA_ENTRY STV_DEFAULT"
_ZN2at6native69_GLOBAL__N__64f4e359_31_FunctionOfAMatrixUtilsKernel_cu_75b981de_306816_elemwise_kernelILi128ELi8EZNS1_43_compute_linear_combination_internal_kernelIsEEvRNS_14TensorIteratorEiiiEUliE_EEviT1_:
        /* <DEDUP_REMOVED lines=11> */
[----:B------:R-:W-:Y:S01]  /*00b0*/  IMAD.MOV.U32 R22, RZ, RZ, RZ ;  /* 0x000000ffff167224 */ /* 0x000fe200078e00ff */
[----:B------:R-:W-:Y:S02]  /*00c0*/  MOV R20, RZ ;  /* 0x000000ff00147202 */ /* 0x000fe40000000f00 */
[----:B0-----:R-:W-:-:S13]  /*00d0*/  ISETP.NE.AND P0, PT, R0, RZ, PT ;  /* 0x000000ff0000720c */ /* 0x001fda0003f05270 */
[----:B------:R-:W-:Y:S05]  /*00e0*/  @!P0 BRA `(.L_x_481) ;  /* 0x0000001400808947 */ /* 0x000fea0003800000 */
[----:B------:R-:W-:Y:S01]  /*00f0*/  MOV R4, RZ ;  /* 0x000000ff00047202 */ /* 0x000fe20000000f00 */
[----:B------:R-:W-:Y:S01]  /*0100*/  IMAD.MOV.U32 R5, RZ, RZ, R3 ;  /* 0x000000ffff057224 */ /* 0x000fe200078e0003 */
        /* <DEDUP_REMOVED lines=350> */
.L_x_481:
        /* <DEDUP_REMOVED lines=8> */
[----:B------:R-:W-:Y:S01]  /*1770*/  VIADD R4, R2, 0xffffffff ;  /* 0xffffffff02047836 */ /* 0x000fe20000000000 */
[----:B------:R-:W-:-:S03]  /*1780*/  ULDC.64 UR8, c[0x0][0x480] ;  /* 0x0001200000087ab9 */ /* 0x000fc60000000a00 */
[----:B------:R0:W5:Y:S01]  /*1790*/  LDG.E.U16 R0, desc[UR4][R20.64] ;  /* 0x0000000414007981 */ /* 0x000162000c1e1500 */
[----:B------:R-:W-:Y:S01]  /*17a0*/  ISETP.GE.U32.AND P0, PT, R4, 0x3, PT ;  /* 0x000000030400780c */ /* 0x000fe20003f06070 */
[----:B------:R-:W-:Y:S01]  /*17b0*/  IMAD.MOV.U32 R6, RZ, RZ, RZ ;  /* 0x000000ffff067224 */ /* 0x000fe200078e00ff */
[----:B------:R-:W-:Y:S02]  /*17c0*/  IADD3 R22, P1, R22, UR8, RZ ;  /* 0x0000000816167c10 */ /* 0x000fe4000ff3e0ff */
[----:B------:R-:W-:Y:S02]  /*17d0*/  IADD3 R24, P2, R24, UR10, RZ ;  /* 0x0000000a18187c10 */ /* 0x000fe4000ff5e0ff */
[----:B------:R-:W-:Y:S02]  /*17e0*/  IADD3.X R23, RZ, UR9, RZ, P1, !PT ;  /* 0x00000009ff177c10 */ /* 0x000fe40008ffe4ff */
[----:B------:R-:W-:-:S05]  /*17f0*/  IADD3.X R25, RZ, UR11, RZ, P2, !PT ;  /* 0x0000000bff197c10 */ /* 0x000fca00097fe4ff */
[----:B0-----:R-:W-:Y:S05]  /*1800*/  @!P0 BRA `(.L_x_483) ;  /* 0x0000000c00ec8947 */ /* 0x001fea0003800000 */
[C---:B------:R-:W-:Y:S01]  /*1810*/  LOP3.LUT R5, R2.reuse, 0x3, RZ, 0xc0, !PT ;  /* 0x0000000302057812 */ /* 0x040fe200078ec0ff */
[----:B------:R-:W-:Y:S01]  /*1820*/  IMAD.MOV.U32 R40, RZ, RZ, R24 ;  /* 0x000000ffff287224 */ /* 0x000fe200078e0018 */
[----:B------:R-:W-:Y:S01]  /*1830*/  MOV R6, RZ ;  /* 0x000000ff00067202 */ /* 0x000fe20000000f00 */
[----:B------:R-:W-:Y:S01]  /*1840*/  IMAD.MOV.U32 R37, RZ, RZ, R23 ;  /* 0x000000ffff257224 */ /* 0x000fe200078e0017 */
[----:B------:R-:W-:Y:S02]  /*1850*/  IADD3 R10, R2, -R5, RZ ;  /* 0x80000005020a7210 */ /* 0x000fe40007ffe0ff */
[----:B------:R-:W-:Y:S02]  /*1860*/  MOV R41, R25 ;  /* 0x0000001900297202 */ /* 0x000fe40000000f00 */
[----:B------:R-:W-:Y:S02]  /*1870*/  ISETP.GT.AND P0, PT, R10, RZ, PT ;  /* 0x000000ff0a00720c */ /* 0x000fe40003f04270 */
[----:B------:R-:W-:-:S11]  /*1880*/  MOV R36, R22 ;  /* 0x0000001600247202 */ /* 0x000fd60000000f00 */
[----:B------:R-:W-:Y:S05]  /*1890*/  @!P0 BRA `(.L_x_484) ;  /* 0x0000000c00388947 */ /* 0x000fea0003800000 */
[----:B------:R-:W-:Y:S02]  /*18a0*/  ISETP.GT.AND P1, PT, R10, 0xc, PT ;  /* 0x0000000c0a00780c */ /* 0x000fe40003f24270 */
[----:B------:R-:W-:-:S11]  /*18b0*/  PLOP3.LUT P0, PT, PT, PT, PT, 0x80, 0x0 ;  /* 0x000000000000781c */ /* 0x000fd60003f0f070 */
[----:B------:R-:W-:Y:S05]  /*18c0*/  @!P1 BRA `(.L_x_485) ;  /* 0x0000000800149947 */ /* 0x000fea0003800000 */
[----:B------:R-:W-:-:S13]  /*18d0*/  PLOP3.LUT P0, PT, PT, PT, PT, 0x8, 0x0 ;  /* 0x000000000000781c */ /* 0x000fda0003f0e170 */
.L_x_486:
[----:B------:R-:W0:Y:S01]  /*18e0*/  LDC R8, c[0x0][0x494] ;  /* 0x00012500ff087b82 */ /* 0x000e220000000800 */
[----:B------:R1:W2:Y:S04]  /*18f0*/  LDG.E.U16.CONSTANT R12, desc[UR4][R36.64] ;  /* 0x00000004240c7981 */ /* 0x0002a8000c1e9500 */
[----:B------:R3:W4:Y:S03]  /*1900*/  LDG.E.U16.CONSTANT R5, desc[UR4][R40.64] ;  /* 0x0000000428057981 */ /* 0x000726000c1e9500 */
[----:B------:R-:W1:Y:S01]  /*1910*/  LDC R7, c[0x0][0x498] ;  /* 0x00012600ff077b82 */ /* 0x000e620000000800 */
[----:B0-----:R-:W-:-:S04]  /*1920*/  IMAD.WIDE R16, R8, 0x2, R36 ;  /* 0x0000000208107825 */ /* 0x001fc800078e0224 */
[----:B-1----:R-:W-:-:S04]  /*1930*/  IMAD.WIDE R18, R7, 0x2, R40 ;  /* 0x0000000207127825 */ /* 0x002fc800078e0228 */
[C---:B------:R-:W-:Y:S01]  /*1940*/  IMAD.WIDE R26, R8.reuse, 0x2, R16 ;  /* 0x00000002081a7825 */ /* 0x040fe200078e0210 */
[----:B------:R-:W2:Y:S03]  /*1950*/  LDG.E.U16.CONSTANT R9, desc[UR4][R18.64] ;  /* 0x0000000412097981 */ /* 0x000ea6000c1e9500 */
[C---:B------:R-:W-:Y:S01]  /*1960*/  IMAD.WIDE R30, R7.reuse, 0x2, R18 ;  /* 0x00000002071e7825 */ /* 0x040fe200078e0212 */
[----:B------:R-:W2:Y:S03]  /*1970*/  LDG.E.U16.CONSTANT R11, desc[UR4][R26.64] ;  /* 0x000000041a0b7981 */ /* 0x000ea6000c1e9500 */
[C---:B------:R-:W-:Y:S01]  /*1980*/  IMAD.WIDE R32, R8.reuse, 0x2, R26 ;  /* 0x0000000208207825 */ /* 0x040fe200078e021a */
[----:B------:R-:W2:Y:S03]  /*1990*/  LDG.E.U16.CONSTANT R4, desc[UR4][R30.64] ;  /* 0x000000041e047981 */ /* 0x000ea6000c1e9500 */
[C---:B------:R-:W-:Y:S01]  /*19a0*/  IMAD.WIDE R38, R7.reuse, 0x2, R30 ;  /* 0x0000000207267825 */ /* 0x040fe200078e021e */
[----:B------:R-:W2:Y:S03]  /*19b0*/  LDG.E.U16.CONSTANT R16, desc[UR4][R16.64] ;  /* 0x0000000410107981 */ /* 0x000ea6000c1e9500 */
[C---:B------:R-:W-:Y:S01]  /*19c0*/  IMAD.WIDE R34, R8.reuse, 0x2, R32 ;  /* 0x0000000208227825 */ /* 0x040fe200078e0220 */
[----:B------:R0:W2:Y:S03]  /*19d0*/  LDG.E.U16.CONSTANT R13, desc[UR4][R32.64] ;  /* 0x00000004200d7981 */ /* 0x0000a6000c1e9500 */
[C---:B------:R-:W-:Y:S01]  /*19e0*/  IMAD.WIDE R36, R7.reuse, 0x2, R38 ;  /* 0x0000000207247825 */ /* 0x040fe200078e0226 */
[----:B------:R-:W2:Y:S03]  /*19f0*/  LDG.E.U16.CONSTANT R14, desc[UR4][R38.64] ;  /* 0x00000004260e7981 */ /* 0x000ea6000c1e9500 */
[----:B---3--:R-:W-:Y:S01]  /*1a00*/  IMAD.WIDE R40, R8, 0x2, R34 ;  /* 0x0000000208287825 */ /* 0x008fe200078e0222 */
[----:B------:R-:W3:Y:S03]  /*1a10*/  LDG.E.U16.CONSTANT R45, desc[UR4][R34.64] ;  /* 0x00000004222d7981 */ /* 0x000ee6000c1e9500 */
[C---:B------:R-:W-:Y:S01]  /*1a20*/  IMAD.WIDE R28, R7.reuse, 0x2, R36 ;  /* 0x00000002071c7825 */ /* 0x040fe200078e0224 */
[----:B------:R1:W3:Y:S04]  /*1a30*/  LDG.E.U16.CONSTANT R49, desc[UR4][R40.64] ;  /* 0x0000000428317981 */ /* 0x0002e8000c1e9500 */
[----:B------:R-:W3:Y:S01]  /*1a40*/  LDG.E.U16.CONSTANT R47, desc[UR4][R36.64] ;  /* 0x00000004242f7981 */ /* 0x000ee2000c1e9500 */
[----:B0-----:R-:W-:-:S03]  /*1a50*/  IMAD.WIDE R32, R7, 0x2, R28 ;  /* 0x0000000207207825 */ /* 0x001fc600078e021c */
[----:B------:R0:W3:Y:S01]  /*1a60*/  LDG.E.U16.CONSTANT R50, desc[UR4][R28.64] ;  /* 0x000000041c327981 */ /* 0x0000e2000c1e9500 */
[----:B-1----:R-:W-:-:S03]  /*1a70*/  IMAD.WIDE R40, R8, 0x2, R40 ;  /* 0x0000000208287825 */ /* 0x002fc600078e0228 */
[----:B------:R-:W3:Y:S01]  /*1a80*/  LDG.E.U16.CONSTANT R46, desc[UR4][R32.64] ;  /* 0x00000004202e7981 */ /* 0x000ee2000c1e9500 */
[----:B------:R-:W-:-:S03]  /*1a90*/  IMAD.WIDE R26, R7, 0x2, R32 ;  /* 0x00000002071a7825 */ /* 0x000fc600078e0220 */
[----:B------:R-:W3:Y:S01]  /*1aa0*/  LDG.E.U16.CONSTANT R48, desc[UR4][R40.64] ;  /* 0x0000000428307981 */ /* 0x000ee2000c1e9500 */
[----:B------:R-:W-:-:S03]  /*1ab0*/  IMAD.WIDE R18, R8, 0x2, R40 ;  /* 0x0000000208127825 */ /* 0x000fc600078e0228 */
[----:B------:R1:W3:Y:S01]  /*1ac0*/  LDG.E.U16.CONSTANT R35, desc[UR4][R26.64] ;  /* 0x000000041a237981 */ /* 0x0002e2000c1e9500 */
[----:B------:R-:W-:-:S04]  /*1ad0*/  IMAD.WIDE R38, R7, 0x2, R26 ;  /* 0x0000000207267825 */ /* 0x000fc800078e021a */
[C---:B------:R-:W-:Y:S01]  /*1ae0*/  IMAD.WIDE R52, R8.reuse, 0x2, R18 ;  /* 0x0000000208347825 */ /* 0x040fe200078e0212 */
[----:B------:R1:W3:Y:S03]  /*1af0*/  LDG.E.U16.CONSTANT R44, desc[UR4][R38.64] ;  /* 0x00000004262c7981 */ /* 0x0002e6000c1e9500 */
[C---:B0-----:R-:W-:Y:S01]  /*1b00*/  IMAD.WIDE R28, R7.reuse, 0x2, R38 ;  /* 0x00000002071c7825 */ /* 0x041fe200078e0226 */
[----:B------:R-:W3:Y:S03]  /*1b10*/  LDG.E.U16.CONSTANT R19, desc[UR4][R18.64] ;  /* 0x0000000412137981 */ /* 0x000ee6000c1e9500 */
[C---:B------:R-:W-:Y:S01]  /*1b20*/  IMAD.WIDE R30, R8.reuse, 0x2, R52 ;  /* 0x00000002081e7825 */ /* 0x040fe200078e0234 */
[----:B------:R-:W3:Y:S03]  /*1b30*/  LDG.E.U16.CONSTANT R43, desc[UR4][R52.64] ;  /* 0x00000004342b7981 */ /* 0x000ee6000c1e9500 */
[C---:B-1----:R-:W-:Y:S01]  /*1b40*/  IMAD.WIDE R26, R7.reuse, 0x2, R28 ;  /* 0x00000002071a7825 */ /* 0x042fe200078e021c */
[----:B------:R-:W3:Y:S03]  /*1b50*/  LDG.E.U16.CONSTANT R42, desc[UR4][R30.64] ;  /* 0x000000041e2a7981 */ /* 0x000ee6000c1e9500 */
[C---:B------:R-:W-:Y:S01]  /*1b60*/  IMAD.WIDE R32, R8.reuse, 0x2, R30 ;  /* 0x0000000208207825 */ /* 0x040fe200078e021e */
[----:B------:R0:W3:Y:S03]  /*1b70*/  LDG.E.U16.CONSTANT R34, desc[UR4][R28.64] ;  /* 0x000000041c227981 */ /* 0x0000e6000c1e9500 */
[C---:B------:R-:W-:Y:S01]  /*1b80*/  IMAD.WIDE R36, R7.reuse, 0x2, R26 ;  /* 0x0000000207247825 */ /* 0x040fe200078e021a */
[----:B------:R-:W3:Y:S03]  /*1b90*/  LDG.E.U16.CONSTANT R15, desc[UR4][R32.64] ;  /* 0x00000004200f7981 */ /* 0x000ee6000c1e9500 */
[----:B------:R-:W-:Y:S01]  /*1ba0*/  IMAD.WIDE R40, R8, 0x2, R32 ;  /* 0x0000000208287825 */ /* 0x000fe200078e0220 */
[----:B------:R-:W3:Y:S03]  /*1bb0*/  LDG.E.U16.CONSTANT R17, desc[UR4][R26.64] ;  /* 0x000000041a117981 */ /* 0x000ee6000c1e9500 */
[C---:B------:R-:W-:Y:S01]  /*1bc0*/  IMAD.WIDE R38, R7.reuse, 0x2, R36 ;  /* 0x0000000207267825 */ /* 0x040fe200078e0224 */
[----:B------:R1:W3:Y:S04]  /*1bd0*/  LDG.E.U16.CONSTANT R18, desc[UR4][R40.64] ;  /* 0x0000000428127981 */ /* 0x0002e8000c1e9500 */
[----:B------:R-:W3:Y:S01]  /*1be0*/  LDG.E.U16.CONSTANT R51, desc[UR4][R36.64] ;  /* 0x0000000424337981 */ /* 0x000ee2000c1e9500 */
[----:B0-----:R-:W-:-:S03]  /*1bf0*/  IMAD.WIDE R28, R7, 0x2, R38 ;  /* 0x00000002071c7825 */ /* 0x001fc600078e0226 */
[----:B------:R-:W3:Y:S01]  /*1c00*/  LDG.E.U16.CONSTANT R53, desc[UR4][R38.64] ;  /* 0x0000000426357981 */ /* 0x000ee2000c1e9500 */
[----:B-1----:R-:W-:-:S05]  /*1c10*/  IMAD.WIDE R40, R8, 0x2, R40 ;  /* 0x0000000208287825 */ /* 0x002fca00078e0228 */
[----:B------:R0:W3:Y:S01]  /*1c20*/  LDG.E.U16.CONSTANT R52, desc[UR4][R40.64] ;  /* 0x0000000428347981 */ /* 0x0000e2000c1e9500 */
[----:B------:R-:W-:-:S04]  /*1c30*/  IMAD.WIDE R26, R8, 0x2, R40 ;  /* 0x00000002081a7825 */ /* 0x000fc800078e0228 */
[C---:B------:R-:W-:Y:S02]  /*1c40*/  IMAD.WIDE R32, R7.reuse, 0x2, R28 ;  /* 0x0000000207207825 */ /* 0x040fe400078e021c */
[----:B------:R-:W3:Y:S02]  /*1c50*/  LDG.E.U16.CONSTANT R28, desc[UR4][R28.64] ;  /* 0x000000041c1c7981 */ /* 0x000ee4000c1e9500 */
[----:B------:R-:W-:Y:S02]  /*1c60*/  IMAD.WIDE R30, R8, 0x2, R26 ;  /* 0x00000002081e7825 */ /* 0x000fe400078e021a */
[----:B------:R-:W3:Y:S02]  /*1c70*/  LDG.E.U16.CONSTANT R26, desc[UR4][R26.64] ;  /* 0x000000041a1a7981 */ /* 0x000ee4000c1e9500 */
[----:B0-----:R-:W-:-:S04]  /*1c80*/  IMAD.WIDE R40, R7, 0x2, R32 ;  /* 0x0000000207287825 */ /* 0x001fc800078e0220 */
[----:B------:R-:W-:Y:S01]  /*1c90*/  IMAD.WIDE R36, R8, 0x2, R30 ;  /* 0x0000000208247825 */ /* 0x000fe200078e021e */
[----:B------:R-:W3:Y:S04]  /*1ca0*/  LDG.E.U16.CONSTANT R29, desc[UR4][R32.64] ;  /* 0x00000004201d7981 */ /* 0x000ee8000c1e9500 */
[----:B------:R-:W3:Y:S04]  /*1cb0*/  LDG.E.U16.CONSTANT R27, desc[UR4][R30.64] ;  /* 0x000000041e1b7981 */ /* 0x000ee8000c1e9500 */
[----:B------:R0:W3:Y:S04]  /*1cc0*/  LDG.E.U16.CONSTANT R38, desc[UR4][R40.64] ;  /* 0x0000000428267981 */ /* 0x0000e8000c1e9500 */
[----:B------:R1:W3:Y:S01]  /*1cd0*/  LDG.E.U16.CONSTANT R30, desc[UR4][R36.64] ;  /* 0x00000004241e7981 */ /* 0x0002e2000c1e9500 */
[----:B------:R-:W-:-:S04]  /*1ce0*/  IADD3 R10, R10, -0x10, RZ ;  /* 0xfffffff00a0a7810 */ /* 0x000fc80007ffe0ff */
[----:B------:R-:W-:Y:S01]  /*1cf0*/  ISETP.GT.AND P1, PT, R10, 0xc, PT ;  /* 0x0000000c0a00780c */ /* 0x000fe20003f24270 */
[----:B0-----:R-:W-:Y:S01]  /*1d00*/  IMAD.WIDE R40, R7, 0x2, R40 ;  /* 0x0000000207287825 */ /* 0x001fe200078e0228 */
[----:B------:R-:W-:-:S03]  /*1d10*/  IADD3 R6, R6, 0x10, RZ ;  /* 0x0000001006067810 */ /* 0x000fc60007ffe0ff */
[----:B-1----:R-:W-:Y:S01]  /*1d20*/  IMAD.WIDE R36, R8, 0x2, R36 ;  /* 0x0000000208247825 */ /* 0x002fe200078e0224 */
[----:B----4-:R-:W-:Y:S02]  /*1d30*/  PRMT R39, R5, 0x9910, RZ ;  /* 0x0000991005277816 */ /* 0x010fe400000000ff */
[----:B--2---:R-:W-:Y:S02]  /*1d40*/  PRMT R5, R12, 0x9910, RZ ;  /* 0x000099100c057816 */ /* 0x004fe400000000ff */
[----:B------:R-:W-:-:S05]  /*1d50*/  MOV R12, R39 ;  /* 0x00000027000c7202 */ /* 0x000fca0000000f00 */
[----:B-----5:R-:W-:Y:S01]  /*1d60*/  IMAD R0, R5, R12, R0 ;  /* 0x0000000c05007224 */ /* 0x020fe200078e0200 */
[----:B------:R-:W-:Y:S02]  /*1d70*/  PRMT R9, R9, 0x9910, RZ ;  /* 0x0000991009097816 */ /* 0x000fe400000000ff */
[----:B------:R-:W-:Y:S02]  /*1d80*/  PRMT R11, R11, 0x9910, RZ ;  /* 0x000099100b0b7816 */ /* 0x000fe400000000ff */
[----:B------:R-:W-:Y:S02]  /*1d90*/  PRMT R12, R4, 0x9910, RZ ;  /* 0x00009910040c7816 */ /* 0x000fe400000000ff */
[----:B------:R-:W-:Y:S02]  /*1da0*/  MOV R4, R9 ;  /* 0x0000000900047202 */ /* 0x000fe40000000f00 */
[----:B------:R-:W-:Y:S01]  /*1db0*/  PRMT R5, R16, 0x9910, RZ ;  /* 0x0000991010057816 */ /* 0x000fe200000000ff */
[----:B------:R-:W-:Y:S01]  /*1dc0*/  IMAD.MOV.U32 R9, RZ, RZ, R11 ;  /* 0x000000ffff097224 */ /* 0x000fe200078e000b */
[----:B------:R-:W-:-:S02]  /*1dd0*/  MOV R11, R12 ;  /* 0x0000000c000b7202 */ /* 0x000fc40000000f00 */
[----:B------:R-:W-:Y:S01]  /*1de0*/  PRMT R13, R13, 0x9910, RZ ;  /* 0x000099100d0d7816 */ /* 0x000fe200000000ff */
[----:B------:R-:W-:Y:S01]  /*1df0*/  IMAD R0, R5, R4, R0 ;  /* 0x0000000405007224 */ /* 0x000fe200078e0200 */
[----:B------:R-:W-:-:S03]  /*1e00*/  PRMT R14, R14, 0x9910, RZ ;  /* 0x000099100e0e7816 */ /* 0x000fc600000000ff */
[----:B------:R-:W-:Y:S01]  /*1e10*/  IMAD R0, R9, R11, R0 ;  /* 0x0000000b09007224 */ /* 0x000fe200078e0200 */
[----:B------:R-:W-:Y:S01]  /*1e20*/  MOV R5, R13 ;  /* 0x0000000d00057202 */ /* 0x000fe20000000f00 */
[----:B------:R-:W-:-:S04]  /*1e30*/  IMAD.MOV.U32 R4, RZ, RZ, R14 ;  /* 0x000000ffff047224 */ /* 0x000fc800078e000e */
[----:B------:R-:W-:Y:S01]  /*1e40*/  IMAD R0, R5, R4, R0 ;  /* 0x0000000405007224 */ /* 0x000fe200078e0200 */
[----:B---3--:R-:W-:Y:S02]  /*1e50*/  PRMT R5, R45, 0x9910, RZ ;  /* 0x000099102d057816 */ /* 0x008fe400000000ff */
[----:B------:R-:W-:Y:S02]  /*1e60*/  PRMT R4, R47, 0x9910, RZ ;  /* 0x000099102f047816 */ /* 0x000fe400000000ff */
[----:B------:R-:W-:Y:S02]  /*1e70*/  PRMT R9, R49, 0x9910, RZ ;  /* 0x0000991031097816 */ /* 0x000fe400000000ff */
[----:B------:R-:W-:Y:S01]  /*1e80*/  PRMT R11, R50, 0x9910, RZ ;  /* 0x00009910320b7816 */ /* 0x000fe200000000ff */
[----:B------:R-:W-:Y:S01]  /*1e90*/  IMAD R0, R5, R4, R0 ;  /* 0x0000000405007224 */ /* 0x000fe200078e0200 */
[----:B------:R-:W-:Y:S02]  /*1ea0*/  PRMT R46, R46, 0x9910, RZ ;  /* 0x000099102e2e7816 */ /* 0x000fe400000000ff */
[----:B------:R-:W-:Y:S01]  /*1eb0*/  PRMT R48, R48, 0x9910, RZ ;  /* 0x0000991030307816 */ /* 0x000fe200000000ff */
[----:B------:R-:W-:Y:S01]  /*1ec0*/  IMAD R0, R9, R11, R0 ;  /* 0x0000000b09007224 */ /* 0x000fe200078e0200 */
[----:B------:R-:W-:-:S02]  /*1ed0*/  MOV R4, R46 ;  /* 0x0000002e00047202 */ /* 0x000fc40000000f00 */
[----:B------:R-:W-:-:S05]  /*1ee0*/  MOV R5, R48 ;  /* 0x0000003000057202 */ /* 0x000fca0000000f00 */
[----:B------:R-:W-:Y:S01]  /*1ef0*/  IMAD R0, R5, R4, R0 ;  /* 0x0000000405007224 */ /* 0x000fe200078e0200 */
[----:B------:R-:W-:Y:S02]  /*1f00*/  PRMT R4, R35, 0x9910, RZ ;  /* 0x0000991023047816 */ /* 0x000fe400000000ff */
[----:B------:R-:W-:Y:S02]  /*1f10*/  PRMT R5, R19, 0x9910, RZ ;  /* 0x0000991013057816 */ /* 0x000fe400000000ff */
[----:B------:R-:W-:Y:S02]  /*1f20*/  PRMT R11, R44, 0x9910, RZ ;  /* 0x000099102c0b7816 */ /* 0x000fe400000000ff */
[----:B------:R-:W-:Y:S01]  /*1f30*/  PRMT R9, R43, 0x9910, RZ ;  /* 0x000099102b097816 */ /* 0x000fe200000000ff */
[----:B------:R-:W-:Y:S01]  /*1f40*/  IMAD R0, R5, R4, R0 ;  /* 0x0000000405007224 */ /* 0x000fe200078e0200 */
[----:B------:R-:W-:Y:S02]  /*1f50*/  PRMT R42, R42, 0x9910, RZ ;  /* 0x000099102a2a7816 */ /* 0x000fe400000000ff */
[----:B------:R-:W-:-:S03]  /*1f60*/  PRMT R34, R34, 0x9910, RZ ;  /* 0x0000991022227816 */ /* 0x000fc600000000ff */
[----:B------:R-:W-:Y:S02]  /*1f70*/  IMAD.MOV.U32 R5, RZ, RZ, R42 ;  /* 0x000000ffff057224 */ /* 0x000fe400078e002a */
[----:B------:R-:W-:Y:S01]  /*1f80*/  IMAD R0, R9, R11, R0 ;  /* 0x0000000b09007224 */ /* 0x000fe200078e0200 */
[----:B------:R-:W-:-:S05]  /*1f90*/  MOV R4, R34 ;  /* 0x0000002200047202 */ /* 0x000fca0000000f00 */
[----:B------:R-:W-:Y:S01]  /*1fa0*/  IMAD R0, R5, R4, R0 ;  /* 0x0000000405007224 */ /* 0x000fe200078e0200 */
[----:B------:R-:W-:Y:S02]  /*1fb0*/  PRMT R5, R15, 0x9910, RZ ;  /* 0x000099100f057816 */ /* 0x000fe400000000ff */
[----:B------:R-:W-:Y:S02]  /*1fc0*/  PRMT R4, R17, 0x9910, RZ ;  /* 0x0000991011047816 */ /* 0x000fe400000000ff */
[----:B------:R-:W-:Y:S02]  /*1fd0*/  PRMT R9, R18, 0x9910, RZ ;  /* 0x0000991012097816 */ /* 0x000fe400000000ff */
[----:B------:R-:W-:Y:S01]  /*1fe0*/  PRMT R11, R51, 0x9910, RZ ;  /* 0x00009910330b7816 */ /* 0x000fe200000000ff */
[----:B------:R-:W-:Y:S01]  /*1ff0*/  IMAD R0, R5, R4, R0 ;  /* 0x0000000405007224 */ /* 0x000fe200078e0200 */
[----:B------:R-:W-:-:S03]  /*2000*/  PRMT R53, R53, 0x9910, RZ ;  /* 0x0000991035357816 */ /* 0x000fc600000000ff */
[----:B------:R-:W-:Y:S01]  /*2010*/  IMAD R0, R9, R11, R0 ;  /* 0x0000000b09007224 */ /* 0x000fe200078e0200 */
[----:B------:R-:W-:Y:S01]  /*2020*/  PRMT R52, R52, 0x9910, RZ ;  /* 0x0000991034347816 */ /* 0x000fe200000000ff */
[----:B------:R-:W-:-:S03]  /*2030*/  IMAD.MOV.U32 R4, RZ, RZ, R53 ;  /* 0x000000ffff047224 */ /* 0x000fc600078e0035 */
[----:B------:R-:W-:-:S05]  /*2040*/  MOV R5, R52 ;  /* 0x0000003400057202 */ /* 0x000fca0000000f00 */
[----:B------:R-:W-:Y:S01]  /*2050*/  IMAD R0, R5, R4, R0 ;  /* 0x0000000405007224 */ /* 0x000fe200078e0200 */
[----:B------:R-:W-:Y:S02]  /*2060*/  PRMT R4, R28, 0x9910, RZ ;  /* 0x000099101c047816 */ /* 0x000fe400000000ff */
[----:B------:R-:W-:-:S05]  /*2070*/  PRMT R5, R26, 0x9910, RZ ;  /* 0x000099101a057816 */ /* 0x000fca00000000ff */
[----:B------:R-:W-:Y:S01]  /*2080*/  IMAD R0, R5, R4, R0 ;  /* 0x0000000405007224 */ /* 0x000fe200078e0200 */
[----:B------:R-:W-:Y:S02]  /*2090*/  PRMT R11, R29, 0x9910, RZ ;  /* 0x000099101d0b7816 */ /* 0x000fe400000000ff */
[----:B------:R-:W-:Y:S02]  /*20a0*/  PRMT R9, R27, 0x9910, RZ ;  /* 0x000099101b097816 */ /* 0x000fe400000000ff */
[----:B------:R-:W-:-:S03]  /*20b0*/  PRMT R38, R38, 0x9910, RZ ;  /* 0x0000991026267816 */ /* 0x000fc600000000ff */
[----:B------:R-:W-:Y:S01]  /*20c0*/  IMAD R0, R9, R11, R0 ;  /* 0x0000000b09007224 */ /* 0x000fe200078e0200 */
[----:B------:R-:W-:Y:S01]  /*20d0*/  PRMT R30, R30, 0x9910, RZ ;  /* 0x000099101e1e7816 */ /* 0x000fe200000000ff */
[----:B------:R-:W-:-:S03]  /*20e0*/  IMAD.MOV.U32 R4, RZ, RZ, R38 ;  /* 0x000000ffff047224 */ /* 0x000fc600078e0026 */
[----:B------:R-:W-:-:S05]  /*20f0*/  MOV R5, R30 ;  /* 0x0000001e00057202 */ /* 0x000fca0000000f00 */
[----:B------:R-:W-:Y:S01]  /*2100*/  IMAD R0, R5, R4, R0 ;  /* 0x0000000405007224 */ /* 0x000fe200078e0200 */
[----:B------:R-:W-:Y:S06]  /*2110*/  @P1 BRA `(.L_x_486) ;  /* 0xfffffff400f01947 */ /* 0x000fec000383ffff */
.L_x_485:
[----:B------:R-:W-:-:S13]  /*2120*/  ISETP.GT.AND P1, PT, R10, 0x4, PT ;  /* 0x000000040a00780c */ /* 0x000fda0003f24270 */
[----:B------:R-:W-:Y:S05]  /*2130*/  @!P1 BRA `(.L_x_487) ;  /* 0x0000000400089947 */ /* 0x000fea0003800000 */
[----:B------:R-:W0:Y:S01]  /*2140*/  LDC R11, c[0x0][0x494] ;  /* 0x00012500ff0b7b82 */ /* 0x000e220000000800 */
[----:B------:R1:W2:Y:S04]  /*2150*/  LDG.E.U16.CONSTANT R14, desc[UR4][R40.64] ;  /* 0x00000004280e7981 */ /* 0x0002a8000c1e9500 */
[----:B------:R-:W3:Y:S03]  /*2160*/  LDG.E.U16.CONSTANT R15, desc[UR4][R36.64] ;  /* 0x00000004240f7981 */ /* 0x000ee6000c1e9500 */
[----:B------:R-:W4:Y:S01]  /*2170*/  LDC R7, c[0x0][0x498] ;  /* 0x00012600ff077b82 */ /* 0x000f220000000800 */
[----:B0-----:R-:W-:-:S05]  /*2180*/  IMAD.WIDE R4, R11, 0x2, R36 ;  /* 0x000000020b047825 */ /* 0x001fca00078e0224 */
[----:B------:R-:W3:Y:S01]  /*2190*/  LDG.E.U16.CONSTANT R16, desc[UR4][R4.64] ;  /* 0x0000000404107981 */ /* 0x000ee2000c1e9500 */
[----:B----4-:R-:W-:-:S04]  /*21a0*/  IMAD.WIDE R8, R7, 0x2, R40 ;  /* 0x0000000207087825 */ /* 0x010fc800078e0228 */
[----:B------:R-:W-:Y:S01]  /*21b0*/  IMAD.WIDE R12, R11, 0x2, R4 ;  /* 0x000000020b0c7825 */ /* 0x000fe200078e0204 */
[----:B------:R-:W4:Y:S03]  /*21c0*/  LDG.E.U16.CONSTANT R17, desc[UR4][R8.64] ;  /* 0x0000000408117981 */ /* 0x000f26000c1e9500 */
[----:B------:R-:W-:Y:S01]  /*21d0*/  IMAD.WIDE R34, R7, 0x2, R8 ;  /* 0x0000000207227825 */ /* 0x000fe200078e0208 */
[----:B------:R0:W4:Y:S03]  /*21e0*/  LDG.E.U16.CONSTANT R26, desc[UR4][R12.64] ;  /* 0x000000040c1a7981 */ /* 0x000126000c1e9500 */
[----:B------:R-:W-:Y:S01]  /*21f0*/  IMAD.WIDE R38, R11, 0x2, R12 ;  /* 0x000000020b267825 */ /* 0x000fe200078e020c */
[----:B------:R-:W4:Y:S03]  /*2200*/  LDG.E.U16.CONSTANT R27, desc[UR4][R34.64] ;  /* 0x00000004221b7981 */ /* 0x000f26000c1e9500 */
[----:B------:R-:W-:Y:S01]  /*2210*/  IMAD.WIDE R42, R7, 0x2, R34 ;  /* 0x00000002072a7825 */ /* 0x000fe200078e0222 */
[----:B------:R-:W4:Y:S03]  /*2220*/  LDG.E.U16.CONSTANT R28, desc[UR4][R38.64] ;  /* 0x00000004261c7981 */ /* 0x000f26000c1e9500 */
[----:B-1----:R-:W-:Y:S01]  /*2230*/  IMAD.WIDE R40, R11, 0x2, R38 ;  /* 0x000000020b287825 */ /* 0x002fe200078e0226 */
[----:B------:R-:W4:Y:S03]  /*2240*/  LDG.E.U16.CONSTANT R32, desc[UR4][R42.64] ;  /* 0x000000042a207981 */ /* 0x000f26000c1e9500 */
[----:B------:R-:W-:Y:S01]  /*2250*/  IMAD.WIDE R44, R7, 0x2, R42 ;  /* 0x00000002072c7825 */ /* 0x000fe200078e022a */
[----:B------:R1:W4:Y:S03]  /*2260*/  LDG.E.U16.CONSTANT R29, desc[UR4][R40.64] ;  /* 0x00000004281d7981 */ /* 0x000326000c1e9500 */
[----:B------:R-:W-:Y:S01]  /*2270*/  IMAD.WIDE R46, R11, 0x2, R40 ;  /* 0x000000020b2e7825 */ /* 0x000fe200078e0228 */
[----:B------:R-:W4:Y:S03]  /*2280*/  LDG.E.U16.CONSTANT R31, desc[UR4][R44.64] ;  /* 0x000000042c1f7981 */ /* 0x000f26000c1e9500 */
[----:B------:R-:W-:Y:S01]  /*2290*/  IMAD.WIDE R48, R7, 0x2, R44 ;  /* 0x0000000207307825 */ /* 0x000fe200078e022c */
[----:B------:R-:W4:Y:S03]  /*22a0*/  LDG.E.U16.CONSTANT R30, desc[UR4][R46.64] ;  /* 0x000000042e1e7981 */ /* 0x000f26000c1e9500 */
[----:B------:R-:W-:Y:S01]  /*22b0*/  IMAD.WIDE R18, R11, 0x2, R46 ;  /* 0x000000020b127825 */ /* 0x000fe200078e022e */
[----:B------:R-:W4:Y:S03]  /*22c0*/  LDG.E.U16.CONSTANT R34, desc[UR4][R48.64] ;  /* 0x0000000430227981 */ /* 0x000f26000c1e9500 */
[----:B0-----:R-:W-:Y:S01]  /*22d0*/  IMAD.WIDE R12, R7, 0x2, R48 ;  /* 0x00000002070c7825 */ /* 0x001fe200078e0230 */
[----:B------:R-:W4:Y:S03]  /*22e0*/  LDG.E.U16.CONSTANT R36, desc[UR4][R18.64] ;  /* 0x0000000412247981 */ /* 0x000f26000c1e9500 */
[----:B------:R-:W-:Y:S01]  /*22f0*/  IMAD.WIDE R8, R11, 0x2, R18 ;  /* 0x000000020b087825 */ /* 0x000fe200078e0212 */
[----:B------:R4:W4:Y:S03]  /*2300*/  LDG.E.U16.CONSTANT R37, desc[UR4][R12.64] ;  /* 0x000000040c257981 */ /* 0x000926000c1e9500 */
[C---:B------:R-:W-:Y:S01]  /*2310*/  IMAD.WIDE R4, R7.reuse, 0x2, R12 ;  /* 0x0000000207047825 */ /* 0x040fe200078e020c */
[----:B------:R-:W4:Y:S04]  /*2320*/  LDG.E.U16.CONSTANT R35, desc[UR4][R8.64] ;  /* 0x0000000408237981 */ /* 0x000f28000c1e9500 */
[----:B------:R-:W4:Y:S01]  /*2330*/  LDG.E.U16.CONSTANT R33, desc[UR4][R4.64] ;  /* 0x0000000404217981 */ /* 0x000f22000c1e9500 */
[----:B------:R-:W-:Y:S01]  /*2340*/  PLOP3.LUT P0, PT, PT, PT, PT, 0x8, 0x0 ;  /* 0x000000000000781c */ /* 0x000fe20003f0e170 */
[----:B-1----:R-:W-:Y:S01]  /*2350*/  IMAD.WIDE R40, R7, 0x2, R4 ;  /* 0x0000000207287825 */ /* 0x002fe200078e0204 */
[----:B------:R-:W-:-:S02]  /*2360*/  IADD3 R6, R6, 0x8, RZ ;  /* 0x0000000806067810 */ /* 0x000fc40007ffe0ff */
[----:B------:R-:W-:Y:S02]  /*2370*/  IADD3 R10, R10, -0x8, RZ ;  /* 0xfffffff80a0a7810 */ /* 0x000fe40007ffe0ff */
[----:B--2---:R-:W-:Y:S02]  /*2380*/  PRMT R14, R14, 0x9910, RZ ;  /* 0x000099100e0e7816 */ /* 0x004fe400000000ff */
[----:B---3--:R-:W-:-:S05]  /*2390*/  PRMT R15, R15, 0x9910, RZ ;  /* 0x000099100f0f7816 */ /* 0x008fca00000000ff */
[----:B-----5:R-:W-:Y:S01]  /*23a0*/  IMAD R14, R15, R14, R0 ;  /* 0x0000000e0f0e7224 */ /* 0x020fe200078e0200 */
[----:B------:R-:W-:Y:S02]  /*23b0*/  PRMT R16, R16, 0x9910, RZ ;  /* 0x0000991010107816 */ /* 0x000fe400000000ff */
[----:B----4-:R-:W-:Y:S02]  /*23c0*/  PRMT R12, R17, 0x9910, RZ ;  /* 0x00009910110c7816 */ /* 0x010fe400000000ff */
[----:B------:R-:W-:Y:S02]  /*23d0*/  MOV R17, R16 ;  /* 0x0000001000117202 */ /* 0x000fe40000000f00 */
[----:B------:R-:W-:-:S03]  /*23e0*/  PRMT R13, R26, 0x9910, RZ ;  /* 0x000099101a0d7816 */ /* 0x000fc600000000ff */
[----:B------:R-:W-:Y:S01]  /*23f0*/  IMAD R12, R17, R12, R14 ;  /* 0x0000000c110c7224 */ /* 0x000fe200078e020e */
[----:B------:R-:W-:Y:S02]  /*2400*/  PRMT R0, R27, 0x9910, RZ ;  /* 0x000099101b007816 */ /* 0x000fe400000000ff */
[----:B------:R-:W-:-:S03]  /*2410*/  PRMT R15, R28, 0x9910, RZ ;  /* 0x000099101c0f7816 */ /* 0x000fc600000000ff */
[----:B------:R-:W-:Y:S01]  /*2420*/  IMAD R0, R13, R0, R12 ;  /* 0x000000000d007224 */ /* 0x000fe200078e020c */
[----:B------:R-:W-:Y:S02]  /*2430*/  PRMT R14, R32, 0x9910, RZ ;  /* 0x00009910200e7816 */ /* 0x000fe400000000ff */
        /* <DEDUP_REMOVED lines=12> */
[----:B------:R-:W-:Y:S01]  /*2500*/  PRMT R33, R33, 0x9910, RZ ;  /* 0x0000991021217816 */ /* 0x000fe200000000ff */
[----:B------:R-:W-:Y:S01]  /*2510*/  IMAD R0, R15, R14, R0 ;  /* 0x0000000e0f007224 */ /* 0x000fe200078e0200 */
[----:B------:R-:W-:-:S03]  /*2520*/  MOV R13, R35 ;  /* 0x00000023000d7202 */ /* 0x000fc60000000f00 */
[----:B------:R-:W-:Y:S02]  /*2530*/  IMAD.MOV.U32 R12, RZ, RZ, R33 ;  /* 0x000000ffff0c7224 */ /* 0x000fe400078e0021 */
[----:B------:R-:W-:-:S04]  /*2540*/  IMAD.WIDE R36, R11, 0x2, R8 ;  /* 0x000000020b247825 */ /* 0x000fc800078e0208 */
[----:B------:R-:W-:-:S07]  /*2550*/  IMAD R0, R13, R12, R0 ;  /* 0x0000000c0d007224 */ /* 0x000fce00078e0200 */
.L_x_487:
[----:B------:R-:W-:-:S13]  /*2560*/  ISETP.NE.OR P0, PT, R10, RZ, P0 ;  /* 0x000000ff0a00720c */ /* 0x000fda0000705670 */
[----:B------:R-:W-:Y:S05]  /*2570*/  @!P0 BRA `(.L_x_483) ;  /* 0x0000000000908947 */ /* 0x000fea0003800000 */
.L_x_484:
[----:B------:R-:W0:Y:S01]  /*2580*/  LDC R9, c[0x0][0x494] ;  /* 0x00012500ff097b82 */ /* 0x000e220000000800 */
[----:B------:R1:W2:Y:S04]  /*2590*/  LDG.E.U16.CONSTANT R8, desc[UR4][R40.64] ;  /* 0x0000000428087981 */ /* 0x0002a8000c1e9500 */
[----:B------:R3:W4:Y:S03]  /*25a0*/  LDG.E.U16.CONSTANT R11, desc[UR4][R36.64] ;  /* 0x00000004240b7981 */ /* 0x000726000c1e9500 */
[----:B------:R-:W1:Y:S01]  /*25b0*/  LDC R7, c[0x0][0x498] ;  /* 0x00012600ff077b82 */ /* 0x000e620000000800 */
[----:B0-----:R-:W-:-:S04]  /*25c0*/  IMAD.WIDE R12, R9, 0x2, R36 ;  /* 0x00000002090c7825 */ /* 0x001fc800078e0224 */
[----:B-1----:R-:W-:-:S04]  /*25d0*/  IMAD.WIDE R14, R7, 0x2, R40 ;  /* 0x00000002070e7825 */ /* 0x002fc800078e0228 */
[----:B------:R-:W-:Y:S02]  /*25e0*/  IMAD.WIDE R16, R9, 0x2, R12 ;  /* 0x0000000209107825 */ /* 0x000fe400078e020c */
[----:B------:R-:W4:Y:S02]  /*25f0*/  LDG.E.U16.CONSTANT R12, desc[UR4][R12.64] ;  /* 0x000000040c0c7981 */ /* 0x000f24000c1e9500 */
[----:B------:R-:W-:Y:S02]  /*2600*/  IMAD.WIDE R18, R7, 0x2, R14 ;  /* 0x0000000207127825 */ /* 0x000fe400078e020e */
[----:B------:R-:W4:Y:S02]  /*2610*/  LDG.E.U16.CONSTANT R14, desc[UR4][R14.64] ;  /* 0x000000040e0e7981 */ /* 0x000f24000c1e9500 */
[----:B------:R-:W-:Y:S02]  /*2620*/  IMAD.WIDE R4, R9, 0x2, R16 ;  /* 0x0000000209047825 */ /* 0x000fe400078e0210 */
[----:B------:R-:W4:Y:S02]  /*2630*/  LDG.E.U16.CONSTANT R27, desc[UR4][R16.64] ;  /* 0x00000004101b7981 */ /* 0x000f24000c1e9500 */
[----:B------:R-:W-:-:S02]  /*2640*/  IMAD.WIDE R40, R7, 0x2, R18 ;  /* 0x0000000207287825 */ /* 0x000fc400078e0212 */
[----:B------:R-:W4:Y:S04]  /*2650*/  LDG.E.U16.CONSTANT R26, desc[UR4][R18.64] ;  /* 0x00000004121a7981 */ /* 0x000f28000c1e9500 */
[----:B------:R-:W4:Y:S04]  /*2660*/  LDG.E.U16.CONSTANT R29, desc[UR4][R4.64] ;  /* 0x00000004041d7981 */ /* 0x000f28000c1e9500 */
[----:B------:R0:W4:Y:S01]  /*2670*/  LDG.E.U16.CONSTANT R28, desc[UR4][R40.64] ;  /* 0x00000004281c7981 */ /* 0x000122000c1e9500 */
[----:B------:R-:W-:-:S05]  /*2680*/  VIADD R10, R10, 0xfffffffc ;  /* 0xfffffffc0a0a7836 */ /* 0x000fca0000000000 */
[----:B------:R-:W-:Y:S01]  /*2690*/  ISETP.NE.AND P0, PT, R10, RZ, PT ;  /* 0x000000ff0a00720c */ /* 0x000fe20003f05270 */
[----:B---3--:R-:W-:-:S04]  /*26a0*/  IMAD.WIDE R36, R9, 0x2, R4 ;  /* 0x0000000209247825 */ /* 0x008fc800078e0204 */
[----:B0-----:R-:W-:-:S04]  /*26b0*/  IMAD.WIDE R40, R7, 0x2, R40 ;  /* 0x0000000207287825 */ /* 0x001fc800078e0228 */
[----:B------:R-:W-:Y:S01]  /*26c0*/  VIADD R6, R6, 0x4 ;  /* 0x0000000406067836 */ /* 0x000fe20000000000 */
[----:B--2---:R-:W-:Y:S02]  /*26d0*/  PRMT R8, R8, 0x9910, RZ ;  /* 0x0000991008087816 */ /* 0x004fe400000000ff */
[----:B----4-:R-:W-:-:S05]  /*26e0*/  PRMT R11, R11, 0x9910, RZ ;  /* 0x000099100b0b7816 */ /* 0x010fca00000000ff */
[----:B-----5:R-:W-:Y:S01]  /*26f0*/  IMAD R8, R11, R8, R0 ;  /* 0x000000080b087224 */ /* 0x020fe200078e0200 */
[----:B------:R-:W-:Y:S02]  /*2700*/  PRMT R11, R12, 0x9910, RZ ;  /* 0x000099100c0b7816 */ /* 0x000fe400000000ff */
[----:B------:R-:W-:Y:S02]  /*2710*/  PRMT R0, R14, 0x9910, RZ ;  /* 0x000099100e007816 */ /* 0x000fe400000000ff */
[----:B------:R-:W-:-:S03]  /*2720*/  PRMT R13, R27, 0x9910, RZ ;  /* 0x000099101b0d7816 */ /* 0x000fc600000000ff */
[----:B------:R-:W-:Y:S01]  /*2730*/  IMAD R0, R11, R0, R8 ;  /* 0x000000000b007224 */ /* 0x000fe200078e0208 */
[----:B------:R-:W-:Y:S02]  /*2740*/  PRMT R12, R26, 0x9910, RZ ;  /* 0x000099101a0c7816 */ /* 0x000fe400000000ff */
[----:B------:R-:W-:Y:S02]  /*2750*/  PRMT R29, R29, 0x9910, RZ ;  /* 0x000099101d1d7816 */ /* 0x000fe400000000ff */
[----:B------:R-:W-:Y:S01]  /*2760*/  PRMT R28, R28, 0x9910, RZ ;  /* 0x000099101c1c7816 */ /* 0x000fe200000000ff */
[----:B------:R-:W-:Y:S01]  /*2770*/  IMAD R0, R13, R12, R0 ;  /* 0x0000000c0d007224 */ /* 0x000fe200078e0200 */
[----:B------:R-:W-:Y:S02]  /*2780*/  MOV R11, R29 ;  /* 0x0000001d000b7202 */ /* 0x000fe40000000f00 */
[----:B------:R-:W-:-:S05]  /*2790*/  MOV R8, R28 ;  /* 0x0000001c00087202 */ /* 0x000fca0000000f00 */
[----:B------:R-:W-:Y:S01]  /*27a0*/  IMAD R0, R11, R8, R0 ;  /* 0x000000080b007224 */ /* 0x000fe200078e0200 */
[----:B------:R-:W-:Y:S06]  /*27b0*/  @P0 BRA `(.L_x_484) ;  /* 0xfffffffc00700947 */ /* 0x000fec000383ffff */
.L_x_483:
        /* <DEDUP_REMOVED lines=8> */
[----:B------:R-:W2:Y:S04]  /*2840*/  LDG.E.U16.CONSTANT R6, desc[UR4][R6.64] ;  /* 0x0000000406067981 */ /* 0x000ea8000c1e9500 */
[----:B------:R-:W3:Y:S01]  /*2850*/  LDG.E.U16.CONSTANT R4, desc[UR4][R4.64] ;  /* 0x0000000404047981 */ /* 0x000ee2000c1e9500 */
[----:B------:R-:W-:Y:S02]  /*2860*/  ISETP.NE.AND P0, PT, R2, 0x1, PT ;  /* 0x000000010200780c */ /* 0x000fe40003f05270 */
[----:B--2---:R-:W-:Y:S02]  /*2870*/  PRMT R8, R6, 0x9910, RZ ;  /* 0x0000991006087816 */ /* 0x004fe400000000ff */
[----:B---3--:R-:W-:-:S05]  /*2880*/  PRMT R9, R4, 0x9910, RZ ;  /* 0x0000991004097816 */ /* 0x008fca00000000ff */
[----:B-----5:R-:W-:-:S04]  /*2890*/  IMAD R0, R9, R8, R0 ;  /* 0x0000000809007224 */ /* 0x020fc800078e0200 */
[----:B------:R-:W-:Y:S05]  /*28a0*/  @!P0 BRA `(.L_x_488) ;  /* 0x0000000000548947 */ /* 0x000fea0003800000 */
[----:B------:R-:W-:Y:S02]  /*28b0*/  ISETP.NE.AND P0, PT, R2, 0x2, PT ;  /* 0x000000020200780c */ /* 0x000fe40003f05270 */
[----:B------:R-:W-:Y:S02]  /*28c0*/  IADD3 R13, R13, R12, RZ ;  /* 0x0000000c0d0d7210 */ /* 0x000fe40007ffe0ff */
[----:B------:R-:W-:-:S03]  /*28d0*/  IADD3 R9, R11, R10, RZ ;  /* 0x0000000a0b097210 */ /* 0x000fc60007ffe0ff */
[----:B------:R-:W-:-:S04]  /*28e0*/  IMAD.WIDE R6, R13, 0x2, R24 ;  /* 0x000000020d067825 */ /* 0x000fc800078e0218 */
[C---:B------:R-:W-:Y:S02]  /*28f0*/  IMAD.WIDE R4, R9.reuse, 0x2, R22 ;  /* 0x0000000209047825 */ /* 0x040fe400078e0216 */
[----:B------:R-:W-:Y:S01]  /*2900*/  @P0 IADD3 R9, R9, R10, RZ ;  /* 0x0000000a09090210 */ /* 0x000fe20007ffe0ff */
[----:B------:R-:W2:Y:S01]  /*2910*/  LDG.E.U16.CONSTANT R6, desc[UR4][R6.64] ;  /* 0x0000000406067981 */ /* 0x000ea2000c1e9500 */
[----:B------:R-:W-:-:S03]  /*2920*/  @P0 IMAD.IADD R11, R13, 0x1, R12 ;  /* 0x000000010d0b0824 */ /* 0x000fc600078e020c */
[----:B------:R-:W3:Y:S01]  /*2930*/  LDG.E.U16.CONSTANT R4, desc[UR4][R4.64] ;  /* 0x0000000404047981 */ /* 0x000ee2000c1e9500 */
[----:B------:R-:W-:-:S04]  /*2940*/  @P0 IMAD.WIDE R24, R11, 0x2, R24 ;  /* 0x000000020b180825 */ /* 0x000fc800078e0218 */
[----:B------:R-:W-:Y:S02]  /*2950*/  @P0 IMAD.WIDE R22, R9, 0x2, R22 ;  /* 0x0000000209160825 */ /* 0x000fe400078e0216 */
[----:B------:R-:W4:Y:S04]  /*2960*/  @P0 LDG.E.U16.CONSTANT R24, desc[UR4][R24.64] ;  /* 0x0000000418180981 */ /* 0x000f28000c1e9500 */
[----:B------:R-:W5:Y:S01]  /*2970*/  @P0 LDG.E.U16.CONSTANT R22, desc[UR4][R22.64] ;  /* 0x0000000416160981 */ /* 0x000f62000c1e9500 */
[----:B--2---:R-:W-:Y:S02]  /*2980*/  PRMT R2, R6, 0x9910, RZ ;  /* 0x0000991006027816 */ /* 0x004fe400000000ff */
[----:B---3--:R-:W-:Y:S02]  /*2990*/  PRMT R9, R4, 0x9910, RZ ;  /* 0x0000991004097816 */ /* 0x008fe400000000ff */
[----:B----4-:R-:W-:-:S03]  /*29a0*/  @P0 PRMT R8, R24, 0x9910, RZ ;  /* 0x0000991018080816 */ /* 0x010fc600000000ff */
[----:B------:R-:W-:Y:S01]  /*29b0*/  IMAD R0, R9, R2, R0 ;  /* 0x0000000209007224 */ /* 0x000fe200078e0200 */
[----:B-----5:R-:W-:Y:S02]  /*29c0*/  @P0 PRMT R5, R22, 0x9910, RZ ;  /* 0x0000991016050816 */ /* 0x020fe400000000ff */
[----:B------:R-:W-:-:S05]  /*29d0*/  @P0 MOV R2, R8 ;  /* 0x0000000800020202 */ /* 0x000fca0000000f00 */
[----:B------:R-:W-:-:S05]  /*29e0*/  @P0 IMAD R2, R5, R2, R0 ;  /* 0x0000000205020224 */ /* 0x000fca00078e0200 */
[----:B------:R-:W-:-:S07]  /*29f0*/  @P0 PRMT R0, R2, 0x7610, R0 ;  /* 0x0000761002000816 */ /* 0x000fce0000000000 */
.L_x_488:
[----:B-----5:R0:W-:Y:S02]  /*2a00*/  STG.E.U16 desc[UR4][R20.64], R0 ;  /* 0x0000000014007986 */ /* 0x0201e4000c101504 */
.L_x_482:
[----:B------:R-:W-:-:S07]  /*2a10*/  VIADD R3, R3, 0x80 ;  /* 0x0000008003037836 */ /* 0x000fce0000000000 */
.L_x_480:
[----:B------:R-:W-:Y:S05]  /*2a20*/  BSYNC B0 ;  /* 0x0000000000007941 */ /* 0x000fea0003800000 */
.L_x_479:
[----:B------:R-:W-:Y:S01]  /*2a30*/  ISETP.GE.AND P0, PT, R3, UR6, PT ;  /* 0x0000000603007c0c */ /* 0x000fe2000bf06270 */
[----:B------:R-:W-:Y:S04]  /*2a40*/  BSSY B1, `(.L_x_489) ;  /* 0x0001055000017945 */ /* 0x000fe80003800000 */
[----:B------:R-:W-:Y:S08]  /*2a50*/  BSSY B0, `(.L_x_490) ;  /* 0x0000d95000007945 */ /* 0x000ff00003800000 */
[----:B------:R-:W-:Y:S05]  /*2a60*/  @P0 BRA `(.L_x_491) ;  /* 0x00000054003c0947 */ /* 0x000fea0003800000 */
[----:B0-----:R-:W0:Y:S01]  /*2a70*/  LDC R0, c[0x0][0x218] ;  /* 0x00008600ff007b82 */ /* 0x001e220000000800 */
[----:B------:R-:W-:Y:S01]  /*2a80*/  HFMA2.MMA R24, -RZ, RZ, 0, 0 ;  /* 0x00000000ff187435 */ /* 0x000fe200000001ff */
[----:B------:R-:W-:Y:S01]  /*2a90*/  MOV R22, RZ ;  /* 0x000000ff00167202 */ /* 0x000fe20000000f00 */
[----:B------:R-:W-:Y:S01]  /*2aa0*/  IMAD.MOV.U32 R20, RZ, RZ, RZ ;  /* 0x000000ffff147224 */ /* 0x000fe200078e00ff */
        /* <DEDUP_REMOVED lines=350> */
.L_x_492:
        /* <DEDUP_REMOVED lines=10> */
[----:B------:R0:W5:Y:S01]  /*4130*/  LDG.E.U16 R6, desc[UR4][R20.64] ;  /* 0x0000000414067981 */ /* 0x000162000c1e1500 */
[----:B------:R-:W-:Y:S02]  /*4140*/  ISETP.GE.U32.AND P2, PT, R0, 0x3, PT ;  /* 0x000000030000780c */ /* 0x000fe40003f46070 */
[----:B------:R-:W-:Y:S02]  /*4150*/  IADD3 R24, P1, R24, UR10, RZ ;  /* 0x0000000a18187c10 */ /* 0x000fe4000ff3e0ff */
[----:B------:R-:W-:Y:S02]  /*4160*/  IADD3 R22, P0, R22, UR8, RZ ;  /* 0x0000000816167c10 */ /* 0x000fe4000ff1e0ff */
[----:B------:R-:W-:Y:S01]  /*4170*/  MOV R0, RZ ;  /* 0x000000ff00007202 */ /* 0x000fe20000000f00 */
[----:B------:R-:W-:Y:S01]  /*4180*/  IMAD.X R25, RZ, RZ, UR11, P1 ;  /* 0x0000000bff197e24 */ /* 0x000fe200088e06ff */
[----:B------:R-:W-:-:S05]  /*4190*/  IADD3.X R23, RZ, UR9, RZ, P0, !PT ;  /* 0x00000009ff177c10 */ /* 0x000fca00087fe4ff */
[----:B0-----:R-:W-:Y:S05]  /*41a0*/  @!P2 BRA `(.L_x_494) ;  /* 0x0000000c00eca947 */ /* 0x001fea0003800000 */
[C---:B------:R-:W-:Y:S01]  /*41b0*/  LOP3.LUT R5, R2.reuse, 0x3, RZ, 0xc0, !PT ;  /* 0x0000000302057812 */ /* 0x040fe200078ec0ff */
[----:B------:R-:W-:Y:S01]  /*41c0*/  IMAD.MOV.U32 R0, RZ, RZ, RZ ;  /* 0x000000ffff007224 */ /* 0x000fe200078e00ff */
[----:B------:R-:W-:Y:S01]  /*41d0*/  MOV R36, R22 ;  /* 0x0000001600247202 */ /* 0x000fe20000000f00 */
        /* <DEDUP_REMOVED lines=10> */
.L_x_497:
        /* <DEDUP_REMOVED lines=76> */
[----:B------:R-:W-:Y:S01]  /*4740*/  PRMT R12, R4, 0x9910, RZ ;  /* 0x00009910040c7816 */ /* 0x000fe200000000ff */
[----:B------:R-:W-:Y:S01]  /*4750*/  IMAD.MOV.U32 R4, RZ, RZ, R9 ;  /* 0x000000ffff047224 */ /* 0x000fe200078e0009 */
[----:B------:R-:W-:Y:S02]  /*4760*/  MOV R9, R11 ;  /* 0x0000000b00097202 */ /* 0x000fe40000000f00 */
[----:B------:R-:W-:Y:S01]  /*4770*/  MOV R11, R12 ;  /* 0x0000000c000b7202 */ /* 0x000fe20000000f00 */
[----:B------:R-:W-:Y:S01]  /*4780*/  IMAD R4, R5, R4, R6 ;  /* 0x0000000405047224 */ /* 0x000fe200078e0206 */
[----:B------:R-:W-:-:S02]  /*4790*/  PRMT R13, R13, 0x9910, RZ ;  /* 0x000099100d0d7816 */ /* 0x000fc400000000ff */
[----:B------:R-:W-:Y:S01]  /*47a0*/  PRMT R14, R14, 0x9910, RZ ;  /* 0x000099100e0e7816 */ /* 0x000fe200000000ff */
[----:B------:R-:W-:Y:S02]  /*47b0*/  IMAD R4, R9, R11, R4 ;  /* 0x0000000b09047224 */ /* 0x000fe400078e0204 */
[----:B------:R-:W-:Y:S01]  /*47c0*/  IMAD.MOV.U32 R5, RZ, RZ, R13 ;  /* 0x000000ffff057224 */ /* 0x000fe200078e000d */
[----:B------:R-:W-:-:S05]  /*47d0*/  MOV R6, R14 ;  /* 0x0000000e00067202 */ /* 0x000fca0000000f00 */
[----:B------:R-:W-:Y:S01]  /*47e0*/  IMAD R4, R5, R6, R4 ;  /* 0x0000000605047224 */ /* 0x000fe200078e0204 */
[----:B---3--:R-:W-:Y:S02]  /*47f0*/  PRMT R5, R45, 0x9910, RZ ;  /* 0x000099102d057816 */ /* 0x008fe400000000ff */
        /* <DEDUP_REMOVED lines=28> */
[----:B------:R-:W-:Y:S02]  /*49c0*/  PRMT R52, R52, 0x9910, RZ ;  /* 0x0000991034347816 */ /* 0x000fe400000000ff */
[----:B------:R-:W-:-:S03]  /*49d0*/  MOV R6, R53 ;  /* 0x0000003500067202 */ /* 0x000fc60000000f00 */
[----:B------:R-:W-:-:S04]  /*49e0*/  IMAD.MOV.U32 R5, RZ, RZ, R52 ;  /* 0x000000ffff057224 */ /* 0x000fc800078e0034 */
        /* <DEDUP_REMOVED lines=8> */
[----:B------:R-:W-:Y:S02]  /*4a70*/  PRMT R30, R30, 0x9910, RZ ;  /* 0x000099101e1e7816 */ /* 0x000fe400000000ff */
[----:B------:R-:W-:-:S03]  /*4a80*/  MOV R6, R38 ;  /* 0x0000002600067202 */ /* 0x000fc60000000f00 */
[----:B------:R-:W-:-:S04]  /*4a90*/  IMAD.MOV.U32 R5, RZ, RZ, R30 ;  /* 0x000000ffff057224 */ /* 0x000fc800078e001e */
[----:B------:R-:W-:Y:S01]  /*4aa0*/  IMAD R6, R5, R6, R4 ;  /* 0x0000000605067224 */ /* 0x000fe200078e0204 */
[----:B------:R-:W-:Y:S06]  /*4ab0*/  @P1 BRA `(.L_x_497) ;  /* 0xfffffff400f01947 */ /* 0x000fec000383ffff */
.L_x_496:
        /* <DEDUP_REMOVED lines=36> */
[----:B------:R-:W-:-:S03]  /*4d00*/  IADD3 R0, R0, 0x8, RZ ;  /* 0x0000000800007810 */ /* 0x000fc60007ffe0ff */
[----:B------:R-:W-:Y:S01]  /*4d10*/  VIADD R10, R10, 0xfffffff8 ;  /* 0xfffffff80a0a7836 */ /* 0x000fe20000000000 */
[----:B--2---:R-:W-:Y:S02]  /*4d20*/  PRMT R14, R14, 0x9910, RZ ;  /* 0x000099100e0e7816 */ /* 0x004fe400000000ff */
[----:B---3--:R-:W-:-:S05]  /*4d30*/  PRMT R15, R15, 0x9910, RZ ;  /* 0x000099100f0f7816 */ /* 0x008fca00000000ff */
[----:B-----5:R-:W-:Y:S01]  /*4d40*/  IMAD R14, R15, R14, R6 ;  /* 0x0000000e0f0e7224 */ /* 0x020fe200078e0206 */
[----:B------:R-:W-:Y:S02]  /*4d50*/  PRMT R16, R16, 0x9910, RZ ;  /* 0x0000991010107816 */ /* 0x000fe400000000ff */
[----:B----4-:R-:W-:-:S03]  /*4d60*/  PRMT R12, R17, 0x9910, RZ ;  /* 0x00009910110c7816 */ /* 0x010fc600000000ff */
[----:B------:R-:W-:Y:S01]  /*4d70*/  IMAD.MOV.U32 R17, RZ, RZ, R16 ;  /* 0x000000ffff117224 */ /* 0x000fe200078e0010 */
[----:B------:R-:W-:-:S03]  /*4d80*/  PRMT R13, R26, 0x9910, RZ ;  /* 0x000099101a0d7816 */ /* 0x000fc600000000ff */
[----:B------:R-:W-:Y:S01]  /*4d90*/  IMAD R12, R17, R12, R14 ;  /* 0x0000000c110c7224 */ /* 0x000fe200078e020e */
        /* <DEDUP_REMOVED lines=19> */
[----:B------:R-:W-:Y:S01]  /*4ed0*/  MOV R12, R33 ;  /* 0x00000021000c7202 */ /* 0x000fe20000000f00 */
[----:B------:R-:W-:-:S04]  /*4ee0*/  IMAD.WIDE R36, R11, 0x2, R4 ;  /* 0x000000020b247825 */ /* 0x000fc800078e0204 */
[----:B------:R-:W-:-:S07]  /*4ef0*/  IMAD R6, R13, R12, R6 ;  /* 0x0000000c0d067224 */ /* 0x000fce00078e0206 */
.L_x_498:
[----:B------:R-:W-:-:S13]  /*4f00*/  ISETP.NE.OR P0, PT, R10, RZ, P0 ;  /* 0x000000ff0a00720c */ /* 0x000fda0000705670 */
[----:B------:R-:W-:Y:S05]  /*4f10*/  @!P0 BRA `(.L_x_494) ;  /* 0x0000000000908947 */ /* 0x000fea0003800000 */
.L_x_495:
        /* <DEDUP_REMOVED lines=16> */
[----:B------:R-:W-:-:S04]  /*5020*/  IADD3 R10, R10, -0x4, RZ ;  /* 0xfffffffc0a0a7810 */ /* 0x000fc80007ffe0ff */
[----:B------:R-:W-:Y:S01]  /*5030*/  ISETP.NE.AND P0, PT, R10, RZ, PT ;  /* 0x000000ff0a00720c */ /* 0x000fe20003f05270 */
[----:B---3--:R-:W-:Y:S01]  /*5040*/  IMAD.WIDE R36, R9, 0x2, R4 ;  /* 0x0000000209247825 */ /* 0x008fe200078e0204 */
[----:B------:R-:W-:-:S03]  /*5050*/  IADD3 R0, R0, 0x4, RZ ;  /* 0x0000000400007810 */ /* 0x000fc60007ffe0ff */
[----:B0-----:R-:W-:Y:S01]  /*5060*/  IMAD.WIDE R40, R7, 0x2, R40 ;  /* 0x0000000207287825 */ /* 0x001fe200078e0228 */
        /* <DEDUP_REMOVED lines=11> */
[----:B------:R-:W-:-:S03]  /*5120*/  MOV R11, R29 ;  /* 0x0000001d000b7202 */ /* 0x000fc60000000f00 */
[----:B------:R-:W-:-:S04]  /*5130*/  IMAD.MOV.U32 R8, RZ, RZ, R28 ;  /* 0x000000ffff087224 */ /* 0x000fc800078e001c */
[----:B------:R-:W-:Y:S01]  /*5140*/  IMAD R6, R11, R8, R6 ;  /* 0x000000080b067224 */ /* 0x000fe200078e0206 */
[----:B------:R-:W-:Y:S06]  /*5150*/  @P0 BRA `(.L_x_495) ;  /* 0xfffffffc00700947 */ /* 0x000fec000383ffff */
.L_x_494:
[----:B------:R-:W-:-:S13]  /*5160*/  LOP3.LUT P0, R2, R2, 0x3, RZ, 0xc0, !PT ;  /* 0x0000000302027812 */ /* 0x000fda000780c0ff */
[----:B------:R-:W-:Y:S05]  /*5170*/  @!P0 BRA `(.L_x_499) ;  /* 0x0000000000888947 */ /* 0x000fea0003800000 */
[----:B------:R-:W0:Y:S08]  /*5180*/  LDC R12, c[0x0][0x498] ;  /* 0x00012600ff0c7b82 */ /* 0x000e300000000800 */
[----:B------:R-:W1:Y:S01]  /*5190*/  LDC R10, c[0x0][0x494] ;  /* 0x00012500ff0a7b82 */ /* 0x000e620000000800 */
[----:B0-----:R-:W-:-:S04]  /*51a0*/  IMAD R13, R0, R12, RZ ;  /* 0x0000000c000d7224 */ /* 0x001fc800078e02ff */
[----:B------:R-:W-:-:S04]  /*51b0*/  IMAD.WIDE R8, R13, 0x2, R24 ;  /* 0x000000020d087825 */ /* 0x000fc800078e0218 */
[----:B-1----:R-:W-:Y:S02]  /*51c0*/  IMAD R11, R0, R10, RZ ;  /* 0x0000000a000b7224 */ /* 0x002fe400078e02ff */
[----:B------:R-:W2:Y:S02]  /*51d0*/  LDG.E.U16.CONSTANT R8, desc[UR4][R8.64] ;  /* 0x0000000408087981 */ /* 0x000ea4000c1e9500 */
[----:B------:R-:W-:-:S06]  /*51e0*/  IMAD.WIDE R4, R11, 0x2, R22 ;  /* 0x000000020b047825 */ /* 0x000fcc00078e0216 */
[----:B------:R-:W3:Y:S01]  /*51f0*/  LDG.E.U16.CONSTANT R4, desc[UR4][R4.64] ;  /* 0x0000000404047981 */ /* 0x000ee2000c1e9500 */
[----:B------:R-:W-:Y:S02]  /*5200*/  ISETP.NE.AND P0, PT, R2, 0x1, PT ;  /* 0x000000010200780c */ /* 0x000fe40003f05270 */
[----:B--2---:R-:W-:Y:S02]  /*5210*/  PRMT R0, R8, 0x9910, RZ ;  /* 0x0000991008007816 */ /* 0x004fe400000000ff */
[----:B---3--:R-:W-:-:S05]  /*5220*/  PRMT R7, R4, 0x9910, RZ ;  /* 0x0000991004077816 */ /* 0x008fca00000000ff */
[----:B-----5:R-:W-:-:S04]  /*5230*/  IMAD R6, R7, R0, R6 ;  /* 0x0000000007067224 */ /* 0x020fc800078e0206 */
[----:B------:R-:W-:Y:S05]  /*5240*/  @!P0 BRA `(.L_x_499) ;  /* 0x0000000000548947 */ /* 0x000fea0003800000 */
[----:B------:R-:W-:Y:S01]  /*5250*/  ISETP.NE.AND P0, PT, R2, 0x2, PT ;  /* 0x000000020200780c */ /* 0x000fe20003f05270 */
[----:B------:R-:W-:Y:S01]  /*5260*/  IMAD.IADD R7, R11, 0x1, R10 ;  /* 0x000000010b077824 */ /* 0x000fe200078e020a */
[----:B------:R-:W-:-:S03]  /*5270*/  IADD3 R13, R13, R12, RZ ;  /* 0x0000000c0d0d7210 */ /* 0x000fc60007ffe0ff */
[----:B------:R-:W-:-:S04]  /*5280*/  IMAD.WIDE R4, R7, 0x2, R22 ;  /* 0x0000000207047825 */ /* 0x000fc800078e0216 */
[C-C-:B------:R-:W-:Y:S02]  /*5290*/  IMAD.WIDE R8, R13.reuse, 0x2, R24.reuse ;  /* 0x000000020d087825 */ /* 0x140fe400078e0218 */
[----:B------:R-:W2:Y:S02]  /*52a0*/  LDG.E.U16.CONSTANT R4, desc[UR4][R4.64] ;  /* 0x0000000404047981 */ /* 0x000ea4000c1e9500 */
[----:B------:R-:W-:Y:S02]  /*52b0*/  @P0 IADD3 R11, R13, R12, RZ ;  /* 0x0000000c0d0b0210 */ /* 0x000fe40007ffe0ff */
[----:B------:R-:W-:Y:S01]  /*52c0*/  @P0 IADD3 R7, R7, R10, RZ ;  /* 0x0000000a07070210 */ /* 0x000fe20007ffe0ff */
[----:B------:R-:W3:Y:S02]  /*52d0*/  LDG.E.U16.CONSTANT R8, desc[UR4][R8.64] ;  /* 0x0000000408087981 */ /* 0x000ee4000c1e9500 */
        /* <DEDUP_REMOVED lines=8> */
[----:B-----5:R-:W-:Y:S01]  /*5360*/  @P0 PRMT R5, R22, 0x9910, RZ ;  /* 0x0000991016050816 */ /* 0x020fe200000000ff */
[----:B------:R-:W-:-:S04]  /*5370*/  @P0 IMAD.MOV.U32 R0, RZ, RZ, R2 ;  /* 0x000000ffff000224 */ /* 0x000fc800078e0002 */
[----:B------:R-:W-:-:S05]  /*5380*/  @P0 IMAD R0, R5, R0, R6 ;  /* 0x0000000005000224 */ /* 0x000fca00078e0206 */
[----:B------:R-:W-:-:S07]  /*5390*/  @P0 PRMT R6, R0, 0x7610, R6 ;  /* 0x0000761000060816 */ /* 0x000fce0000000006 */
.L_x_499:
[----:B-----5:R0:W-:Y:S02]  /*53a0*/  STG.E.U16 desc[UR4][R20.64], R6 ;  /* 0x0000000614007986 */ /* 0x0201e4000c101504 */
.L_x_493:
[----:B------:R-:W-:-:S04]  /*53b0*/  IADD3 R3, R3, 0x80, RZ ;  /* 0x0000008003037810 */ /* 0x000fc80007ffe0ff */
[----:B------:R-:W-:-:S13]  /*53c0*/  ISETP.GE.AND P0, PT, R3, UR6, PT ;  /* 0x0000000603007c0c */ /* 0x000fda000bf06270 */
[----:B------:R-:W-:Y:S05]  /*53d0*/  @P0 BRA `(.L_x_500) ;  /* 0x0000005400e00947 */ /* 0x000fea0003800000 */
[----:B------:R-:W1:Y:S01]  /*53e0*/  LDC R0, c[0x0][0x218] ;  /* 0x00008600ff007b82 */ /* 0x000e620000000800 */
[----:B------:R-:W-:Y:S01]  /*53f0*/  HFMA2.MMA R24, -RZ, RZ, 0, 0 ;  /* 0x00000000ff187435 */ /* 0x000fe200000001ff */
[----:B------:R-:W-:Y:S01]  /*5400*/  IMAD.MOV.U32 R22, RZ, RZ, RZ ;  /* 0x000000ffff167224 */ /* 0x000fe200078e00ff */
[----:B0-----:R-:W-:Y:S02]  /*5410*/  MOV R20, RZ ;  /* 0x000000ff00147202 */ /* 0x001fe40000000f00 */
        /* <DEDUP_REMOVED lines=350> */
.L_x_501:
        /* <DEDUP_REMOVED lines=10> */
[----:B------:R1:W5:Y:S01]  /*6aa0*/  LDG.E.U16 R53, desc[UR4][R20.64] ;  /* 0x0000000414357981 */ /* 0x000362000c1e1500 */
[----:B------:R-:W-:Y:S01]  /*6ab0*/  IADD3 R2, R0, -0x1, RZ ;  /* 0xffffffff00027810 */ /* 0x000fe20007ffe0ff */
[----:B------:R-:W-:Y:S01]  /*6ac0*/  HFMA2.MMA R9, -RZ, RZ, 0, 0 ;  /* 0x00000000ff097435 */ /* 0x000fe200000001ff */
[----:B------:R-:W-:Y:S02]  /*6ad0*/  IADD3 R22, P0, R22, UR8, RZ ;  /* 0x0000000816167c10 */ /* 0x000fe4000ff1e0ff */
[----:B------:R-:W-:Y:S02]  /*6ae0*/  ISETP.GE.U32.AND P2, PT, R2, 0x3, PT ;  /* 0x000000030200780c */ /* 0x000fe40003f46070 */
[----:B------:R-:W-:Y:S01]  /*6af0*/  IADD3 R24, P1, R24, UR10, RZ ;  /* 0x0000000a18187c10 */ /* 0x000fe2000ff3e0ff */
[----:B------:R-:W-:Y:S01]  /*6b00*/  IMAD.X R23, RZ, RZ, UR9, P0 ;  /* 0x00000009ff177e24 */ /* 0x000fe200080e06ff */
[----:B------:R-:W-:Y:S02]  /*6b10*/  LOP3.LUT R5, R0, 0x3, RZ, 0xc0, !PT ;  /* 0x0000000300057812 */ /* 0x000fe400078ec0ff */
[----:B------:R-:W-:-:S07]  /*6b20*/  IADD3.X R25, RZ, UR11, RZ, P1, !PT ;  /* 0x0000000bff197c10 */ /* 0x000fce0008ffe4ff */
[----:B-1----:R-:W-:Y:S05]  /*6b30*/  @!P2 BRA `(.L_x_503) ;  /* 0x000000100070a947 */ /* 0x002fea0003800000 */
[----:B------:R-:W1:Y:S01]  /*6b40*/  LDC R6, c[0x0][0x494] ;  /* 0x00012500ff067b82 */ /* 0x000e620000000800 */
[----:B------:R-:W-:Y:S01]  /*6b50*/  IMAD.IADD R0, R0, 0x1, -R5 ;  /* 0x0000000100007824 */ /* 0x000fe200078e0a05 */
[----:B0-----:R-:W-:Y:S01]  /*6b60*/  SHF.R.S32.HI R11, RZ, 0x1f, R4 ;  /* 0x0000001fff0b7819 */ /* 0x001fe20000011404 */
[----:B------:R-:W-:Y:S01]  /*6b70*/  IMAD.SHL.U32 R7, R4, 0x2, RZ ;  /* 0x0000000204077824 */ /* 0x000fe200078e00ff */
[----:B------:R-:W-:Y:S01]  /*6b80*/  MOV R10, R24 ;  /* 0x00000018000a7202 */ /* 0x000fe20000000f00 */
[----:B------:R-:W-:Y:S01]  /*6b90*/  IMAD.MOV.U32 R15, RZ, RZ, R23 ;  /* 0x000000ffff0f7224 */ /* 0x000fe200078e0017 */
[----:B------:R-:W-:Y:S02]  /*6ba0*/  ISETP.GT.AND P0, PT, R0, RZ, PT ;  /* 0x000000ff0000720c */ /* 0x000fe40003f04270 */
[----:B------:R-:W-:Y:S02]  /*6bb0*/  MOV R13, R25 ;  /* 0x00000019000d7202 */ /* 0x000fe40000000f00 */
[----:B------:R-:W-:-:S02]  /*6bc0*/  MOV R9, RZ ;  /* 0x000000ff00097202 */ /* 0x000fc40000000f00 */
[----:B------:R-:W-:Y:S02]  /*6bd0*/  MOV R14, R22 ;  /* 0x00000016000e7202 */ /* 0x000fe40000000f00 */
[----:B------:R-:W-:-:S05]  /*6be0*/  SHF.L.U64.HI R2, R4, 0x1, R11 ;  /* 0x0000000104027819 */ /* 0x000fca000001020b */
[----:B------:R-:W-:Y:S05]  /*6bf0*/  @!P0 BRA `(.L_x_504) ;  /* 0x0000000c009c8947 */ /* 0x000fea0003800000 */
[----:B------:R-:W-:Y:S02]  /*6c00*/  ISETP.GT.AND P1, PT, R0, 0xc, PT ;  /* 0x0000000c0000780c */ /* 0x000fe40003f24270 */
[----:B------:R-:W-:-:S11]  /*6c10*/  PLOP3.LUT P0, PT, PT, PT, PT, 0x80, 0x0 ;  /* 0x000000000000781c */ /* 0x000fd60003f0f070 */
[----:B------:R-:W-:Y:S05]  /*6c20*/  @!P1 BRA `(.L_x_505) ;  /* 0x0000000800589947 */ /* 0x000fea0003800000 */
[----:B------:R-:W-:-:S13]  /*6c30*/  PLOP3.LUT P0, PT, PT, PT, PT, 0x8, 0x0 ;  /* 0x000000000000781c */ /* 0x000fda0003f0e170 */
.L_x_506:
[----:B------:R-:W0:Y:S01]  /*6c40*/  LDC R8, c[0x0][0x494] ;  /* 0x00012500ff087b82 */ /* 0x000e220000000800 */
[-C--:B------:R-:W-:Y:S01]  /*6c50*/  IADD3 R34, P1, R10, R7.reuse, RZ ;  /* 0x000000070a227210 */ /* 0x080fe20007f3e0ff */
[----:B------:R2:W3:Y:S01]  /*6c60*/  LDG.E.U16.CONSTANT R11, desc[UR4][R14.64] ;  /* 0x000000040e0b7981 */ /* 0x0004e2000c1e9500 */
[----:B------:R-:W-:Y:S02]  /*6c70*/  MOV R12, R10 ;  /* 0x0000000a000c7202 */ /* 0x000fe40000000f00 */
[----:B------:R-:W-:Y:S02]  /*6c80*/  IADD3.X R35, R13, R2, RZ, P1, !PT ;  /* 0x000000020d237210 */ /* 0x000fe40000ffe4ff */
[----:B------:R-:W-:Y:S02]  /*6c90*/  IADD3 R18, P1, R34, R7, RZ ;  /* 0x0000000722127210 */ /* 0x000fe40007f3e0ff */
[----:B------:R-:W4:Y:S01]  /*6ca0*/  LDG.E.U16.CONSTANT R12, desc[UR4][R12.64] ;  /* 0x000000040c0c7981 */ /* 0x000f22000c1e9500 */
[----:B0-----:R-:W-:-:S03]  /*6cb0*/  IMAD.WIDE R16, R8, 0x2, R14 ;  /* 0x0000000208107825 */ /* 0x001fc600078e020e */
[----:B------:R0:W4:Y:S01]  /*6cc0*/  LDG.E.U16.CONSTANT R47, desc[UR4][R34.64] ;  /* 0x00000004222f7981 */ /* 0x000122000c1e9500 */
[----:B------:R-:W-:-:S03]  /*6cd0*/  IMAD.X R19, R35, 0x1, R2, P1 ;  /* 0x0000000123137824 */ /* 0x000fc600008e0602 */
[----:B------:R-:W4:Y:S01]  /*6ce0*/  LDG.E.U16.CONSTANT R10, desc[UR4][R16.64] ;  /* 0x00000004100a7981 */ /* 0x000f22000c1e9500 */
[----:B------:R-:W-:Y:S01]  /*6cf0*/  IMAD.WIDE R30, R8, 0x2, R16 ;  /* 0x00000002081e7825 */ /* 0x000fe200078e0210 */
[-C--:B------:R-:W-:Y:S02]  /*6d00*/  IADD3 R26, P1, R18, R7.reuse, RZ ;  /* 0x00000007121a7210 */ /* 0x080fe40007f3e0ff */
[----:B------:R-:W4:Y:S01]  /*6d10*/  LDG.E.U16.CONSTANT R51, desc[UR4][R18.64] ;  /* 0x0000000412337981 */ /* 0x000f22000c1e9500 */
[----:B------:R-:W-:Y:S01]  /*6d20*/  IMAD.WIDE R36, R8, 0x2, R30 ;  /* 0x0000000208247825 */ /* 0x000fe200078e021e */
[----:B------:R-:W-:Y:S02]  /*6d30*/  IADD3.X R27, R19, R2, RZ, P1, !PT ;  /* 0x00000002131b7210 */ /* 0x000fe40000ffe4ff */
[----:B------:R1:W4:Y:S01]  /*6d40*/  LDG.E.U16.CONSTANT R48, desc[UR4][R30.64] ;  /* 0x000000041e307981 */ /* 0x000322000c1e9500 */
[----:B------:R-:W-:Y:S01]  /*6d50*/  IADD3 R32, P1, R26, R7, RZ ;  /* 0x000000071a207210 */ /* 0x000fe20007f3e0ff */
[----:B--2---:R-:W-:-:S03]  /*6d60*/  IMAD.WIDE R14, R8, 0x2, R36 ;  /* 0x00000002080e7825 */ /* 0x004fc600078e0224 */
[----:B------:R-:W-:Y:S01]  /*6d70*/  IADD3.X R33, R27, R2, RZ, P1, !PT ;  /* 0x000000021b217210 */ /* 0x000fe20000ffe4ff */
[----:B------:R-:W2:Y:S01]  /*6d80*/  LDG.E.U16.CONSTANT R49, desc[UR4][R36.64] ;  /* 0x0000000424317981 */ /* 0x000ea2000c1e9500 */
[-C--:B------:R-:W-:Y:S01]  /*6d90*/  IADD3 R28, P1, R32, R7.reuse, RZ ;  /* 0x00000007201c7210 */ /* 0x080fe20007f3e0ff */
[C---:B0-----:R-:W-:Y:S02]  /*6da0*/  IMAD.WIDE R34, R8.reuse, 0x2, R14 ;  /* 0x0000000208227825 */ /* 0x041fe400078e020e */
[----:B------:R0:W2:Y:S02]  /*6db0*/  LDG.E.U16.CONSTANT R41, desc[UR4][R32.64] ;  /* 0x0000000420297981 */ /* 0x0000a4000c1e9500 */
[----:B------:R-:W-:Y:S02]  /*6dc0*/  IMAD.X R29, R33, 0x1, R2, P1 ;  /* 0x00000001211d7824 */ /* 0x000fe400008e0602 */
[----:B------:R0:W2:Y:S01]  /*6dd0*/  LDG.E.U16.CONSTANT R50, desc[UR4][R26.64] ;  /* 0x000000041a327981 */ /* 0x0000a2000c1e9500 */
[----:B-1----:R-:W-:Y:S01]  /*6de0*/  IMAD.WIDE R30, R8, 0x2, R34 ;  /* 0x00000002081e7825 */ /* 0x002fe200078e0222 */
[----:B------:R-:W-:-:S02]  /*6df0*/  IADD3 R16, P1, R28, R7, RZ ;  /* 0x000000071c107210 */ /* 0x000fc40007f3e0ff */
[----:B------:R1:W2:Y:S02]  /*6e00*/  LDG.E.U16.CONSTANT R46, desc[UR4][R14.64] ;  /* 0x000000040e2e7981 */ /* 0x0002a4000c1e9500 */
[-C--:B------:R-:W-:Y:S01]  /*6e10*/  IADD3.X R17, R29, R2.reuse, RZ, P1, !PT ;  /* 0x000000021d117210 */ /* 0x080fe20000ffe4ff */
[----:B0-----:R-:W-:Y:S01]  /*6e20*/  IMAD.WIDE R32, R8, 0x2, R30 ;  /* 0x0000000208207825 */ /* 0x001fe200078e021e */
[-C--:B------:R-:W-:Y:S01]  /*6e30*/  IADD3 R18, P1, R16, R7.reuse, RZ ;  /* 0x0000000710127210 */ /* 0x080fe20007f3e0ff */
[----:B------:R-:W2:Y:S03]  /*6e40*/  LDG.E.U16.CONSTANT R42, desc[UR4][R34.64] ;  /* 0x00000004222a7981 */ /* 0x000ea6000c1e9500 */
[----:B------:R-:W-:Y:S01]  /*6e50*/  IADD3.X R19, R17, R2, RZ, P1, !PT ;  /* 0x0000000211137210 */ /* 0x000fe20000ffe4ff */
[----:B------:R-:W-:Y:S01]  /*6e60*/  IMAD.WIDE R36, R8, 0x2, R32 ;  /* 0x0000000208247825 */ /* 0x000fe200078e0220 */
[-C--:B------:R-:W-:Y:S01]  /*6e70*/  IADD3 R26, P1, R18, R7.reuse, RZ ;  /* 0x00000007121a7210 */ /* 0x080fe20007f3e0ff */
[----:B------:R-:W2:Y:S04]  /*6e80*/  LDG.E.U16.CONSTANT R45, desc[UR4][R28.64] ;  /* 0x000000041c2d7981 */ /* 0x000ea8000c1e9500 */
[----:B------:R0:W2:Y:S01]  /*6e90*/  LDG.E.U16.CONSTANT R43, desc[UR4][R30.64] ;  /* 0x000000041e2b7981 */ /* 0x0000a2000c1e9500 */
[----:B------:R-:W-:Y:S01]  /*6ea0*/  IMAD.X R27, R19, 0x1, R2, P1 ;  /* 0x00000001131b7824 */ /* 0x000fe200008e0602 */
[----:B-1----:R-:W-:-:S02]  /*6eb0*/  IADD3 R14, P1, R26, R7, RZ ;  /* 0x000000071a0e7210 */ /* 0x002fc40007f3e0ff */
[----:B------:R1:W2:Y:S02]  /*6ec0*/  LDG.E.U16.CONSTANT R44, desc[UR4][R16.64] ;  /* 0x00000004102c7981 */ /* 0x0002a4000c1e9500 */
[-C--:B------:R-:W-:Y:S02]  /*6ed0*/  IADD3.X R15, R27, R2.reuse, RZ, P1, !PT ;  /* 0x000000021b0f7210 */ /* 0x080fe40000ffe4ff */
[----:B------:R-:W2:Y:S01]  /*6ee0*/  LDG.E.U16.CONSTANT R40, desc[UR4][R32.64] ;  /* 0x0000000420287981 */ /* 0x000ea2000c1e9500 */
[----:B0-----:R-:W-:Y:S01]  /*6ef0*/  IMAD.WIDE R30, R8, 0x2, R36 ;  /* 0x00000002081e7825 */ /* 0x001fe200078e0224 */
[----:B------:R-:W-:Y:S02]  /*6f00*/  IADD3 R28, P1, R14, R7, RZ ;  /* 0x000000070e1c7210 */ /* 0x000fe40007f3e0ff */
[----:B------:R-:W2:Y:S04]  /*6f10*/  LDG.E.U16.CONSTANT R19, desc[UR4][R18.64] ;  /* 0x0000000412137981 */ /* 0x000ea8000c1e9500 */
[----:B------:R0:W2:Y:S01]  /*6f20*/  LDG.E.U16.CONSTANT R35, desc[UR4][R30.64] ;  /* 0x000000041e237981 */ /* 0x0000a2000c1e9500 */
[----:B------:R-:W-:-:S02]  /*6f30*/  IADD3.X R29, R15, R2, RZ, P1, !PT ;  /* 0x000000020f1d7210 */ /* 0x000fc40000ffe4ff */
[----:B-1----:R-:W-:Y:S01]  /*6f40*/  IADD3 R16, P1, R28, R7, RZ ;  /* 0x000000071c107210 */ /* 0x002fe20007f3e0ff */
[----:B------:R1:W2:Y:S04]  /*6f50*/  LDG.E.U16.CONSTANT R34, desc[UR4][R36.64] ;  /* 0x0000000424227981 */ /* 0x0002a8000c1e9500 */
[----:B------:R-:W2:Y:S01]  /*6f60*/  LDG.E.U16.CONSTANT R39, desc[UR4][R26.64] ;  /* 0x000000041a277981 */ /* 0x000ea2000c1e9500 */
[----:B0-----:R-:W-:-:S03]  /*6f70*/  IMAD.WIDE R30, R8, 0x2, R30 ;  /* 0x00000002081e7825 */ /* 0x001fc600078e021e */
[----:B------:R-:W2:Y:S01]  /*6f80*/  LDG.E.U16.CONSTANT R38, desc[UR4][R14.64] ;  /* 0x000000040e267981 */ /* 0x000ea2000c1e9500 */
[----:B-1----:R-:W-:-:S03]  /*6f90*/  IMAD.WIDE R36, R8, 0x2, R30 ;  /* 0x0000000208247825 */ /* 0x002fc600078e021e */
[----:B------:R0:W2:Y:S01]  /*6fa0*/  LDG.E.U16.CONSTANT R13, desc[UR4][R28.64] ;  /* 0x000000041c0d7981 */ /* 0x0000a2000c1e9500 */
[----:B------:R-:W-:Y:S01]  /*6fb0*/  IMAD.X R17, R29, 0x1, R2, P1 ;  /* 0x000000011d117824 */ /* 0x000fe200008e0602 */
[-C--:B------:R-:W-:Y:S02]  /*6fc0*/  IADD3 R32, P1, R16, R7.reuse, RZ ;  /* 0x0000000710207210 */ /* 0x080fe40007f3e0ff */
[----:B------:R1:W2:Y:S02]  /*6fd0*/  LDG.E.U16.CONSTANT R18, desc[UR4][R30.64] ;  /* 0x000000041e127981 */ /* 0x0002a4000c1e9500 */
[----:B------:R-:W-:Y:S02]  /*6fe0*/  IADD3.X R33, R17, R2, RZ, P1, !PT ;  /* 0x0000000211217210 */ /* 0x000fe40000ffe4ff */
[----:B------:R-:W2:Y:S01]  /*6ff0*/  LDG.E.U16.CONSTANT R14, desc[UR4][R36.64] ;  /* 0x00000004240e7981 */ /* 0x000ea2000c1e9500 */
[----:B0-----:R-:W-:Y:S01]  /*7000*/  IMAD.WIDE R28, R8, 0x2, R36 ;  /* 0x00000002081c7825 */ /* 0x001fe200078e0224 */
[----:B------:R-:W-:-:S02]  /*7010*/  IADD3 R26, P1, R32, R7, RZ ;  /* 0x00000007201a7210 */ /* 0x000fc40007f3e0ff */
[----:B------:R-:W2:Y:S02]  /*7020*/  LDG.E.U16.CONSTANT R17, desc[UR4][R16.64] ;  /* 0x0000000410117981 */ /* 0x000ea4000c1e9500 */
[----:B------:R-:W-:Y:S02]  /*7030*/  IADD3.X R27, R33, R2, RZ, P1, !PT ;  /* 0x00000002211b7210 */ /* 0x000fe40000ffe4ff */
[----:B------:R0:W2:Y:S01]  /*7040*/  LDG.E.U16.CONSTANT R15, desc[UR4][R28.64] ;  /* 0x000000041c0f7981 */ /* 0x0000a2000c1e9500 */
[----:B-1----:R-:W-:-:S03]  /*7050*/  IADD3 R30, P1, R26, R7, RZ ;  /* 0x000000071a1e7210 */ /* 0x002fc60007f3e0ff */
[----:B------:R-:W2:Y:S04]  /*7060*/  LDG.E.U16.CONSTANT R26, desc[UR4][R26.64] ;  /* 0x000000041a1a7981 */ /* 0x000ea8000c1e9500 */
[----:B------:R1:W2:Y:S01]  /*7070*/  LDG.E.U16.CONSTANT R16, desc[UR4][R32.64] ;  /* 0x0000000420107981 */ /* 0x0002a2000c1e9500 */
[----:B0-----:R-:W-:-:S04]  /*7080*/  IMAD.WIDE R28, R8, 0x2, R28 ;  /* 0x00000002081c7825 */ /* 0x001fc800078e021c */
[----:B------:R-:W-:Y:S01]  /*7090*/  IMAD.X R31, R27, 0x1, R2, P1 ;  /* 0x000000011b1f7824 */ /* 0x000fe200008e0602 */
[----:B------:R-:W-:Y:S01]  /*70a0*/  IADD3 R36, P1, R30, R7, RZ ;  /* 0x000000071e247210 */ /* 0x000fe20007f3e0ff */
[----:B-1----:R-:W-:-:S03]  /*70b0*/  IMAD.WIDE R32, R8, 0x2, R28 ;  /* 0x0000000208207825 */ /* 0x002fc600078e021c */
[----:B------:R-:W2:Y:S01]  /*70c0*/  LDG.E.U16.CONSTANT R30, desc[UR4][R30.64] ;  /* 0x000000041e1e7981 */ /* 0x000ea2000c1e9500 */
[----:B------:R-:W-:-:S03]  /*70d0*/  IADD3.X R37, R31, R2, RZ, P1, !PT ;  /* 0x000000021f257210 */ /* 0x000fc60000ffe4ff */
[----:B------:R-:W2:Y:S04]  /*70e0*/  LDG.E.U16.CONSTANT R28, desc[UR4][R28.64] ;  /* 0x000000041c1c7981 */ /* 0x000ea8000c1e9500 */
[----:B------:R0:W2:Y:S04]  /*70f0*/  LDG.E.U16.CONSTANT R52, desc[UR4][R32.64] ;  /* 0x0000000420347981 */ /* 0x0000a8000c1e9500 */
[----:B------:R-:W2:Y:S01]  /*7100*/  LDG.E.U16.CONSTANT R29, desc[UR4][R36.64] ;  /* 0x00000004241d7981 */ /* 0x000ea2000c1e9500 */
[----:B0-----:R-:W-:-:S05]  /*7110*/  IMAD.WIDE R32, R8, 0x2, R32 ;  /* 0x0000000208207825 */ /* 0x001fca00078e0220 */
[----:B------:R-:W2:Y:S01]  /*7120*/  LDG.E.U16.CONSTANT R27, desc[UR4][R32.64] ;  /* 0x00000004201b7981 */ /* 0x000ea2000c1e9500 */
[----:B------:R-:W-:-:S04]  /*7130*/  IADD3 R0, R0, -0x10, RZ ;  /* 0xfffffff000007810 */ /* 0x000fc80007ffe0ff */
[----:B------:R-:W-:Y:S02]  /*7140*/  ISETP.GT.AND P1, PT, R0, 0xc, PT ;  /* 0x0000000c0000780c */ /* 0x000fe40003f24270 */
[----:B------:R-:W-:Y:S02]  /*7150*/  IADD3 R9, R9, 0x10, RZ ;  /* 0x0000001009097810 */ /* 0x000fe40007ffe0ff */
[----:B---3--:R-:W-:Y:S02]  /*7160*/  PRMT R11, R11, 0x9910, RZ ;  /* 0x000099100b0b7816 */ /* 0x008fe400000000ff */
[----:B----4-:R-:W-:Y:S02]  /*7170*/  PRMT R31, R12, 0x9910, RZ ;  /* 0x000099100c1f7816 */ /* 0x010fe400000000ff */
[----:B------:R-:W-:-:S03]  /*7180*/  MOV R12, R11 ;  /* 0x0000000b000c7202 */ /* 0x000fc60000000f00 */
[----:B------:R-:W-:-:S04]  /*7190*/  IMAD.MOV.U32 R11, RZ, RZ, R31 ;  /* 0x000000ffff0b7224 */ /* 0x000fc800078e001f */
[----:B-----5:R-:W-:Y:S01]  /*71a0*/  IMAD R53, R12, R11, R53 ;  /* 0x0000000b0c357224 */ /* 0x020fe200078e0235 */
[----:B------:R-:W-:Y:S02]  /*71b0*/  PRMT R31, R47, 0x9910, RZ ;  /* 0x000099102f1f7816 */ /* 0x000fe400000000ff */
[----:B------:R-:W-:Y:S02]  /*71c0*/  PRMT R10, R10, 0x9910, RZ ;  /* 0x000099100a0a7816 */ /* 0x000fe400000000ff */
[----:B------:R-:W-:-:S03]  /*71d0*/  PRMT R12, R51, 0x9910, RZ ;  /* 0x00009910330c7816 */ /* 0x000fc600000000ff */
[----:B------:R-:W-:Y:S01]  /*71e0*/  IMAD R10, R10, R31, R53 ;  /* 0x0000001f0a0a7224 */ /* 0x000fe200078e0235 */
[----:B------:R-:W-:Y:S02]  /*71f0*/  PRMT R11, R48, 0x9910, RZ ;  /* 0x00009910300b7816 */ /* 0x000fe400000000ff */
[----:B--2---:R-:W-:-:S03]  /*7200*/  PRMT R49, R49, 0x9910, RZ ;  /* 0x0000991031317816 */ /* 0x004fc600000000ff */
[----:B------:R-:W-:Y:S01]  /*7210*/  IMAD R10, R11, R12, R10 ;  /* 0x0000000c0b0a7224 */ /* 0x000fe200078e020a */
[----:B------:R-:W-:Y:S02]  /*7220*/  MOV R31, R49 ;  /* 0x00000031001f7202 */ /* 0x000fe40000000f00 */
[----:B------:R-:W-:Y:S02]  /*7230*/  PRMT R47, R50, 0x9910, RZ ;  /* 0x00009910322f7816 */ /* 0x000fe400000000ff */
[----:B------:R-:W-:Y:S02]  /*7240*/  PRMT R12, R41, 0x9910, RZ ;  /* 0x00009910290c7816 */ /* 0x000fe400000000ff */
[----:B------:R-:W-:Y:S01]  /*7250*/  PRMT R11, R46, 0x9910, RZ ;  /* 0x000099102e0b7816 */ /* 0x000fe200000000ff */
[----:B------:R-:W-:Y:S01]  /*7260*/  IMAD R10, R31, R47, R10 ;  /* 0x0000002f1f0a7224 */ /* 0x000fe200078e020a */
[----:B------:R-:W-:-:S03]  /*7270*/  PRMT R31, R42, 0x9910, RZ ;  /* 0x000099102a1f7816 */ /* 0x000fc600000000ff */
[----:B------:R-:W-:Y:S01]  /*7280*/  IMAD R10, R11, R12, R10 ;  /* 0x0000000c0b0a7224 */ /* 0x000fe200078e020a */
[----:B------:R-:W-:Y:S02]  /*7290*/  PRMT R41, R45, 0x9910, RZ ;  /* 0x000099102d297816 */ /* 0x000fe400000000ff */
[----:B------:R-:W-:Y:S02]  /*72a0*/  PRMT R43, R43, 0x9910, RZ ;  /* 0x000099102b2b7816 */ /* 0x000fe400000000ff */
[----:B------:R-:W-:Y:S01]  /*72b0*/  PRMT R44, R44, 0x9910, RZ ;  /* 0x000099102c2c7816 */ /* 0x000fe200000000ff */
[----:B------:R-:W-:Y:S01]  /*72c0*/  IMAD R10, R31, R41, R10 ;  /* 0x000000291f0a7224 */ /* 0x000fe200078e020a */
[----:B------:R-:W-:Y:S02]  /*72d0*/  MOV R11, R43 ;  /* 0x0000002b000b7202 */ /* 0x000fe40000000f00 */
[----:B------:R-:W-:Y:S01]  /*72e0*/  PRMT R40, R40, 0x9910, RZ ;  /* 0x0000991028287816 */ /* 0x000fe200000000ff */
[----:B------:R-:W-:-:S04]  /*72f0*/  IMAD.MOV.U32 R12, RZ, RZ, R44 ;  /* 0x000000ffff0c7224 */ /* 0x000fc800078e002c */
[----:B------:R-:W-:Y:S01]  /*7300*/  IMAD R10, R11, R12, R10 ;  /* 0x0000000c0b0a7224 */ /* 0x000fe200078e020a */
[----:B------:R-:W-:Y:S02]  /*7310*/  PRMT R12, R19, 0x9910, RZ ;  /* 0x00009910130c7816 */ /* 0x000fe400000000ff */
[----:B------:R-:W-:Y:S02]  /*7320*/  MOV R11, R40 ;  /* 0x00000028000b7202 */ /* 0x000fe40000000f00 */
[----:B------:R-:W-:Y:S02]  /*7330*/  PRMT R35, R35, 0x9910, RZ ;  /* 0x0000991023237816 */ /* 0x000fe400000000ff */
[----:B------:R-:W-:Y:S01]  /*7340*/  PRMT R19, R34, 0x9910, RZ ;  /* 0x0000991022137816 */ /* 0x000fe200000000ff */
[----:B------:R-:W-:Y:S01]  /*7350*/  IMAD R10, R11, R12, R10 ;  /* 0x0000000c0b0a7224 */ /* 0x000fe200078e020a */
[----:B------:R-:W-:Y:S02]  /*7360*/  PRMT R31, R39, 0x9910, RZ ;  /* 0x00009910271f7816 */ /* 0x000fe400000000ff */
[----:B------:R-:W-:-:S03]  /*7370*/  PRMT R38, R38, 0x9910, RZ ;  /* 0x0000991026267816 */ /* 0x000fc600000000ff */
[----:B------:R-:W-:Y:S01]  /*7380*/  IMAD R10, R19, R31, R10 ;  /* 0x0000001f130a7224 */ /* 0x000fe200078e020a */
[----:B------:R-:W-:Y:S01]  /*7390*/  MOV R11, R35 ;  /* 0x00000023000b7202 */ /* 0x000fe20000000f00 */
[----:B------:R-:W-:Y:S01]  /*73a0*/  IMAD.MOV.U32 R12, RZ, RZ, R38 ;  /* 0x000000ffff0c7224 */ /* 0x000fe200078e0026 */
[----:B------:R-:W-:-:S03]  /*73b0*/  PRMT R18, R18, 0x9910, RZ ;  /* 0x0000991012127816 */ /* 0x000fc600000000ff */
[----:B------:R-:W-:Y:S01]  /*73c0*/  IMAD R10, R11, R12, R10 ;  /* 0x0000000c0b0a7224 */ /* 0x000fe200078e020a */
[----:B------:R-:W-:Y:S02]  /*73d0*/  PRMT R12, R13, 0x9910, RZ ;  /* 0x000099100d0c7816 */ /* 0x000fe400000000ff */
[----:B------:R-:W-:Y:S02]  /*73e0*/  MOV R11, R18 ;  /* 0x00000012000b7202 */ /* 0x000fe40000000f00 */
[----:B------:R-:W-:Y:S02]  /*73f0*/  PRMT R13, R14, 0x9910, RZ ;  /* 0x000099100e0d7816 */ /* 0x000fe400000000ff */
[----:B------:R-:W-:Y:S01]  /*7400*/  PRMT R14, R17, 0x9910, RZ ;  /* 0x00009910110e7816 */ /* 0x000fe200000000ff */
[----:B------:R-:W-:Y:S01]  /*7410*/  IMAD R10, R11, R12, R10 ;  /* 0x0000000c0b0a7224 */ /* 0x000fe200078e020a */
[----:B------:R-:W-:-:S03]  /*7420*/  PRMT R15, R15, 0x9910, RZ ;  /* 0x000099100f0f7816 */ /* 0x000fc600000000ff */
[----:B------:R-:W-:Y:S01]  /*7430*/  IMAD R10, R13, R14, R10 ;  /* 0x0000000e0d0a7224 */ /* 0x000fe200078e020a */
[----:B------:R-:W-:Y:S02]  /*7440*/  MOV R11, R15 ;  /* 0x0000000f000b7202 */ /* 0x000fe40000000f00 */
[----:B------:R-:W-:-:S05]  /*7450*/  PRMT R16, R16, 0x9910, RZ ;  /* 0x0000991010107816 */ /* 0x000fca00000000ff */
[----:B------:R-:W-:-:S04]  /*7460*/  IMAD.MOV.U32 R12, RZ, RZ, R16 ;  /* 0x000000ffff0c7224 */ /* 0x000fc800078e0010 */
[----:B------:R-:W-:Y:S01]  /*7470*/  IMAD R10, R11, R12, R10 ;  /* 0x0000000c0b0a7224 */ /* 0x000fe200078e020a */
[----:B------:R-:W-:Y:S02]  /*7480*/  PRMT R12, R26, 0x9910, RZ ;  /* 0x000099101a0c7816 */ /* 0x000fe400000000ff */
[----:B------:R-:W-:-:S04]  /*7490*/  PRMT R28, R28, 0x9910, RZ ;  /* 0x000099101c1c7816 */ /* 0x000fc800000000ff */
        /* <DEDUP_REMOVED lines=8> */
[----:B------:R-:W-:Y:S01]  /*7520*/  IMAD.MOV.U32 R12, RZ, RZ, R27 ;  /* 0x000000ffff0c7224 */ /* 0x000fe200078e001b */
[----:B------:R-:W-:-:S03]  /*7530*/  IADD3 R10, P2, R36, R7, RZ ;  /* 0x00000007240a7210 */ /* 0x000fc60007f5e0ff */
[----:B------:R-:W-:Y:S02]  /*7540*/  IMAD R11, R12, R11, R13 ;  /* 0x0000000b0c0b7224 */ /* 0x000fe400078e020d */
[----:B------:R-:W-:-:S03]  /*7550*/  IMAD.WIDE R14, R8, 0x2, R32 ;  /* 0x00000002080e7825 */ /* 0x000fc600078e0220 */
[----:B------:R-:W-:Y:S01]  /*7560*/  PRMT R53, R11, 0x7610, R53 ;  /* 0x000076100b357816 */ /* 0x000fe20000000035 */
[----:B------:R-:W-:Y:S01]  /*7570*/  IMAD.X R13, R37, 0x1, R2, P2 ;  /* 0x00000001250d7824 */ /* 0x000fe200010e0602 */
[----:B------:R-:W-:Y:S06]  /*7580*/  @P1 BRA `(.L_x_506) ;  /* 0xfffffff400ac1947 */ /* 0x000fec000383ffff */
.L_x_505:
[----:B------:R-:W-:-:S13]  /*7590*/  ISETP.GT.AND P1, PT, R0, 0x4, PT ;  /* 0x000000040000780c */ /* 0x000fda0003f24270 */
[----:B------:R-:W-:Y:S05]  /*75a0*/  @!P1 BRA `(.L_x_507) ;  /* 0x0000000400289947 */ /* 0x000fea0003800000 */
[----:B------:R-:W0:Y:S01]  /*75b0*/  LDC R31, c[0x0][0x494] ;  /* 0x00012500ff1f7b82 */ /* 0x000e220000000800 */
[----:B------:R-:W-:Y:S01]  /*75c0*/  IADD3 R26, P0, R10, R7, RZ ;  /* 0x000000070a1a7210 */ /* 0x000fe20007f1e0ff */
[----:B------:R-:W2:Y:S01]  /*75d0*/  LDG.E.U16.CONSTANT R8, desc[UR4][R14.64] ;  /* 0x000000040e087981 */ /* 0x000ea2000c1e9500 */
[----:B------:R-:W-:Y:S02]  /*75e0*/  MOV R11, R13 ;  /* 0x0000000d000b7202 */ /* 0x000fe40000000f00 */
[----:B------:R-:W-:Y:S02]  /*75f0*/  IADD3.X R27, R13, R2, RZ, P0, !PT ;  /* 0x000000020d1b7210 */ /* 0x000fe400007fe4ff */
[----:B------:R-:W-:Y:S01]  /*7600*/  IADD3 R44, P0, R26, R7, RZ ;  /* 0x000000071a2c7210 */ /* 0x000fe20007f1e0ff */
[----:B------:R3:W4:Y:S04]  /*7610*/  LDG.E.U16.CONSTANT R32, desc[UR4][R10.64] ;  /* 0x000000040a207981 */ /* 0x000728000c1e9500 */
[----:B------:R-:W-:-:S02]  /*7620*/  IMAD.X R45, R27, 0x1, R2, P0 ;  /* 0x000000011b2d7824 */ /* 0x000fc400000e0602 */
[C---:B0-----:R-:W-:Y:S01]  /*7630*/  IMAD.WIDE R12, R31.reuse, 0x2, R14 ;  /* 0x000000021f0c7825 */ /* 0x041fe200078e020e */
[-C--:B------:R-:W-:Y:S01]  /*7640*/  IADD3 R34, P0, R44, R7.reuse, RZ ;  /* 0x000000072c227210 */ /* 0x080fe20007f1e0ff */
[----:B------:R0:W4:Y:S02]  /*7650*/  LDG.E.U16.CONSTANT R33, desc[UR4][R26.64] ;  /* 0x000000041a217981 */ /* 0x000124000c1e9500 */
[----:B------:R-:W-:Y:S01]  /*7660*/  IMAD.WIDE R16, R31, 0x2, R12 ;  /* 0x000000021f107825 */ /* 0x000fe200078e020c */
[-C--:B------:R-:W-:Y:S01]  /*7670*/  IADD3.X R35, R45, R2.reuse, RZ, P0, !PT ;  /* 0x000000022d237210 */ /* 0x080fe200007fe4ff */
[----:B------:R1:W4:Y:S02]  /*7680*/  LDG.E.U16.CONSTANT R30, desc[UR4][R12.64] ;  /* 0x000000040c1e7981 */ /* 0x000324000c1e9500 */
[C---:B------:R-:W-:Y:S01]  /*7690*/  IMAD.WIDE R42, R31.reuse, 0x2, R16 ;  /* 0x000000021f2a7825 */ /* 0x040fe200078e0210 */
[-C--:B------:R-:W-:Y:S01]  /*76a0*/  IADD3 R28, P0, R34, R7.reuse, RZ ;  /* 0x00000007221c7210 */ /* 0x080fe20007f1e0ff */
[----:B------:R-:W4:Y:S02]  /*76b0*/  LDG.E.U16.CONSTANT R36, desc[UR4][R44.64] ;  /* 0x000000042c247981 */ /* 0x000f24000c1e9500 */
[----:B------:R-:W-:Y:S01]  /*76c0*/  IMAD.WIDE R18, R31, 0x2, R42 ;  /* 0x000000021f127825 */ /* 0x000fe200078e022a */
[----:B------:R-:W-:Y:S01]  /*76d0*/  IADD3.X R29, R35, R2, RZ, P0, !PT ;  /* 0x00000002231d7210 */ /* 0x000fe200007fe4ff */
[----:B------:R-:W4:Y:S01]  /*76e0*/  LDG.E.U16.CONSTANT R38, desc[UR4][R16.64] ;  /* 0x0000000410267981 */ /* 0x000f22000c1e9500 */
[----:B---3--:R-:W-:Y:S01]  /*76f0*/  IADD3 R10, P0, R28, R7, RZ ;  /* 0x000000071c0a7210 */ /* 0x008fe20007f1e0ff */
[----:B0-----:R-:W-:-:S02]  /*7700*/  IMAD.WIDE R26, R31, 0x2, R18 ;  /* 0x000000021f1a7825 */ /* 0x001fc400078e0212 */
[----:B------:R-:W3:Y:S04]  /*7710*/  LDG.E.U16.CONSTANT R37, desc[UR4][R42.64] ;  /* 0x000000042a257981 */ /* 0x000ee8000c1e9500 */
[----:B------:R-:W3:Y:S01]  /*7720*/  LDG.E.U16.CONSTANT R34, desc[UR4][R34.64] ;  /* 0x0000000422227981 */ /* 0x000ee2000c1e9500 */
[----:B------:R-:W-:-:S03]  /*7730*/  IMAD.X R11, R29, 0x1, R2, P0 ;  /* 0x000000011d0b7824 */ /* 0x000fc600000e0602 */
[----:B------:R0:W3:Y:S01]  /*7740*/  LDG.E.U16.CONSTANT R39, desc[UR4][R28.64] ;  /* 0x000000041c277981 */ /* 0x0000e2000c1e9500 */
[----:B------:R-:W-:-:S03]  /*7750*/  IMAD.WIDE R14, R31, 0x2, R26 ;  /* 0x000000021f0e7825 */ /* 0x000fc600078e021a */
[----:B------:R-:W3:Y:S01]  /*7760*/  LDG.E.U16.CONSTANT R40, desc[UR4][R18.64] ;  /* 0x0000000412287981 */ /* 0x000ee2000c1e9500 */
[----:B-1----:R-:W-:-:S03]  /*7770*/  IADD3 R12, P0, R10, R7, RZ ;  /* 0x000000070a0c7210 */ /* 0x002fc60007f1e0ff */
[----:B------:R-:W3:Y:S01]  /*7780*/  LDG.E.U16.CONSTANT R26, desc[UR4][R26.64] ;  /* 0x000000041a1a7981 */ /* 0x000ee2000c1e9500 */
[-C--:B------:R-:W-:Y:S01]  /*7790*/  IADD3.X R13, R11, R2.reuse, RZ, P0, !PT ;  /* 0x000000020b0d7210 */ /* 0x080fe200007fe4ff */
[----:B0-----:R-:W-:Y:S01]  /*77a0*/  IMAD.WIDE R28, R31, 0x2, R14 ;  /* 0x000000021f1c7825 */ /* 0x001fe200078e020e */
[----:B------:R-:W-:Y:S01]  /*77b0*/  IADD3 R16, P0, R12, R7, RZ ;  /* 0x000000070c107210 */ /* 0x000fe20007f1e0ff */
[----:B------:R4:W3:Y:S03]  /*77c0*/  LDG.E.U16.CONSTANT R10, desc[UR4][R10.64] ;  /* 0x000000040a0a7981 */ /* 0x0008e6000c1e9500 */
[----:B------:R-:W-:Y:S01]  /*77d0*/  IADD3.X R17, R13, R2, RZ, P0, !PT ;  /* 0x000000020d117210 */ /* 0x000fe200007fe4ff */
[----:B------:R0:W3:Y:S04]  /*77e0*/  LDG.E.U16.CONSTANT R35, desc[UR4][R14.64] ;  /* 0x000000040e237981 */ /* 0x0000e8000c1e9500 */
[----:B------:R1:W3:Y:S04]  /*77f0*/  LDG.E.U16.CONSTANT R12, desc[UR4][R12.64] ;  /* 0x000000040c0c7981 */ /* 0x0002e8000c1e9500 */
[----:B------:R-:W3:Y:S04]  /*7800*/  LDG.E.U16.CONSTANT R19, desc[UR4][R28.64] ;  /* 0x000000041c137981 */ /* 0x000ee8000c1e9500 */
[----:B------:R-:W3:Y:S01]  /*7810*/  LDG.E.U16.CONSTANT R18, desc[UR4][R16.64] ;  /* 0x0000000410127981 */ /* 0x000ee2000c1e9500 */
[----:B------:R-:W-:-:S02]  /*7820*/  PLOP3.LUT P0, PT, PT, PT, PT, 0x8, 0x0 ;  /* 0x000000000000781c */ /* 0x000fc40003f0e170 */
[----:B------:R-:W-:Y:S02]  /*7830*/  IADD3 R9, R9, 0x8, RZ ;  /* 0x0000000809097810 */ /* 0x000fe40007ffe0ff */
[----:B------:R-:W-:Y:S02]  /*7840*/  IADD3 R0, R0, -0x8, RZ ;  /* 0xfffffff800007810 */ /* 0x000fe40007ffe0ff */
[----:B--2---:R-:W-:Y:S02]  /*7850*/  PRMT R8, R8, 0x9910, RZ ;  /* 0x0000991008087816 */ /* 0x004fe400000000ff */
[----:B----4-:R-:W-:-:S05]  /*7860*/  PRMT R11, R32, 0x9910, RZ ;  /* 0x00009910200b7816 */ /* 0x010fca00000000ff */
[----:B-----5:R-:W-:Y:S01]  /*7870*/  IMAD R8, R8, R11, R53 ;  /* 0x0000000b08087224 */ /* 0x020fe200078e0235 */
[----:B0-----:R-:W-:Y:S02]  /*7880*/  PRMT R14, R33, 0x9910, RZ ;  /* 0x00009910210e7816 */ /* 0x001fe400000000ff */
[----:B------:R-:W-:-:S05]  /*7890*/  PRMT R15, R30, 0x9910, RZ ;  /* 0x000099101e0f7816 */ /* 0x000fca00000000ff */
[----:B------:R-:W-:Y:S01]  /*78a0*/  IMAD R8, R15, R14, R8 ;  /* 0x0000000e0f087224 */ /* 0x000fe200078e0208 */
[----:B-1----:R-:W-:Y:S02]  /*78b0*/  PRMT R13, R36, 0x9910, RZ ;  /* 0x00009910240d7816 */ /* 0x002fe400000000ff */
[----:B------:R-:W-:Y:S02]  /*78c0*/  PRMT R11, R38, 0x9910, RZ ;  /* 0x00009910260b7816 */ /* 0x000fe400000000ff */
[----:B---3--:R-:W-:-:S03]  /*78d0*/  PRMT R15, R37, 0x9910, RZ ;  /* 0x00009910250f7816 */ /* 0x008fc600000000ff */
[----:B------:R-:W-:Y:S01]  /*78e0*/  IMAD R8, R11, R13, R8 ;  /* 0x0000000d0b087224 */ /* 0x000fe200078e0208 */
[----:B------:R-:W-:Y:S02]  /*78f0*/  PRMT R14, R34, 0x9910, RZ ;  /* 0x00009910220e7816 */ /* 0x000fe400000000ff */
[----:B------:R-:W-:Y:S02]  /*7900*/  PRMT R39, R39, 0x9910, RZ ;  /* 0x0000991027277816 */ /* 0x000fe400000000ff */
[----:B------:R-:W-:Y:S01]  /*7910*/  PRMT R40, R40, 0x9910, RZ ;  /* 0x0000991028287816 */ /* 0x000fe200000000ff */
[----:B------:R-:W-:Y:S01]  /*7920*/  IMAD R8, R15, R14, R8 ;  /* 0x0000000e0f087224 */ /* 0x000fe200078e0208 */
[----:B------:R-:W-:Y:S02]  /*7930*/  MOV R13, R39 ;  /* 0x00000027000d7202 */ /* 0x000fe40000000f00 */
[----:B------:R-:W-:Y:S01]  /*7940*/  PRMT R26, R26, 0x9910, RZ ;  /* 0x000099101a1a7816 */ /* 0x000fe200000000ff */
[----:B------:R-:W-:Y:S01]  /*7950*/  IMAD.MOV.U32 R11, RZ, RZ, R40 ;  /* 0x000000ffff0b7224 */ /* 0x000fe200078e0028 */
[----:B------:R-:W-:-:S03]  /*7960*/  PRMT R10, R10, 0x9910, RZ ;  /* 0x000099100a0a7816 */ /* 0x000fc600000000ff */
[----:B------:R-:W-:Y:S01]  /*7970*/  IMAD R8, R11, R13, R8 ;  /* 0x0000000d0b087224 */ /* 0x000fe200078e0208 */
[----:B------:R-:W-:Y:S02]  /*7980*/  MOV R11, R26 ;  /* 0x0000001a000b7202 */ /* 0x000fe40000000f00 */
[----:B------:R-:W-:-:S03]  /*7990*/  PRMT R13, R35, 0x9910, RZ ;  /* 0x00009910230d7816 */ /* 0x000fc600000000ff */
[----:B------:R-:W-:Y:S01]  /*79a0*/  IMAD R8, R11, R10, R8 ;  /* 0x0000000a0b087224 */ /* 0x000fe200078e0208 */
[----:B------:R-:W-:Y:S02]  /*79b0*/  PRMT R12, R12, 0x9910, RZ ;  /* 0x000099100c0c7816 */ /* 0x000fe400000000ff */
[----:B------:R-:W-:-:S03]  /*79c0*/  PRMT R19, R19, 0x9910, RZ ;  /* 0x0000991013137816 */ /* 0x000fc600000000ff */
[----:B------:R-:W-:Y:S01]  /*79d0*/  IMAD R8, R13, R12, R8 ;  /* 0x0000000c0d087224 */ /* 0x000fe200078e0208 */
[----:B------:R-:W-:Y:S01]  /*79e0*/  PRMT R14, R18, 0x9910, RZ ;  /* 0x00009910120e7816 */ /* 0x000fe200000000ff */
[----:B------:R-:W-:Y:S01]  /*79f0*/  IMAD.MOV.U32 R11, RZ, RZ, R19 ;  /* 0x000000ffff0b7224 */ /* 0x000fe200078e0013 */
[----:B------:R-:W-:-:S03]  /*7a00*/  IADD3 R10, P1, R16, R7, RZ ;  /* 0x00000007100a7210 */ /* 0x000fc60007f3e0ff */
[----:B------:R-:W-:Y:S02]  /*7a10*/  IMAD R8, R11, R14, R8 ;  /* 0x0000000e0b087224 */ /* 0x000fe400078e0208 */
[----:B------:R-:W-:-:S03]  /*7a20*/  IMAD.WIDE R14, R31, 0x2, R28 ;  /* 0x000000021f0e7825 */ /* 0x000fc600078e021c */
[----:B------:R-:W-:Y:S01]  /*7a30*/  PRMT R53, R8, 0x7610, R53 ;  /* 0x0000761008357816 */ /* 0x000fe20000000035 */
[----:B------:R-:W-:-:S07]  /*7a40*/  IMAD.X R13, R17, 0x1, R2, P1 ;  /* 0x00000001110d7824 */ /* 0x000fce00008e0602 */
.L_x_507:
[----:B------:R-:W-:-:S13]  /*7a50*/  ISETP.NE.OR P0, PT, R0, RZ, P0 ;  /* 0x000000ff0000720c */ /* 0x000fda0000705670 */
[----:B------:R-:W-:Y:S05]  /*7a60*/  @!P0 BRA `(.L_x_503) ;  /* 0x0000000000a48947 */ /* 0x000fea0003800000 */
.L_x_504:
[-C--:B------:R-:W-:Y:S01]  /*7a70*/  IADD3 R18, P0, R10, R7.reuse, RZ ;  /* 0x000000070a127210 */ /* 0x080fe20007f1e0ff */
[----:B-1----:R-:W-:Y:S01]  /*7a80*/  IMAD.WIDE R16, R6, 0x2, R14 ;  /* 0x0000000206107825 */ /* 0x002fe200078e020e */
[----:B------:R-:W-:Y:S01]  /*7a90*/  MOV R12, R10 ;  /* 0x0000000a000c7202 */ /* 0x000fe20000000f00 */
[----:B------:R0:W2:Y:S01]  /*7aa0*/  LDG.E.U16.CONSTANT R30, desc[UR4][R14.64] ;  /* 0x000000040e1e7981 */ /* 0x0000a2000c1e9500 */
[----:B------:R-:W-:Y:S02]  /*7ab0*/  IADD3.X R19, R13, R2, RZ, P0, !PT ;  /* 0x000000020d137210 */ /* 0x000fe400007fe4ff */
[----:B------:R-:W-:Y:S01]  /*7ac0*/  IADD3 R28, P0, R18, R7, RZ ;  /* 0x00000007121c7210 */ /* 0x000fe20007f1e0ff */
[----:B------:R-:W3:Y:S01]  /*7ad0*/  LDG.E.U16.CONSTANT R8, desc[UR4][R12.64] ;  /* 0x000000040c087981 */ /* 0x000ee2000c1e9500 */
[----:B------:R-:W-:-:S03]  /*7ae0*/  IMAD.WIDE R26, R6, 0x2, R16 ;  /* 0x00000002061a7825 */ /* 0x000fc600078e0210 */
[----:B------:R-:W4:Y:S01]  /*7af0*/  LDG.E.U16.CONSTANT R31, desc[UR4][R16.64] ;  /* 0x00000004101f7981 */ /* 0x000f22000c1e9500 */
[----:B------:R-:W-:Y:S01]  /*7b00*/  IMAD.X R29, R19, 0x1, R2, P0 ;  /* 0x00000001131d7824 */ /* 0x000fe200000e0602 */
[----:B------:R-:W-:Y:S01]  /*7b10*/  IADD3 R10, P0, R28, R7, RZ ;  /* 0x000000071c0a7210 */ /* 0x000fe20007f1e0ff */
[----:B0-----:R-:W-:Y:S01]  /*7b20*/  IMAD.WIDE R14, R6, 0x2, R26 ;  /* 0x00000002060e7825 */ /* 0x001fe200078e021a */
[----:B------:R-:W4:Y:S02]  /*7b30*/  LDG.E.U16.CONSTANT R18, desc[UR4][R18.64] ;  /* 0x0000000412127981 */ /* 0x000f24000c1e9500 */
[----:B------:R-:W-:Y:S02]  /*7b40*/  IADD3.X R11, R29, R2, RZ, P0, !PT ;  /* 0x000000021d0b7210 */ /* 0x000fe400007fe4ff */
[----:B------:R-:W4:Y:S04]  /*7b50*/  LDG.E.U16.CONSTANT R32, desc[UR4][R26.64] ;  /* 0x000000041a207981 */ /* 0x000f28000c1e9500 */
[----:B------:R-:W4:Y:S04]  /*7b60*/  LDG.E.U16.CONSTANT R28, desc[UR4][R28.64] ;  /* 0x000000041c1c7981 */ /* 0x000f28000c1e9500 */
[----:B------:R0:W4:Y:S04]  /*7b70*/  LDG.E.U16.CONSTANT R34, desc[UR4][R14.64] ;  /* 0x000000040e227981 */ /* 0x000128000c1e9500 */
[----:B------:R1:W4:Y:S01]  /*7b80*/  LDG.E.U16.CONSTANT R33, desc[UR4][R10.64] ;  /* 0x000000040a217981 */ /* 0x000322000c1e9500 */
[----:B------:R-:W-:-:S02]  /*7b90*/  VIADD R0, R0, 0xfffffffc ;  /* 0xfffffffc00007836 */ /* 0x000fc40000000000 */
[----:B------:R-:W-:-:S03]  /*7ba0*/  VIADD R9, R9, 0x4 ;  /* 0x0000000409097836 */ /* 0x000fc60000000000 */
[----:B------:R-:W-:Y:S01]  /*7bb0*/  ISETP.NE.AND P0, PT, R0, RZ, PT ;  /* 0x000000ff0000720c */ /* 0x000fe20003f05270 */
[----:B0-----:R-:W-:Y:S01]  /*7bc0*/  IMAD.WIDE R14, R6, 0x2, R14 ;  /* 0x00000002060e7825 */ /* 0x001fe200078e020e */
[----:B-1----:R-:W-:Y:S02]  /*7bd0*/  IADD3 R10, P1, R10, R7, RZ ;  /* 0x000000070a0a7210 */ /* 0x002fe40007f3e0ff */
[----:B--2---:R-:W-:Y:S02]  /*7be0*/  PRMT R30, R30, 0x9910, RZ ;  /* 0x000099101e1e7816 */ /* 0x004fe400000000ff */
[----:B---3--:R-:W-:Y:S02]  /*7bf0*/  PRMT R12, R8, 0x9910, RZ ;  /* 0x00009910080c7816 */ /* 0x008fe400000000ff */
[----:B------:R-:W-:Y:S02]  /*7c00*/  MOV R8, R30 ;  /* 0x0000001e00087202 */ /* 0x000fe40000000f00 */
[----:B----4-:R-:W-:-:S03]  /*7c10*/  PRMT R13, R31, 0x9910, RZ ;  /* 0x000099101f0d7816 */ /* 0x010fc600000000ff */
[----:B-----5:R-:W-:Y:S01]  /*7c20*/  IMAD R8, R8, R12, R53 ;  /* 0x0000000c08087224 */ /* 0x020fe200078e0235 */
[----:B------:R-:W-:Y:S02]  /*7c30*/  PRMT R12, R18, 0x9910, RZ ;  /* 0x00009910120c7816 */ /* 0x000fe400000000ff */
[----:B------:R-:W-:-:S03]  /*7c40*/  PRMT R17, R32, 0x9910, RZ ;  /* 0x0000991020117816 */ /* 0x000fc600000000ff */
[----:B------:R-:W-:Y:S01]  /*7c50*/  IMAD R8, R13, R12, R8 ;  /* 0x0000000c0d087224 */ /* 0x000fe200078e0208 */
[----:B------:R-:W-:Y:S02]  /*7c60*/  PRMT R16, R28, 0x9910, RZ ;  /* 0x000099101c107816 */ /* 0x000fe400000000ff */
[----:B------:R-:W-:-:S03]  /*7c70*/  PRMT R34, R34, 0x9910, RZ ;  /* 0x0000991022227816 */ /* 0x000fc600000000ff */
[----:B------:R-:W-:Y:S01]  /*7c80*/  IMAD R8, R17, R16, R8 ;  /* 0x0000001011087224 */ /* 0x000fe200078e0208 */
[----:B------:R-:W-:Y:S02]  /*7c90*/  PRMT R33, R33, 0x9910, RZ ;  /* 0x0000991021217816 */ /* 0x000fe400000000ff */
[----:B------:R-:W-:Y:S02]  /*7ca0*/  MOV R13, R34 ;  /* 0x00000022000d7202 */ /* 0x000fe40000000f00 */
[----:B------:R-:W-:-:S05]  /*7cb0*/  MOV R12, R33 ;  /* 0x00000021000c7202 */ /* 0x000fca0000000f00 */
[----:B------:R-:W-:Y:S01]  /*7cc0*/  IMAD R8, R13, R12, R8 ;  /* 0x0000000c0d087224 */ /* 0x000fe200078e0208 */
[----:B------:R-:W-:-:S04]  /*7cd0*/  IADD3.X R13, R11, R2, RZ, P1, !PT ;  /* 0x000000020b0d7210 */ /* 0x000fc80000ffe4ff */
[----:B------:R-:W-:Y:S01]  /*7ce0*/  PRMT R53, R8, 0x7610, R53 ;  /* 0x0000761008357816 */ /* 0x000fe20000000035 */
[----:B------:R-:W-:Y:S06]  /*7cf0*/  @P0 BRA `(.L_x_504) ;  /* 0xfffffffc005c0947 */ /* 0x000fec000383ffff */
.L_x_503:
[----:B------:R-:W-:-:S13]  /*7d00*/  ISETP.NE.AND P0, PT, R5, RZ, PT ;  /* 0x000000ff0500720c */ /* 0x000fda0003f05270 */
[----:B------:R-:W-:Y:S05]  /*7d10*/  @!P0 BRA `(.L_x_508) ;  /* 0x0000000000888947 */ /* 0x000fea0003800000 */
[----:B------:R-:W2:Y:S01]  /*7d20*/  LDC R10, c[0x0][0x494] ;  /* 0x00012500ff0a7b82 */ /* 0x000ea20000000800 */
[C---:B0-----:R-:W-:Y:S02]  /*7d30*/  IMAD R13, R9.reuse, R4, RZ ;  /* 0x00000004090d7224 */ /* 0x041fe400078e02ff */
[----:B--2---:R-:W-:Y:S02]  /*7d40*/  IMAD R11, R9, R10, RZ ;  /* 0x0000000a090b7224 */ /* 0x004fe400078e02ff */
[----:B------:R-:W-:-:S04]  /*7d50*/  IMAD.WIDE R8, R13, 0x2, R24 ;  /* 0x000000020d087825 */ /* 0x000fc800078e0218 */
[----:B-1----:R-:W-:Y:S02]  /*7d60*/  IMAD.WIDE R6, R11, 0x2, R22 ;  /* 0x000000020b067825 */ /* 0x002fe400078e0216 */
[----:B------:R-:W2:Y:S04]  /*7d70*/  LDG.E.U16.CONSTANT R8, desc[UR4][R8.64] ;  /* 0x0000000408087981 */ /* 0x000ea8000c1e9500 */
        /* <DEDUP_REMOVED lines=20> */
[----:B---3--:R-:W-:-:S05]  /*7ec0*/  PRMT R2, R8, 0x9910, RZ ;  /* 0x0000991008027816 */ /* 0x008fca00000000ff */
[----:B------:R-:W-:Y:S01]  /*7ed0*/  IMAD R53, R0, R2, R53 ;  /* 0x0000000200357224 */ /* 0x000fe200078e0235 */
[----:B----4-:R-:W-:Y:S02]  /*7ee0*/  @P0 PRMT R5, R24, 0x9910, RZ ;  /* 0x0000991018050816 */ /* 0x010fe400000000ff */
[----:B-----5:R-:W-:-:S03]  /*7ef0*/  @P0 PRMT R4, R22, 0x9910, RZ ;  /* 0x0000991016040816 */ /* 0x020fc600000000ff */
[----:B------:R-:W-:Y:S01]  /*7f00*/  @P0 IMAD.MOV.U32 R2, RZ, RZ, R5 ;  /* 0x000000ffff020224 */ /* 0x000fe200078e0005 */
[----:B------:R-:W-:-:S05]  /*7f10*/  @P0 MOV R0, R4 ;  /* 0x0000000400000202 */ /* 0x000fca0000000f00 */
[----:B------:R-:W-:-:S05]  /*7f20*/  @P0 IMAD R0, R0, R2, R53 ;  /* 0x0000000200000224 */ /* 0x000fca00078e0235 */
[----:B------:R-:W-:-:S07]  /*7f30*/  @P0 PRMT R53, R0, 0x7610, R53 ;  /* 0x0000761000350816 */ /* 0x000fce0000000035 */
.L_x_508:
[----:B-----5:R2:W-:Y:S02]  /*7f40*/  STG.E.U16 desc[UR4][R20.64], R53 ;  /* 0x0000003514007986 */ /* 0x0205e4000c101504 */
.L_x_502:
[----:B------:R-:W-:-:S07]  /*7f50*/  IADD3 R3, R3, 0x80, RZ ;  /* 0x0000008003037810 */ /* 0x000fce0007ffe0ff */
.L_x_491:
[----:B------:R-:W-:-:S13]  /*7f60*/  ISETP.GE.AND P0, PT, R3, UR6, PT ;  /* 0x0000000603007c0c */ /* 0x000fda000bf06270 */
[----:B------:R-:W-:Y:S05]  /*7f70*/  @P0 BRA `(.L_x_509) ;  /* 0x0000005400f80947 */ /* 0x000fea0003800000 */
[----:B0-----:R-:W0:Y:S01]  /*7f80*/  LDC R0, c[0x0][0x218] ;  /* 0x00008600ff007b82 */ /* 0x001e220000000800 */
[----:B------:R-:W-:Y:S01]  /*7f90*/  HFMA2.MMA R22, -RZ, RZ, 0, 0 ;  /* 0x00000000ff167435 */ /* 0x000fe200000001ff */
[----:B------:R-:W-:Y:S01]  /*7fa0*/  IMAD.MOV.U32 R24, RZ, RZ, RZ ;  /* 0x000000ffff187224 */ /* 0x000fe200078e00ff */
[----:B--2---:R-:W-:Y:S02]  /*7fb0*/  MOV R20, RZ ;  /* 0x000000ff00147202 */ /* 0x004fe40000000f00 */
        /* <DEDUP_REMOVED lines=20> */
[----:B-1----:R-:W-:-:S05]  /*8100*/  IMAD.HI.U32 R6, R5, UR9, R4 ;  /* 0x0000000905067c27 */ /* 0x002fca000f8e0004 */
        /* <DEDUP_REMOVED lines=329> */
.L_x_510:
        /* <DEDUP_REMOVED lines=17> */
[----:B------:R-:W-:Y:S02]  /*96b0*/  IADD3.X R25, RZ, UR11, RZ, P1, !PT ;  /* 0x0000000bff197c10 */ /* 0x000fe40008ffe4ff */
[----:B------:R-:W-:-:S03]  /*96c0*/  LOP3.LUT R5, R0, 0x3, RZ, 0xc0, !PT ;  /* 0x0000000300057812 */ /* 0x000fc600078ec0ff */
[----:B--2---:R-:W-:Y:S05]  /*96d0*/  @!P2 BRA `(.L_x_512) ;  /* 0x000000100088a947 */ /* 0x004fea0003800000 */
[----:B-1----:R-:W1:Y:S01]  /*96e0*/  LDC R6, c[0x0][0x494] ;  /* 0x00012500ff067b82 */ /* 0x002e620000000800 */
[----:B------:R-:W-:Y:S01]  /*96f0*/  IADD3 R0, R0, -R5, RZ ;  /* 0x8000000500007210 */ /* 0x000fe20007ffe0ff */
[----:B------:R-:W-:Y:S01]  /*9700*/  BSSY B2, `(.L_x_512) ;  /* 0x000011f000027945 */ /* 0x000fe20003800000 */
[----:B0-----:R-:W-:Y:S01]  /*9710*/  SHF.R.S32.HI R11, RZ, 0x1f, R4 ;  /* 0x0000001fff0b7819 */ /* 0x001fe20000011404 */
[----:B------:R-:W-:Y:S01]  /*9720*/  HFMA2.MMA R9, -RZ, RZ, 0, 0 ;  /* 0x00000000ff097435 */ /* 0x000fe200000001ff */
[----:B------:R-:W-:Y:S01]  /*9730*/  ISETP.GT.AND P0, PT, R0, RZ, PT ;  /* 0x000000ff0000720c */ /* 0x000fe20003f04270 */
[----:B------:R-:W-:Y:S01]  /*9740*/  IMAD.MOV.U32 R13, RZ, RZ, R25 ;  /* 0x000000ffff0d7224 */ /* 0x000fe200078e0019 */
[----:B------:R-:W-:Y:S01]  /*9750*/  MOV R10, R24 ;  /* 0x00000018000a7202 */ /* 0x000fe20000000f00 */
[----:B------:R-:W-:Y:S01]  /*9760*/  IMAD.MOV.U32 R14, RZ, RZ, R22 ;  /* 0x000000ffff0e7224 */ /* 0x000fe200078e0016 */
[----:B------:R-:W-:Y:S02]  /*9770*/  SHF.L.U32 R7, R4, 0x1, RZ ;  /* 0x0000000104077819 */ /* 0x000fe400000006ff */
[----:B------:R-:W-:-:S02]  /*9780*/  MOV R15, R23 ;  /* 0x00000017000f7202 */ /* 0x000fc40000000f00 */
[----:B------:R-:W-:-:S05]  /*9790*/  SHF.L.U64.HI R2, R4, 0x1, R11 ;  /* 0x0000000104027819 */ /* 0x000fca000001020b */
[----:B------:R-:W-:Y:S05]  /*97a0*/  @!P0 BRA `(.L_x_513) ;  /* 0x0000000c00ac8947 */ /* 0x000fea0003800000 */
[----:B------:R-:W-:Y:S01]  /*97b0*/  ISETP.GT.AND P1, PT, R0, 0xc, PT ;  /* 0x0000000c0000780c */ /* 0x000fe20003f24270 */
[----:B------:R-:W-:Y:S01]  /*97c0*/  BSSY B3, `(.L_x_514) ;  /* 0x0000099000037945 */ /* 0x000fe20003800000 */
[----:B------:R-:W-:-:S11]  /*97d0*/  PLOP3.LUT P0, PT, PT, PT, PT, 0x80, 0x0 ;  /* 0x000000000000781c */ /* 0x000fd60003f0f070 */
[----:B------:R-:W-:Y:S05]  /*97e0*/  @!P1 BRA `(.L_x_515) ;  /* 0x0000000800589947 */ /* 0x000fea0003800000 */
[----:B------:R-:W-:-:S13]  /*97f0*/  PLOP3.LUT P0, PT, PT, PT, PT, 0x8, 0x0 ;  /* 0x000000000000781c */ /* 0x000fda0003f0e170 */
.L_x_516:
[----:B------:R-:W0:Y:S01]  /*9800*/  LDC R8, c[0x0][0x494] ;  /* 0x00012500ff087b82 */ /* 0x000e220000000800 */
[----:B------:R-:W-:Y:S01]  /*9810*/  IADD3 R34, P1, R10, R7, RZ ;  /* 0x000000070a227210 */ /* 0x000fe20007f3e0ff */
[----:B------:R2:W3:Y:S01]  /*9820*/  LDG.E.U16.CONSTANT R11, desc[UR4][R14.64] ;  /* 0x000000040e0b7981 */ /* 0x0004e2000c1e9500 */
[----:B------:R-:W-:-:S03]  /*9830*/  MOV R12, R10 ;  /* 0x0000000a000c7202 */ /* 0x000fc60000000f00 */
[----:B------:R-:W-:Y:S01]  /*9840*/  IMAD.X R35, R13, 0x1, R2, P1 ;  /* 0x000000010d237824 */ /* 0x000fe200008e0602 */
[-C--:B------:R-:W-:Y:S02]  /*9850*/  IADD3 R18, P1, R34, R7.reuse, RZ ;  /* 0x0000000722127210 */ /* 0x080fe40007f3e0ff */
[----:B------:R-:W4:Y:S01]  /*9860*/  LDG.E.U16.CONSTANT R12, desc[UR4][R12.64] ;  /* 0x000000040c0c7981 */ /* 0x000f22000c1e9500 */
[C---:B0-----:R-:W-:Y:S01]  /*9870*/  IMAD.WIDE R16, R8.reuse, 0x2, R14 ;  /* 0x0000000208107825 */ /* 0x041fe200078e020e */
[-C--:B------:R-:W-:Y:S02]  /*9880*/  IADD3.X R19, R35, R2.reuse, RZ, P1, !PT ;  /* 0x0000000223137210 */ /* 0x080fe40000ffe4ff */
[----:B------:R0:W4:Y:S01]  /*9890*/  LDG.E.U16.CONSTANT R47, desc[UR4][R34.64] ;  /* 0x00000004222f7981 */ /* 0x000122000c1e9500 */
[----:B------:R-:W-:Y:S01]  /*98a0*/  IMAD.WIDE R30, R8, 0x2, R16 ;  /* 0x00000002081e7825 */ /* 0x000fe200078e0210 */
[----:B------:R-:W-:Y:S02]  /*98b0*/  IADD3 R26, P1, R18, R7, RZ ;  /* 0x00000007121a7210 */ /* 0x000fe40007f3e0ff */
[----:B------:R-:W4:Y:S01]  /*98c0*/  LDG.E.U16.CONSTANT R10, desc[UR4][R16.64] ;  /* 0x00000004100a7981 */ /* 0x000f22000c1e9500 */
[----:B------:R-:W-:Y:S01]  /*98d0*/  IMAD.WIDE R36, R8, 0x2, R30 ;  /* 0x0000000208247825 */ /* 0x000fe200078e021e */
[----:B------:R-:W-:-:S02]  /*98e0*/  IADD3.X R27, R19, R2, RZ, P1, !PT ;  /* 0x00000002131b7210 */ /* 0x000fc40000ffe4ff */
[----:B------:R1:W4:Y:S01]  /*98f0*/  LDG.E.U16.CONSTANT R48, desc[UR4][R30.64] ;  /* 0x000000041e307981 */ /* 0x000322000c1e9500 */
[-C--:B------:R-:W-:Y:S01]  /*9900*/  IADD3 R32, P1, R26, R7.reuse, RZ ;  /* 0x000000071a207210 */ /* 0x080fe20007f3e0ff */
[C---:B--2---:R-:W-:Y:S02]  /*9910*/  IMAD.WIDE R14, R8.reuse, 0x2, R36 ;  /* 0x00000002080e7825 */ /* 0x044fe400078e0224 */
[----:B------:R-:W2:Y:S02]  /*9920*/  LDG.E.U16.CONSTANT R51, desc[UR4][R18.64] ;  /* 0x0000000412337981 */ /* 0x000ea4000c1e9500 */
[----:B------:R-:W-:Y:S02]  /*9930*/  IMAD.X R33, R27, 0x1, R2, P1 ;  /* 0x000000011b217824 */ /* 0x000fe400008e0602 */
[----:B------:R-:W2:Y:S01]  /*9940*/  LDG.E.U16.CONSTANT R49, desc[UR4][R36.64] ;  /* 0x0000000424317981 */ /* 0x000ea2000c1e9500 */
[----:B0-----:R-:W-:Y:S01]  /*9950*/  IMAD.WIDE R34, R8, 0x2, R14 ;  /* 0x0000000208227825 */ /* 0x001fe200078e020e */
[----:B------:R-:W-:-:S02]  /*9960*/  IADD3 R28, P1, R32, R7, RZ ;  /* 0x00000007201c7210 */ /* 0x000fc40007f3e0ff */
[----:B------:R0:W2:Y:S02]  /*9970*/  LDG.E.U16.CONSTANT R41, desc[UR4][R32.64] ;  /* 0x0000000420297981 */ /* 0x0000a4000c1e9500 */
[-C--:B------:R-:W-:Y:S01]  /*9980*/  IADD3.X R29, R33, R2.reuse, RZ, P1, !PT ;  /* 0x00000002211d7210 */ /* 0x080fe20000ffe4ff */
[----:B-1----:R-:W-:Y:S01]  /*9990*/  IMAD.WIDE R30, R8, 0x2, R34 ;  /* 0x00000002081e7825 */ /* 0x002fe200078e0222 */
[-C--:B------:R-:W-:Y:S01]  /*99a0*/  IADD3 R16, P1, R28, R7.reuse, RZ ;  /* 0x000000071c107210 */ /* 0x080fe20007f3e0ff */
[----:B------:R1:W2:Y:S03]  /*99b0*/  LDG.E.U16.CONSTANT R50, desc[UR4][R26.64] ;  /* 0x000000041a327981 */ /* 0x0002a6000c1e9500 */
[----:B------:R-:W-:Y:S01]  /*99c0*/  IADD3.X R17, R29, R2, RZ, P1, !PT ;  /* 0x000000021d117210 */ /* 0x000fe20000ffe4ff */
[----:B------:R1:W2:Y:S01]  /*99d0*/  LDG.E.U16.CONSTANT R46, desc[UR4][R14.64] ;  /* 0x000000040e2e7981 */ /* 0x0002a2000c1e9500 */
[----:B0-----:R-:W-:Y:S01]  /*99e0*/  IMAD.WIDE R32, R8, 0x2, R30 ;  /* 0x0000000208207825 */ /* 0x001fe200078e021e */
[----:B------:R-:W-:-:S02]  /*99f0*/  IADD3 R18, P1, R16, R7, RZ ;  /* 0x0000000710127210 */ /* 0x000fc40007f3e0ff */
[----:B------:R-:W2:Y:S03]  /*9a00*/  LDG.E.U16.CONSTANT R42, desc[UR4][R34.64] ;  /* 0x00000004222a7981 */ /* 0x000ea6000c1e9500 */
[----:B------:R-:W-:Y:S01]  /*9a10*/  IMAD.X R19, R17, 0x1, R2, P1 ;  /* 0x0000000111137824 */ /* 0x000fe200008e0602 */
[-C--:B-1----:R-:W-:Y:S01]  /*9a20*/  IADD3 R26, P1, R18, R7.reuse, RZ ;  /* 0x00000007121a7210 */ /* 0x082fe20007f3e0ff */
[----:B------:R-:W-:Y:S01]  /*9a30*/  IMAD.WIDE R36, R8, 0x2, R32 ;  /* 0x0000000208247825 */ /* 0x000fe200078e0220 */
[----:B------:R-:W2:Y:S02]  /*9a40*/  LDG.E.U16.CONSTANT R45, desc[UR4][R28.64] ;  /* 0x000000041c2d7981 */ /* 0x000ea4000c1e9500 */
[----:B------:R-:W-:Y:S02]  /*9a50*/  IADD3.X R27, R19, R2, RZ, P1, !PT ;  /* 0x00000002131b7210 */ /* 0x000fe40000ffe4ff */
[----:B------:R0:W2:Y:S01]  /*9a60*/  LDG.E.U16.CONSTANT R43, desc[UR4][R30.64] ;  /* 0x000000041e2b7981 */ /* 0x0000a2000c1e9500 */
[----:B------:R-:W-:-:S03]  /*9a70*/  IADD3 R14, P1, R26, R7, RZ ;  /* 0x000000071a0e7210 */ /* 0x000fc60007f3e0ff */
[----:B------:R1:W2:Y:S01]  /*9a80*/  LDG.E.U16.CONSTANT R44, desc[UR4][R16.64] ;  /* 0x00000004102c7981 */ /* 0x0002a2000c1e9500 */
[----:B------:R-:W-:-:S03]  /*9a90*/  IADD3.X R15, R27, R2, RZ, P1, !PT ;  /* 0x000000021b0f7210 */ /* 0x000fc60000ffe4ff */
[----:B------:R-:W2:Y:S01]  /*9aa0*/  LDG.E.U16.CONSTANT R40, desc[UR4][R32.64] ;  /* 0x0000000420287981 */ /* 0x000ea2000c1e9500 */
[----:B0-----:R-:W-:Y:S01]  /*9ab0*/  IMAD.WIDE R30, R8, 0x2, R36 ;  /* 0x00000002081e7825 */ /* 0x001fe200078e0224 */
[-C--:B------:R-:W-:Y:S02]  /*9ac0*/  IADD3 R28, P1, R14, R7.reuse, RZ ;  /* 0x000000070e1c7210 */ /* 0x080fe40007f3e0ff */
[----:B------:R-:W2:Y:S04]  /*9ad0*/  LDG.E.U16.CONSTANT R19, desc[UR4][R18.64] ;  /* 0x0000000412137981 */ /* 0x000ea8000c1e9500 */
[----:B------:R0:W2:Y:S01]  /*9ae0*/  LDG.E.U16.CONSTANT R35, desc[UR4][R30.64] ;  /* 0x000000041e237981 */ /* 0x0000a2000c1e9500 */
[----:B------:R-:W-:Y:S01]  /*9af0*/  IMAD.X R29, R15, 0x1, R2, P1 ;  /* 0x000000010f1d7824 */ /* 0x000fe200008e0602 */
[----:B-1----:R-:W-:-:S02]  /*9b00*/  IADD3 R16, P1, R28, R7, RZ ;  /* 0x000000071c107210 */ /* 0x002fc40007f3e0ff */
[----:B------:R1:W2:Y:S04]  /*9b10*/  LDG.E.U16.CONSTANT R34, desc[UR4][R36.64] ;  /* 0x0000000424227981 */ /* 0x0002a8000c1e9500 */
[----:B------:R1:W2:Y:S01]  /*9b20*/  LDG.E.U16.CONSTANT R39, desc[UR4][R26.64] ;  /* 0x000000041a277981 */ /* 0x0002a2000c1e9500 */
[----:B0-----:R-:W-:-:S03]  /*9b30*/  IMAD.WIDE R30, R8, 0x2, R30 ;  /* 0x00000002081e7825 */ /* 0x001fc600078e021e */
[----:B------:R-:W2:Y:S01]  /*9b40*/  LDG.E.U16.CONSTANT R38, desc[UR4][R14.64] ;  /* 0x000000040e267981 */ /* 0x000ea2000c1e9500 */
[-C--:B------:R-:W-:Y:S01]  /*9b50*/  IADD3.X R17, R29, R2.reuse, RZ, P1, !PT ;  /* 0x000000021d117210 */ /* 0x080fe20000ffe4ff */
[----:B-1----:R-:W-:Y:S01]  /*9b60*/  IMAD.WIDE R36, R8, 0x2, R30 ;  /* 0x0000000208247825 */ /* 0x002fe200078e021e */
[-C--:B------:R-:W-:Y:S01]  /*9b70*/  IADD3 R32, P1, R16, R7.reuse, RZ ;  /* 0x0000000710207210 */ /* 0x080fe20007f3e0ff */
[----:B------:R0:W2:Y:S03]  /*9b80*/  LDG.E.U16.CONSTANT R13, desc[UR4][R28.64] ;  /* 0x000000041c0d7981 */ /* 0x0000a6000c1e9500 */
[----:B------:R-:W-:Y:S01]  /*9b90*/  IADD3.X R33, R17, R2, RZ, P1, !PT ;  /* 0x0000000211217210 */ /* 0x000fe20000ffe4ff */
[----:B------:R1:W2:Y:S01]  /*9ba0*/  LDG.E.U16.CONSTANT R18, desc[UR4][R30.64] ;  /* 0x000000041e127981 */ /* 0x0002a2000c1e9500 */
[----:B------:R-:W-:-:S03]  /*9bb0*/  IADD3 R26, P1, R32, R7, RZ ;  /* 0x00000007201a7210 */ /* 0x000fc60007f3e0ff */
[----:B------:R-:W2:Y:S01]  /*9bc0*/  LDG.E.U16.CONSTANT R14, desc[UR4][R36.64] ;  /* 0x00000004240e7981 */ /* 0x000ea2000c1e9500 */
[----:B0-----:R-:W-:-:S03]  /*9bd0*/  IMAD.WIDE R28, R8, 0x2, R36 ;  /* 0x00000002081c7825 */ /* 0x001fc600078e0224 */
[----:B------:R-:W2:Y:S04]  /*9be0*/  LDG.E.U16.CONSTANT R17, desc[UR4][R16.64] ;  /* 0x0000000410117981 */ /* 0x000ea8000c1e9500 */
[----:B------:R0:W2:Y:S01]  /*9bf0*/  LDG.E.U16.CONSTANT R15, desc[UR4][R28.64] ;  /* 0x000000041c0f7981 */ /* 0x0000a2000c1e9500 */
[----:B------:R-:W-:Y:S01]  /*9c00*/  IMAD.X R27, R33, 0x1, R2, P1 ;  /* 0x00000001211b7824 */ /* 0x000fe200008e0602 */
[----:B-1----:R-:W-:Y:S02]  /*9c10*/  IADD3 R30, P1, R26, R7, RZ ;  /* 0x000000071a1e7210 */ /* 0x002fe40007f3e0ff */
[----:B------:R1:W2:Y:S01]  /*9c20*/  LDG.E.U16.CONSTANT R16, desc[UR4][R32.64] ;  /* 0x0000000420107981 */ /* 0x0002a2000c1e9500 */
[----:B0-----:R-:W-:Y:S01]  /*9c30*/  IMAD.WIDE R28, R8, 0x2, R28 ;  /* 0x00000002081c7825 */ /* 0x001fe200078e021c */
[----:B------:R-:W-:-:S02]  /*9c40*/  IADD3.X R31, R27, R2, RZ, P1, !PT ;  /* 0x000000021b1f7210 */ /* 0x000fc40000ffe4ff */
[----:B------:R-:W2:Y:S01]  /*9c50*/  LDG.E.U16.CONSTANT R26, desc[UR4][R26.64] ;  /* 0x000000041a1a7981 */ /* 0x000ea2000c1e9500 */
[----:B------:R-:W-:Y:S01]  /*9c60*/  IADD3 R36, P1, R30, R7, RZ ;  /* 0x000000071e247210 */ /* 0x000fe20007f3e0ff */
[----:B-1----:R-:W-:Y:S02]  /*9c70*/  IMAD.WIDE R32, R8, 0x2, R28 ;  /* 0x0000000208207825 */ /* 0x002fe400078e021c */
[----:B------:R-:W2:Y:S01]  /*9c80*/  LDG.E.U16.CONSTANT R30, desc[UR4][R30.64] ;  /* 0x000000041e1e7981 */ /* 0x000ea2000c1e9500 */
[----:B------:R-:W-:-:S03]  /*9c90*/  IADD3.X R37, R31, R2, RZ, P1, !PT ;  /* 0x000000021f257210 */ /* 0x000fc60000ffe4ff */
[----:B------:R-:W2:Y:S04]  /*9ca0*/  LDG.E.U16.CONSTANT R28, desc[UR4][R28.64] ;  /* 0x000000041c1c7981 */ /* 0x000ea8000c1e9500 */
[----:B------:R0:W2:Y:S04]  /*9cb0*/  LDG.E.U16.CONSTANT R52, desc[UR4][R32.64] ;  /* 0x0000000420347981 */ /* 0x0000a8000c1e9500 */
[----:B------:R-:W2:Y:S01]  /*9cc0*/  LDG.E.U16.CONSTANT R29, desc[UR4][R36.64] ;  /* 0x00000004241d7981 */ /* 0x000ea2000c1e9500 */
[----:B0-----:R-:W-:-:S05]  /*9cd0*/  IMAD.WIDE R32, R8, 0x2, R32 ;  /* 0x0000000208207825 */ /* 0x001fca00078e0220 */
[----:B------:R-:W2:Y:S01]  /*9ce0*/  LDG.E.U16.CONSTANT R27, desc[UR4][R32.64] ;  /* 0x00000004201b7981 */ /* 0x000ea2000c1e9500 */
[----:B------:R-:W-:-:S05]  /*9cf0*/  VIADD R0, R0, 0xfffffff0 ;  /* 0xfffffff000007836 */ /* 0x000fca0000000000 */
[----:B------:R-:W-:Y:S01]  /*9d00*/  ISETP.GT.AND P1, PT, R0, 0xc, PT ;  /* 0x0000000c0000780c */ /* 0x000fe20003f24270 */
[----:B------:R-:W-:Y:S01]  /*9d10*/  VIADD R9, R9, 0x10 ;  /* 0x0000001009097836 */ /* 0x000fe20000000000 */
[----:B---3--:R-:W-:Y:S02]  /*9d20*/  PRMT R11, R11, 0x9910, RZ ;  /* 0x000099100b0b7816 */ /* 0x008fe400000000ff */
[----:B----4-:R-:W-:-:S03]  /*9d30*/  PRMT R31, R12, 0x9910, RZ ;  /* 0x000099100c1f7816 */ /* 0x010fc600000000ff */
[----:B------:R-:W-:Y:S01]  /*9d40*/  IMAD.MOV.U32 R12, RZ, RZ, R11 ;  /* 0x000000ffff0c7224 */ /* 0x000fe200078e000b */
[----:B------:R-:W-:-:S05]  /*9d50*/  MOV R11, R31 ;  /* 0x0000001f000b7202 */ /* 0x000fca0000000f00 */
[----:B-----5:R-:W-:Y:S01]  /*9d60*/  IMAD R53, R12, R11, R53 ;  /* 0x0000000b0c357224 */ /* 0x020fe200078e0235 */
[----:B------:R-:W-:Y:S02]  /*9d70*/  PRMT R31, R47, 0x9910, RZ ;  /* 0x000099102f1f7816 */ /* 0x000fe400000000ff */
[----:B------:R-:W-:-:S05]  /*9d80*/  PRMT R10, R10, 0x9910, RZ ;  /* 0x000099100a0a7816 */ /* 0x000fca00000000ff */
[----:B------:R-:W-:Y:S01]  /*9d90*/  IMAD R10, R10, R31, R53 ;  /* 0x0000001f0a0a7224 */ /* 0x000fe200078e0235 */
[----:B------:R-:W-:Y:S02]  /*9da0*/  PRMT R11, R48, 0x9910, RZ ;  /* 0x00009910300b7816 */ /* 0x000fe400000000ff */
[----:B--2---:R-:W-:Y:S02]  /*9db0*/  PRMT R12, R51, 0x9910, RZ ;  /* 0x00009910330c7816 */ /* 0x004fe400000000ff */
[----:B------:R-:W-:-:S03]  /*9dc0*/  PRMT R49, R49, 0x9910, RZ ;  /* 0x0000991031317816 */ /* 0x000fc600000000ff */
        /* <DEDUP_REMOVED lines=10> */
[----:B------:R-:W-:-:S03]  /*9e70*/  PRMT R44, R44, 0x9910, RZ ;  /* 0x000099102c2c7816 */ /* 0x000fc600000000ff */
[----:B------:R-:W-:Y:S02]  /*9e80*/  IMAD.MOV.U32 R11, RZ, RZ, R43 ;  /* 0x000000ffff0b7224 */ /* 0x000fe400078e002b */
[----:B------:R-:W-:Y:S01]  /*9e90*/  IMAD R10, R31, R41, R10 ;  /* 0x000000291f0a7224 */ /* 0x000fe200078e020a */
[----:B------:R-:W-:Y:S02]  /*9ea0*/  MOV R12, R44 ;  /* 0x0000002c000c7202 */ /* 0x000fe40000000f00 */
[----:B------:R-:W-:-:S03]  /*9eb0*/  PRMT R40, R40, 0x9910, RZ ;  /* 0x0000991028287816 */ /* 0x000fc600000000ff */
[----:B------:R-:W-:Y:S01]  /*9ec0*/  IMAD R10, R11, R12, R10 ;  /* 0x0000000c0b0a7224 */ /* 0x000fe200078e020a */
[----:B------:R-:W-:Y:S02]  /*9ed0*/  PRMT R12, R19, 0x9910, RZ ;  /* 0x00009910130c7816 */ /* 0x000fe400000000ff */
[----:B------:R-:W-:Y:S02]  /*9ee0*/  MOV R11, R40 ;  /* 0x00000028000b7202 */ /* 0x000fe40000000f00 */
[----:B------:R-:W-:Y:S02]  /*9ef0*/  PRMT R35, R35, 0x9910, RZ ;  /* 0x0000991023237816 */ /* 0x000fe400000000ff */
[----:B------:R-:W-:Y:S01]  /*9f00*/  PRMT R19, R34, 0x9910, RZ ;  /* 0x0000991022137816 */ /* 0x000fe200000000ff */
[----:B------:R-:W-:Y:S01]  /*9f10*/  IMAD R10, R11, R12, R10 ;  /* 0x0000000c0b0a7224 */ /* 0x000fe200078e020a */
[----:B------:R-:W-:Y:S02]  /*9f20*/  PRMT R31, R39, 0x9910, RZ ;  /* 0x00009910271f7816 */ /* 0x000fe400000000ff */
[----:B------:R-:W-:Y:S01]  /*9f30*/  PRMT R38, R38, 0x9910, RZ ;  /* 0x0000991026267816 */ /* 0x000fe200000000ff */
[----:B------:R-:W-:-:S02]  /*9f40*/  IMAD.MOV.U32 R11, RZ, RZ, R35 ;  /* 0x000000ffff0b7224 */ /* 0x000fc400078e0023 */
        /* <DEDUP_REMOVED lines=24> */
[----:B------:R-:W-:-:S04]  /*a0d0*/  PRMT R27, R27, 0x9910, RZ ;  /* 0x000099101b1b7816 */ /* 0x000fc800000000ff */
[----:B------:R-:W-:Y:S02]  /*a0e0*/  MOV R12, R27 ;  /* 0x0000001b000c7202 */ /* 0x000fe40000000f00 */
[----:B------:R-:W-:-:S03]  /*a0f0*/  IADD3 R10, P2, R36, R7, RZ ;  /* 0x00000007240a7210 */ /* 0x000fc60007f5e0ff */
[----:B------:R-:W-:Y:S01]  /*a100*/  IMAD R11, R12, R11, R13 ;  /* 0x0000000b0c0b7224 */ /* 0x000fe200078e020d */
[----:B------:R-:W-:Y:S01]  /*a110*/  IADD3.X R13, R37, R2, RZ, P2, !PT ;  /* 0x00000002250d7210 */ /* 0x000fe200017fe4ff */
[----:B------:R-:W-:-:S03]  /*a120*/  IMAD.WIDE R14, R8, 0x2, R32 ;  /* 0x00000002080e7825 */ /* 0x000fc600078e0220 */
[----:B------:R-:W-:Y:S01]  /*a130*/  PRMT R53, R11, 0x7610, R53 ;  /* 0x000076100b357816 */ /* 0x000fe20000000035 */
[----:B------:R-:W-:Y:S06]  /*a140*/  @P1 BRA `(.L_x_516) ;  /* 0xfffffff400ac1947 */ /* 0x000fec000383ffff */
.L_x_515:
[----:B------:R-:W-:Y:S05]  /*a150*/  BSYNC B3 ;  /* 0x0000000000037941 */ /* 0x000fea0003800000 */
.L_x_514:
[----:B------:R-:W-:Y:S01]  /*a160*/  ISETP.GT.AND P1, PT, R0, 0x4, PT ;  /* 0x000000040000780c */ /* 0x000fe20003f24270 */
[----:B------:R-:W-:-:S12]  /*a170*/  BSSY B3, `(.L_x_517) ;  /* 0x000004c000037945 */ /* 0x000fd80003800000 */
[----:B------:R-:W-:Y:S05]  /*a180*/  @!P1 BRA `(.L_x_518) ;  /* 0x0000000400289947 */ /* 0x000fea0003800000 */
[----:B------:R-:W0:Y:S01]  /*a190*/  LDC R31, c[0x0][0x494] ;  /* 0x00012500ff1f7b82 */ /* 0x000e220000000800 */
[----:B------:R-:W-:Y:S01]  /*a1a0*/  IADD3 R26, P0, R10, R7, RZ ;  /* 0x000000070a1a7210 */ /* 0x000fe20007f1e0ff */
[----:B------:R-:W2:Y:S01]  /*a1b0*/  LDG.E.U16.CONSTANT R8, desc[UR4][R14.64] ;  /* 0x000000040e087981 */ /* 0x000ea2000c1e9500 */
[----:B------:R-:W-:-:S03]  /*a1c0*/  MOV R11, R13 ;  /* 0x0000000d000b7202 */ /* 0x000fc60000000f00 */
[----:B------:R-:W-:Y:S01]  /*a1d0*/  IMAD.X R27, R13, 0x1, R2, P0 ;  /* 0x000000010d1b7824 */ /* 0x000fe200000e0602 */
[-C--:B------:R-:W-:Y:S01]  /*a1e0*/  IADD3 R44, P0, R26, R7.reuse, RZ ;  /* 0x000000071a2c7210 */ /* 0x080fe20007f1e0ff */
[----:B------:R3:W4:Y:S03]  /*a1f0*/  LDG.E.U16.CONSTANT R32, desc[UR4][R10.64] ;  /* 0x000000040a207981 */ /* 0x000726000c1e9500 */
[-C--:B------:R-:W-:Y:S01]  /*a200*/  IADD3.X R45, R27, R2.reuse, RZ, P0, !PT ;  /* 0x000000021b2d7210 */ /* 0x080fe200007fe4ff */
[----:B------:R1:W4:Y:S01]  /*a210*/  LDG.E.U16.CONSTANT R33, desc[UR4][R26.64] ;  /* 0x000000041a217981 */ /* 0x000322000c1e9500 */
[C---:B0-----:R-:W-:Y:S01]  /*a220*/  IMAD.WIDE R12, R31.reuse, 0x2, R14 ;  /* 0x000000021f0c7825 */ /* 0x041fe200078e020e */
[----:B------:R-:W-:Y:S02]  /*a230*/  IADD3 R34, P0, R44, R7, RZ ;  /* 0x000000072c227210 */ /* 0x000fe40007f1e0ff */
[----:B------:R-:W4:Y:S01]  /*a240*/  LDG.E.U16.CONSTANT R36, desc[UR4][R44.64] ;  /* 0x000000042c247981 */ /* 0x000f22000c1e9500 */
[----:B------:R-:W-:Y:S01]  /*a250*/  IMAD.WIDE R16, R31, 0x2, R12 ;  /* 0x000000021f107825 */ /* 0x000fe200078e020c */
[----:B------:R-:W-:-:S02]  /*a260*/  IADD3.X R35, R45, R2, RZ, P0, !PT ;  /* 0x000000022d237210 */ /* 0x000fc400007fe4ff */
[----:B------:R0:W4:Y:S01]  /*a270*/  LDG.E.U16.CONSTANT R30, desc[UR4][R12.64] ;  /* 0x000000040c1e7981 */ /* 0x000122000c1e9500 */
[C---:B------:R-:W-:Y:S01]  /*a280*/  IMAD.WIDE R42, R31.reuse, 0x2, R16 ;  /* 0x000000021f2a7825 */ /* 0x040fe200078e0210 */
[----:B------:R-:W-:Y:S02]  /*a290*/  IADD3 R28, P0, R34, R7, RZ ;  /* 0x00000007221c7210 */ /* 0x000fe40007f1e0ff */
[----:B------:R0:W4:Y:S01]  /*a2a0*/  LDG.E.U16.CONSTANT R38, desc[UR4][R16.64] ;  /* 0x0000000410267981 */ /* 0x000122000c1e9500 */
[----:B------:R-:W-:-:S03]  /*a2b0*/  IMAD.WIDE R18, R31, 0x2, R42 ;  /* 0x000000021f127825 */ /* 0x000fc600078e022a */
[----:B------:R-:W4:Y:S01]  /*a2c0*/  LDG.E.U16.CONSTANT R37, desc[UR4][R42.64] ;  /* 0x000000042a257981 */ /* 0x000f22000c1e9500 */
[----:B------:R-:W-:Y:S01]  /*a2d0*/  IMAD.X R29, R35, 0x1, R2, P0 ;  /* 0x00000001231d7824 */ /* 0x000fe200000e0602 */
[-C--:B---3--:R-:W-:Y:S01]  /*a2e0*/  IADD3 R10, P0, R28, R7.reuse, RZ ;  /* 0x000000071c0a7210 */ /* 0x088fe20007f1e0ff */
[----:B-1----:R-:W-:Y:S01]  /*a2f0*/  IMAD.WIDE R26, R31, 0x2, R18 ;  /* 0x000000021f1a7825 */ /* 0x002fe200078e0212 */
[----:B------:R-:W3:Y:S02]  /*a300*/  LDG.E.U16.CONSTANT R34, desc[UR4][R34.64] ;  /* 0x0000000422227981 */ /* 0x000ee4000c1e9500 */
[----:B------:R-:W-:Y:S02]  /*a310*/  IADD3.X R11, R29, R2, RZ, P0, !PT ;  /* 0x000000021d0b7210 */ /* 0x000fe400007fe4ff */
[----:B------:R1:W3:Y:S01]  /*a320*/  LDG.E.U16.CONSTANT R39, desc[UR4][R28.64] ;  /* 0x000000041c277981 */ /* 0x0002e2000c1e9500 */
[----:B0-----:R-:W-:Y:S01]  /*a330*/  IADD3 R12, P0, R10, R7, RZ ;  /* 0x000000070a0c7210 */ /* 0x001fe20007f1e0ff */
[----:B------:R-:W-:-:S02]  /*a340*/  IMAD.WIDE R14, R31, 0x2, R26 ;  /* 0x000000021f0e7825 */ /* 0x000fc400078e021a */
[----:B------:R-:W3:Y:S01]  /*a350*/  LDG.E.U16.CONSTANT R40, desc[UR4][R18.64] ;  /* 0x0000000412287981 */ /* 0x000ee2000c1e9500 */
[----:B------:R-:W-:-:S03]  /*a360*/  IADD3.X R13, R11, R2, RZ, P0, !PT ;  /* 0x000000020b0d7210 */ /* 0x000fc600007fe4ff */
[----:B------:R-:W3:Y:S01]  /*a370*/  LDG.E.U16.CONSTANT R26, desc[UR4][R26.64] ;  /* 0x000000041a1a7981 */ /* 0x000ee2000c1e9500 */
[----:B------:R-:W-:Y:S01]  /*a380*/  IADD3 R16, P0, R12, R7, RZ ;  /* 0x000000070c107210 */ /* 0x000fe20007f1e0ff */
[----:B-1----:R-:W-:Y:S02]  /*a390*/  IMAD.WIDE R28, R31, 0x2, R14 ;  /* 0x000000021f1c7825 */ /* 0x002fe400078e020e */
[----:B------:R4:W3:Y:S02]  /*a3a0*/  LDG.E.U16.CONSTANT R10, desc[UR4][R10.64] ;  /* 0x000000040a0a7981 */ /* 0x0008e4000c1e9500 */
[----:B------:R-:W-:Y:S02]  /*a3b0*/  IMAD.X R17, R13, 0x1, R2, P0 ;  /* 0x000000010d117824 */ /* 0x000fe400000e0602 */
[----:B------:R0:W3:Y:S04]  /*a3c0*/  LDG.E.U16.CONSTANT R35, desc[UR4][R14.64] ;  /* 0x000000040e237981 */ /* 0x0000e8000c1e9500 */
[----:B------:R1:W3:Y:S04]  /*a3d0*/  LDG.E.U16.CONSTANT R12, desc[UR4][R12.64] ;  /* 0x000000040c0c7981 */ /* 0x0002e8000c1e9500 */
[----:B------:R-:W3:Y:S04]  /*a3e0*/  LDG.E.U16.CONSTANT R19, desc[UR4][R28.64] ;  /* 0x000000041c137981 */ /* 0x000ee8000c1e9500 */
[----:B------:R-:W3:Y:S01]  /*a3f0*/  LDG.E.U16.CONSTANT R18, desc[UR4][R16.64] ;  /* 0x0000000410127981 */ /* 0x000ee2000c1e9500 */
[----:B------:R-:W-:Y:S01]  /*a400*/  PLOP3.LUT P0, PT, PT, PT, PT, 0x8, 0x0 ;  /* 0x000000000000781c */ /* 0x000fe20003f0e170 */
[----:B------:R-:W-:Y:S01]  /*a410*/  VIADD R0, R0, 0xfffffff8 ;  /* 0xfffffff800007836 */ /* 0x000fe20000000000 */
[----:B------:R-:W-:-:S02]  /*a420*/  IADD3 R9, R9, 0x8, RZ ;  /* 0x0000000809097810 */ /* 0x000fc40007ffe0ff */
[----:B--2---:R-:W-:Y:S02]  /*a430*/  PRMT R8, R8, 0x9910, RZ ;  /* 0x0000991008087816 */ /* 0x004fe400000000ff */
[----:B----4-:R-:W-:Y:S02]  /*a440*/  PRMT R11, R32, 0x9910, RZ ;  /* 0x00009910200b7816 */ /* 0x010fe400000000ff */
[----:B0-----:R-:W-:-:S03]  /*a450*/  PRMT R14, R33, 0x9910, RZ ;  /* 0x00009910210e7816 */ /* 0x001fc600000000ff */
[----:B-----5:R-:W-:Y:S01]  /*a460*/  IMAD R8, R8, R11, R53 ;  /* 0x0000000b08087224 */ /* 0x020fe200078e0235 */
[----:B-1----:R-:W-:Y:S02]  /*a470*/  PRMT R13, R36, 0x9910, RZ ;  /* 0x00009910240d7816 */ /* 0x002fe400000000ff */
[----:B------:R-:W-:-:S05]  /*a480*/  PRMT R15, R30, 0x9910, RZ ;  /* 0x000099101e0f7816 */ /* 0x000fca00000000ff */
[----:B------:R-:W-:Y:S01]  /*a490*/  IMAD R8, R15, R14, R8 ;  /* 0x0000000e0f087224 */ /* 0x000fe200078e0208 */
[----:B------:R-:W-:Y:S02]  /*a4a0*/  PRMT R11, R38, 0x9910, RZ ;  /* 0x00009910260b7816 */ /* 0x000fe400000000ff */
[----:B------:R-:W-:-:S03]  /*a4b0*/  PRMT R15, R37, 0x9910, RZ ;  /* 0x00009910250f7816 */ /* 0x000fc600000000ff */
[----:B------:R-:W-:Y:S01]  /*a4c0*/  IMAD R8, R11, R13, R8 ;  /* 0x0000000d0b087224 */ /* 0x000fe200078e0208 */
[----:B---3--:R-:W-:Y:S02]  /*a4d0*/  PRMT R14, R34, 0x9910, RZ ;  /* 0x00009910220e7816 */ /* 0x008fe400000000ff */
[----:B------:R-:W-:Y:S02]  /*a4e0*/  PRMT R39, R39, 0x9910, RZ ;  /* 0x0000991027277816 */ /* 0x000fe400000000ff */
[----:B------:R-:W-:Y:S01]  /*a4f0*/  PRMT R40, R40, 0x9910, RZ ;  /* 0x0000991028287816 */ /* 0x000fe200000000ff */
[----:B------:R-:W-:Y:S01]  /*a500*/  IMAD R8, R15, R14, R8 ;  /* 0x0000000e0f087224 */ /* 0x000fe200078e0208 */
[----:B------:R-:W-:Y:S02]  /*a510*/  MOV R13, R39 ;  /* 0x00000027000d7202 */ /* 0x000fe40000000f00 */
[----:B------:R-:W-:Y:S02]  /*a520*/  MOV R11, R40 ;  /* 0x00000028000b7202 */ /* 0x000fe40000000f00 */
[----:B------:R-:W-:-:S02]  /*a530*/  PRMT R26, R26, 0x9910, RZ ;  /* 0x000099101a1a7816 */ /* 0x000fc400000000ff */
[----:B------:R-:W-:Y:S01]  /*a540*/  PRMT R10, R10, 0x9910, RZ ;  /* 0x000099100a0a7816 */ /* 0x000fe200000000ff */
[----:B------:R-:W-:Y:S02]  /*a550*/  IMAD R8, R11, R13, R8 ;  /* 0x0000000d0b087224 */ /* 0x000fe400078e0208 */
[----:B------:R-:W-:Y:S01]  /*a560*/  IMAD.MOV.U32 R11, RZ, RZ, R26 ;  /* 0x000000ffff0b7224 */ /* 0x000fe200078e001a */
[----:B------:R-:W-:-:S03]  /*a570*/  PRMT R13, R35, 0x9910, RZ ;  /* 0x00009910230d7816 */ /* 0x000fc600000000ff */
[----:B------:R-:W-:Y:S01]  /*a580*/  IMAD R8, R11, R10, R8 ;  /* 0x0000000a0b087224 */ /* 0x000fe200078e0208 */
[----:B------:R-:W-:Y:S02]  /*a590*/  PRMT R12, R12, 0x9910, RZ ;  /* 0x000099100c0c7816 */ /* 0x000fe400000000ff */
[----:B------:R-:W-:-:S03]  /*a5a0*/  PRMT R19, R19, 0x9910, RZ ;  /* 0x0000991013137816 */ /* 0x000fc600000000ff */
[----:B------:R-:W-:Y:S01]  /*a5b0*/  IMAD R8, R13, R12, R8 ;  /* 0x0000000c0d087224 */ /* 0x000fe200078e0208 */
[----:B------:R-:W-:Y:S02]  /*a5c0*/  PRMT R14, R18, 0x9910, RZ ;  /* 0x00009910120e7816 */ /* 0x000fe400000000ff */
[----:B------:R-:W-:Y:S02]  /*a5d0*/  MOV R11, R19 ;  /* 0x00000013000b7202 */ /* 0x000fe40000000f00 */
[----:B------:R-:W-:-:S03]  /*a5e0*/  IADD3 R10, P1, R16, R7, RZ ;  /* 0x00000007100a7210 */ /* 0x000fc60007f3e0ff */
[----:B------:R-:W-:Y:S01]  /*a5f0*/  IMAD R8, R11, R14, R8 ;  /* 0x0000000e0b087224 */ /* 0x000fe200078e0208 */
[----:B------:R-:W-:Y:S01]  /*a600*/  IADD3.X R13, R17, R2, RZ, P1, !PT ;  /* 0x00000002110d7210 */ /* 0x000fe20000ffe4ff */
[----:B------:R-:W-:-:S03]  /*a610*/  IMAD.WIDE R14, R31, 0x2, R28 ;  /* 0x000000021f0e7825 */ /* 0x000fc600078e021c */
[----:B------:R-:W-:-:S07]  /*a620*/  PRMT R53, R8, 0x7610, R53 ;  /* 0x0000761008357816 */ /* 0x000fce0000000035 */
.L_x_518:
[----:B------:R-:W-:Y:S05]  /*a630*/  BSYNC B3 ;  /* 0x0000000000037941 */ /* 0x000fea0003800000 */
.L_x_517:
[----:B------:R-:W-:-:S13]  /*a640*/  ISETP.NE.OR P0, PT, R0, RZ, P0 ;  /* 0x000000ff0000720c */ /* 0x000fda0000705670 */
[----:B------:R-:W-:Y:S05]  /*a650*/  @!P0 BRA `(.L_x_519) ;  /* 0x0000000000a48947 */ /* 0x000fea0003800000 */
.L_x_513:
[-C--:B------:R-:W-:Y:S01]  /*a660*/  IADD3 R18, P0, R10, R7.reuse, RZ ;  /* 0x000000070a127210 */ /* 0x080fe20007f1e0ff */
[----:B-1----:R-:W-:Y:S01]  /*a670*/  IMAD.WIDE R16, R6, 0x2, R14 ;  /* 0x0000000206107825 */ /* 0x002fe200078e020e */
[----:B------:R-:W-:Y:S01]  /*a680*/  MOV R12, R10 ;  /* 0x0000000a000c7202 */ /* 0x000fe20000000f00 */
[----:B------:R0:W2:Y:S02]  /*a690*/  LDG.E.U16.CONSTANT R30, desc[UR4][R14.64] ;  /* 0x000000040e1e7981 */ /* 0x0000a4000c1e9500 */
[----:B------:R-:W-:Y:S01]  /*a6a0*/  IMAD.X R19, R13, 0x1, R2, P0 ;  /* 0x000000010d137824 */ /* 0x000fe200000e0602 */
[----:B------:R-:W-:Y:S01]  /*a6b0*/  IADD3 R28, P0, R18, R7, RZ ;  /* 0x00000007121c7210 */ /* 0x000fe20007f1e0ff */
[----:B------:R-:W-:Y:S01]  /*a6c0*/  IMAD.WIDE R26, R6, 0x2, R16 ;  /* 0x00000002061a7825 */ /* 0x000fe200078e0210 */
[----:B------:R-:W3:Y:S02]  /*a6d0*/  LDG.E.U16.CONSTANT R8, desc[UR4][R12.64] ;  /* 0x000000040c087981 */ /* 0x000ee4000c1e9500 */
[----:B------:R-:W-:-:S02]  /*a6e0*/  IADD3.X R29, R19, R2, RZ, P0, !PT ;  /* 0x00000002131d7210 */ /* 0x000fc400007fe4ff */
[----:B------:R-:W-:Y:S01]  /*a6f0*/  IADD3 R10, P0, R28, R7, RZ ;  /* 0x000000071c0a7210 */ /* 0x000fe20007f1e0ff */
[----:B0-----:R-:W-:Y:S01]  /*a700*/  IMAD.WIDE R14, R6, 0x2, R26 ;  /* 0x00000002060e7825 */ /* 0x001fe200078e021a */
[----:B------:R-:W4:Y:S02]  /*a710*/  LDG.E.U16.CONSTANT R31, desc[UR4][R16.64] ;  /* 0x00000004101f7981 */ /* 0x000f24000c1e9500 */
[----:B------:R-:W-:Y:S02]  /*a720*/  IADD3.X R11, R29, R2, RZ, P0, !PT ;  /* 0x000000021d0b7210 */ /* 0x000fe400007fe4ff */
[----:B------:R-:W4:Y:S04]  /*a730*/  LDG.E.U16.CONSTANT R18, desc[UR4][R18.64] ;  /* 0x0000000412127981 */ /* 0x000f28000c1e9500 */
[----:B------:R-:W4:Y:S04]  /*a740*/  LDG.E.U16.CONSTANT R32, desc[UR4][R26.64] ;  /* 0x000000041a207981 */ /* 0x000f28000c1e9500 */
[----:B------:R-:W4:Y:S04]  /*a750*/  LDG.E.U16.CONSTANT R28, desc[UR4][R28.64] ;  /* 0x000000041c1c7981 */ /* 0x000f28000c1e9500 */
[----:B------:R0:W4:Y:S04]  /*a760*/  LDG.E.U16.CONSTANT R34, desc[UR4][R14.64] ;  /* 0x000000040e227981 */ /* 0x000128000c1e9500 */
[----:B------:R1:W4:Y:S01]  /*a770*/  LDG.E.U16.CONSTANT R33, desc[UR4][R10.64] ;  /* 0x000000040a217981 */ /* 0x000322000c1e9500 */
[----:B------:R-:W-:-:S02]  /*a780*/  IADD3 R0, R0, -0x4, RZ ;  /* 0xfffffffc00007810 */ /* 0x000fc40007ffe0ff */
[----:B------:R-:W-:Y:S02]  /*a790*/  IADD3 R9, R9, 0x4, RZ ;  /* 0x0000000409097810 */ /* 0x000fe40007ffe0ff */
[----:B------:R-:W-:Y:S01]  /*a7a0*/  ISETP.NE.AND P0, PT, R0, RZ, PT ;  /* 0x000000ff0000720c */ /* 0x000fe20003f05270 */
[----:B0-----:R-:W-:Y:S01]  /*a7b0*/  IMAD.WIDE R14, R6, 0x2, R14 ;  /* 0x00000002060e7825 */ /* 0x001fe200078e020e */
[----:B-1----:R-:W-:Y:S02]  /*a7c0*/  IADD3 R10, P1, R10, R7, RZ ;  /* 0x000000070a0a7210 */ /* 0x002fe40007f3e0ff */
[----:B--2---:R-:W-:Y:S02]  /*a7d0*/  PRMT R30, R30, 0x9910, RZ ;  /* 0x000099101e1e7816 */ /* 0x004fe400000000ff */
[----:B---3--:R-:W-:-:S03]  /*a7e0*/  PRMT R12, R8, 0x9910, RZ ;  /* 0x00009910080c7816 */ /* 0x008fc600000000ff */
[----:B------:R-:W-:-:S04]  /*a7f0*/  IMAD.MOV.U32 R8, RZ, RZ, R30 ;  /* 0x000000ffff087224 */ /* 0x000fc800078e001e */
[----:B-----5:R-:W-:Y:S01]  /*a800*/  IMAD R8, R8, R12, R53 ;  /* 0x0000000c08087224 */ /* 0x020fe200078e0235 */
[----:B----4-:R-:W-:Y:S02]  /*a810*/  PRMT R13, R31, 0x9910, RZ ;  /* 0x000099101f0d7816 */ /* 0x010fe400000000ff */
[----:B------:R-:W-:Y:S02]  /*a820*/  PRMT R12, R18, 0x9910, RZ ;  /* 0x00009910120c7816 */ /* 0x000fe400000000ff */
[----:B------:R-:W-:-:S03]  /*a830*/  PRMT R17, R32, 0x9910, RZ ;  /* 0x0000991020117816 */ /* 0x000fc600000000ff */
[----:B------:R-:W-:Y:S01]  /*a840*/  IMAD R8, R13, R12, R8 ;  /* 0x0000000c0d087224 */ /* 0x000fe200078e0208 */
[----:B------:R-:W-:Y:S02]  /*a850*/  PRMT R16, R28, 0x9910, RZ ;  /* 0x000099101c107816 */ /* 0x000fe400000000ff */
[----:B------:R-:W-:-:S03]  /*a860*/  PRMT R34, R34, 0x9910, RZ ;  /* 0x0000991022227816 */ /* 0x000fc600000000ff */
[----:B------:R-:W-:Y:S01]  /*a870*/  IMAD R8, R17, R16, R8 ;  /* 0x0000001011087224 */ /* 0x000fe200078e0208 */
[----:B------:R-:W-:Y:S02]  /*a880*/  PRMT R33, R33, 0x9910, RZ ;  /* 0x0000991021217816 */ /* 0x000fe400000000ff */
[----:B------:R-:W-:-:S03]  /*a890*/  MOV R13, R34 ;  /* 0x00000022000d7202 */ /* 0x000fc60000000f00 */
[----:B------:R-:W-:-:S04]  /*a8a0*/  IMAD.MOV.U32 R12, RZ, RZ, R33 ;  /* 0x000000ffff0c7224 */ /* 0x000fc800078e0021 */
[----:B------:R-:W-:Y:S01]  /*a8b0*/  IMAD R8, R13, R12, R8 ;  /* 0x0000000c0d087224 */ /* 0x000fe200078e0208 */
[----:B------:R-:W-:-:S04]  /*a8c0*/  IADD3.X R13, R11, R2, RZ, P1, !PT ;  /* 0x000000020b0d7210 */ /* 0x000fc80000ffe4ff */
[----:B------:R-:W-:Y:S01]  /*a8d0*/  PRMT R53, R8, 0x7610, R53 ;  /* 0x0000761008357816 */ /* 0x000fe20000000035 */
[----:B------:R-:W-:Y:S06]  /*a8e0*/  @P0 BRA `(.L_x_513) ;  /* 0xfffffffc005c0947 */ /* 0x000fec000383ffff */
.L_x_519:
[----:B------:R-:W-:Y:S05]  /*a8f0*/  BSYNC B2 ;  /* 0x0000000000027941 */ /* 0x000fea0003800000 */
.L_x_512:
[----:B------:R-:W-:-:S13]  /*a900*/  ISETP.NE.AND P0, PT, R5, RZ, PT ;  /* 0x000000ff0500720c */ /* 0x000fda0003f05270 */
[----:B------:R-:W-:Y:S05]  /*a910*/  @!P0 BRA `(.L_x_520) ;  /* 0x0000000000888947 */ /* 0x000fea0003800000 */
[----:B------:R-:W-:Y:S01]  /*a920*/  ULDC UR7, c[0x0][0x494] ;  /* 0x0001250000077ab9 */ /* 0x000fe20000000800 */
[C---:B0-----:R-:W-:Y:S02]  /*a930*/  IMAD R13, R9.reuse, R4, RZ ;  /* 0x00000004090d7224 */ /* 0x041fe400078e02ff */
[----:B------:R-:W-:Y:S02]  /*a940*/  IMAD R11, R9, UR7, RZ ;  /* 0x00000007090b7c24 */ /* 0x000fe4000f8e02ff */
        /* <DEDUP_REMOVED lines=11> */
[----:B------:R-:W-:-:S03]  /*aa00*/  IADD3 R5, R11, UR7, RZ ;  /* 0x000000070b057c10 */ /* 0x000fc6000fffe0ff */
[----:B------:R-:W-:-:S04]  /*aa10*/  IMAD.WIDE R8, R13, 0x2, R24 ;  /* 0x000000020d087825 */ /* 0x000fc800078e0218 */
[----:B------:R-:W-:Y:S02]  /*aa20*/  IMAD.WIDE R6, R5, 0x2, R22 ;  /* 0x0000000205067825 */ /* 0x000fe400078e0216 */
[----:B------:R-:W2:Y:S02]  /*aa30*/  LDG.E.U16.CONSTANT R8, desc[UR4][R8.64] ;  /* 0x0000000408087981 */ /* 0x000ea4000c1e9500 */
[----:B------:R-:W-:Y:S01]  /*aa40*/  @P0 IADD3 R11, R13, R4, RZ ;  /* 0x000000040d0b0210 */ /* 0x000fe20007ffe0ff */
[----:B------:R-:W-:Y:S01]  /*aa50*/  @P0 VIADD R5, R5, UR7 ;  /* 0x0000000705050c36 */ /* 0x000fe20008000000 */
[----:B------:R-:W3:Y:S03]  /*aa60*/  LDG.E.U16.CONSTANT R6, desc[UR4][R6.64] ;  /* 0x0000000406067981 */ /* 0x000ee6000c1e9500 */
        /* <DEDUP_REMOVED lines=8> */
[----:B-----5:R-:W-:Y:S02]  /*aaf0*/  @P0 PRMT R4, R22, 0x9910, RZ ;  /* 0x0000991016040816 */ /* 0x020fe400000000ff */
[----:B------:R-:W-:Y:S02]  /*ab00*/  @P0 MOV R2, R5 ;  /* 0x0000000500020202 */ /* 0x000fe40000000f00 */
[----:B------:R-:W-:-:S05]  /*ab10*/  @P0 MOV R0, R4 ;  /* 0x0000000400000202 */ /* 0x000fca0000000f00 */
[----:B------:R-:W-:-:S05]  /*ab20*/  @P0 IMAD R0, R0, R2, R53 ;  /* 0x0000000200000224 */ /* 0x000fca00078e0235 */
[----:B------:R-:W-:-:S07]  /*ab30*/  @P0 PRMT R53, R0, 0x7610, R53 ;  /* 0x0000761000350816 */ /* 0x000fce0000000035 */
.L_x_520:
[----:B-----5:R2:W-:Y:S02]  /*ab40*/  STG.E.U16 desc[UR4][R20.64], R53 ;  /* 0x0000003514007986 */ /* 0x0205e4000c101504 */
.L_x_511:
[----:B------:R-:W-:-:S07]  /*ab50*/  VIADD R3, R3, 0x80 ;  /* 0x0000008003037836 */ /* 0x000fce0000000000 */
.L_x_500:
[----:B------:R-:W-:-:S13]  /*ab60*/  ISETP.GE.AND P0, PT, R3, UR6, PT ;  /* 0x0000000603007c0c */ /* 0x000fda000bf06270 */
[----:B------:R-:W-:Y:S05]  /*ab70*/  @P0 BRA `(.L_x_521) ;  /* 0x0000005400fc0947 */ /* 0x000fea0003800000 */
[----:B------:R-:W3:Y:S01]  /*ab80*/  LDC R0, c[0x0][0x218] ;  /* 0x00008600ff007b82 */ /* 0x000ee20000000800 */
[----:B------:R-:W-:Y:S01]  /*ab90*/  HFMA2.MMA R24, -RZ, RZ, 0, 0 ;  /* 0x00000000ff187435 */ /* 0x000fe200000001ff */
[----:B------:R-:W-:Y:S01]  /*aba0*/  MOV R22, RZ ;  /* 0x000000ff00167202 */ /* 0x000fe20000000f00 */
[----:B0-2---:R-:W-:Y:S01]  /*abb0*/  IMAD.MOV.U32 R20, RZ, RZ, RZ ;  /* 0x000000ffff147224 */ /* 0x005fe200078e00ff */
        /* <DEDUP_REMOVED lines=20> */
[----:B-1----:R-:W-:-:S05]  /*ad00*/  IMAD.HI.U32 R6, R5, UR9, R4 ;  /* 0x0000000905067c27 */ /* 0x002fca000f8e0004 */
        /* <DEDUP_REMOVED lines=329> */
.L_x_522:
[----:B------:R-:W0:Y:S02]  /*c1a0*/  LDC R0, c[0x0][0x490] ;  /* 0x00012400ff007b82 */ /* 0x000e240000000800 */
[----:B0-----:R-:W-:-:S13]  /*c1b0*/  ISETP.GE.AND P0, PT, R0, 0x1, PT ;  /* 0x000000010000780c */ /* 0x001fda0003f06270 */
[----:B------:R-:W-:Y:S05]  /*c1c0*/  @!P0 BRA `(.L_x_523) ;  /* 0x0000001400608947 */ /* 0x000fea0003800000 */
[----:B------:R-:W-:Y:S01]  /*c1d0*/  ULDC.64 UR8, c[0x0][0x478] ;  /* 0x00011e0000087ab9 */ /* 0x000fe20000000a00 */
[----:B------:R-:W-:Y:S01]  /*c1e0*/  VIMNMX R0, R0, 0x1, !PT ;  /* 0x0000000100007848 */ /* 0x000fe20007fe0100 */
[----:B------:R-:W0:Y:S01]  /*c1f0*/  LDC R4, c[0x0][0x498] ;  /* 0x00012600ff047b82 */ /* 0x000e220000000800 */
[----:B------:R-:W-:Y:S01]  /*c200*/  IADD3 R20, P0, R20, UR8, RZ ;  /* 0x0000000814147c10 */ /* 0x000fe2000ff1e0ff */
[----:B------:R-:W-:-:S04]  /*c210*/  ULDC.64 UR10, c[0x0][0x488] ;  /* 0x00012200000a7ab9 */ /* 0x000fc80000000a00 */
        /* <DEDUP_REMOVED lines=9> */
[----:B------:R-:W-:Y:S02]  /*c2b0*/  IADD3.X R23, RZ, UR9, RZ, P0, !PT ;  /* 0x00000009ff177c10 */ /* 0x000fe400087fe4ff */
[----:B------:R-:W-:-:S03]  /*c2c0*/  LOP3.LUT R5, R0, 0x3, RZ, 0xc0, !PT ;  /* 0x0000000300057812 */ /* 0x000fc600078ec0ff */
[----:B--2---:R-:W-:Y:S05]  /*c2d0*/  @!P2 BRA `(.L_x_524) ;  /* 0x000000100088a947 */ /* 0x004fea0003800000 */
[----:B-1----:R-:W1:Y:S01]  /*c2e0*/  LDC R6, c[0x0][0x494] ;  /* 0x00012500ff067b82 */ /* 0x002e620000000800 */
[----:B------:R-:W-:Y:S01]  /*c2f0*/  IADD3 R0, R0, -R5, RZ ;  /* 0x8000000500007210 */ /* 0x000fe20007ffe0ff */
[----:B------:R-:W-:Y:S01]  /*c300*/  BSSY B2, `(.L_x_524) ;  /* 0x000011f000027945 */ /* 0x000fe20003800000 */
[----:B0-----:R-:W-:Y:S01]  /*c310*/  SHF.R.S32.HI R11, RZ, 0x1f, R4 ;  /* 0x0000001fff0b7819 */ /* 0x001fe20000011404 */
[----:B------:R-:W-:Y:S01]  /*c320*/  IMAD.MOV.U32 R10, RZ, RZ, R24 ;  /* 0x000000ffff0a7224 */ /* 0x000fe200078e0018 */
[----:B------:R-:W-:Y:S01]  /*c330*/  ISETP.GT.AND P0, PT, R0, RZ, PT ;  /* 0x000000ff0000720c */ /* 0x000fe20003f04270 */
[----:B------:R-:W-:Y:S01]  /*c340*/  IMAD.MOV.U32 R9, RZ, RZ, RZ ;  /* 0x000000ffff097224 */ /* 0x000fe200078e00ff */
[----:B------:R-:W-:Y:S02]  /*c350*/  MOV R13, R25 ;  /* 0x00000019000d7202 */ /* 0x000fe40000000f00 */
[----:B------:R-:W-:Y:S02]  /*c360*/  SHF.L.U32 R7, R4, 0x1, RZ ;  /* 0x0000000104077819 */ /* 0x000fe400000006ff */
[----:B------:R-:W-:-:S02]  /*c370*/  MOV R14, R22 ;  /* 0x00000016000e7202 */ /* 0x000fc40000000f00 */
        /* <DEDUP_REMOVED lines=8> */
.L_x_528:
[----:B------:R-:W0:Y:S01]  /*c400*/  LDC R8, c[0x0][0x494] ;  /* 0x00012500ff087b82 */ /* 0x000e220000000800 */
[-C--:B------:R-:W-:Y:S01]  /*c410*/  IADD3 R34, P1, R10, R7.reuse, RZ ;  /* 0x000000070a227210 */ /* 0x080fe20007f3e0ff */
[----:B------:R-:W-:Y:S01]  /*c420*/  IMAD.MOV.U32 R12, RZ, RZ, R10 ;  /* 0x000000ffff0c7224 */ /* 0x000fe200078e000a */
[----:B------:R2:W3:Y:S02]  /*c430*/  LDG.E.U16.CONSTANT R11, desc[UR4][R14.64] ;  /* 0x000000040e0b7981 */ /* 0x0004e4000c1e9500 */
[-C--:B------:R-:W-:Y:S02]  /*c440*/  IADD3.X R35, R13, R2.reuse, RZ, P1, !PT ;  /* 0x000000020d237210 */ /* 0x080fe40000ffe4ff */
[-C--:B------:R-:W-:Y:S01]  /*c450*/  IADD3 R18, P1, R34, R7.reuse, RZ ;  /* 0x0000000722127210 */ /* 0x080fe20007f3e0ff */
[----:B------:R-:W4:Y:S01]  /*c460*/  LDG.E.U16.CONSTANT R12, desc[UR4][R12.64] ;  /* 0x000000040c0c7981 */ /* 0x000f22000c1e9500 */
[C---:B0-----:R-:W-:Y:S02]  /*c470*/  IMAD.WIDE R16, R8.reuse, 0x2, R14 ;  /* 0x0000000208107825 */ /* 0x041fe400078e020e */
[----:B------:R-:W-:Y:S01]  /*c480*/  IADD3.X R19, R35, R2, RZ, P1, !PT ;  /* 0x0000000223137210 */ /* 0x000fe20000ffe4ff */
[----:B------:R0:W4:Y:S01]  /*c490*/  LDG.E.U16.CONSTANT R47, desc[UR4][R34.64] ;  /* 0x00000004222f7981 */ /* 0x000122000c1e9500 */
[----:B------:R-:W-:Y:S01]  /*c4a0*/  IMAD.WIDE R30, R8, 0x2, R16 ;  /* 0x00000002081e7825 */ /* 0x000fe200078e0210 */
[----:B------:R-:W-:-:S02]  /*c4b0*/  IADD3 R26, P1, R18, R7, RZ ;  /* 0x00000007121a7210 */ /* 0x000fc40007f3e0ff */
[----:B------:R-:W4:Y:S01]  /*c4c0*/  LDG.E.U16.CONSTANT R10, desc[UR4][R16.64] ;  /* 0x00000004100a7981 */ /* 0x000f22000c1e9500 */
[----:B------:R-:W-:-:S03]  /*c4d0*/  IMAD.WIDE R36, R8, 0x2, R30 ;  /* 0x0000000208247825 */ /* 0x000fc600078e021e */
[----:B------:R1:W4:Y:S01]  /*c4e0*/  LDG.E.U16.CONSTANT R48, desc[UR4][R30.64] ;  /* 0x000000041e307981 */ /* 0x000322000c1e9500 */
[----:B------:R-:W-:-:S03]  /*c4f0*/  IMAD.X R27, R19, 0x1, R2, P1 ;  /* 0x00000001131b7824 */ /* 0x000fc600008e0602 */
[----:B------:R1:W4:Y:S01]  /*c500*/  LDG.E.U16.CONSTANT R51, desc[UR4][R18.64] ;  /* 0x0000000412337981 */ /* 0x000322000c1e9500 */
[----:B--2---:R-:W-:Y:S01]  /*c510*/  IMAD.WIDE R14, R8, 0x2, R36 ;  /* 0x00000002080e7825 */ /* 0x004fe200078e0224 */
[-C--:B------:R-:W-:Y:S02]  /*c520*/  IADD3 R32, P1, R26, R7.reuse, RZ ;  /* 0x000000071a207210 */ /* 0x080fe40007f3e0ff */
[----:B------:R-:W2:Y:S02]  /*c530*/  LDG.E.U16.CONSTANT R49, desc[UR4][R36.64] ;  /* 0x0000000424317981 */ /* 0x000ea4000c1e9500 */
[-C--:B------:R-:W-:Y:S01]  /*c540*/  IADD3.X R33, R27, R2.reuse, RZ, P1, !PT ;  /* 0x000000021b217210 */ /* 0x080fe20000ffe4ff */
[----:B0-----:R-:W-:Y:S01]  /*c550*/  IMAD.WIDE R34, R8, 0x2, R14 ;  /* 0x0000000208227825 */ /* 0x001fe200078e020e */
[-C--:B------:R-:W-:Y:S01]  /*c560*/  IADD3 R28, P1, R32, R7.reuse, RZ ;  /* 0x00000007201c7210 */ /* 0x080fe20007f3e0ff */
[----:B------:R-:W2:Y:S03]  /*c570*/  LDG.E.U16.CONSTANT R50, desc[UR4][R26.64] ;  /* 0x000000041a327981 */ /* 0x000ea6000c1e9500 */
[----:B------:R-:W-:Y:S01]  /*c580*/  IADD3.X R29, R33, R2, RZ, P1, !PT ;  /* 0x00000002211d7210 */ /* 0x000fe20000ffe4ff */
[----:B-1----:R-:W-:Y:S01]  /*c590*/  IMAD.WIDE R30, R8, 0x2, R34 ;  /* 0x00000002081e7825 */ /* 0x002fe200078e0222 */
[-C--:B------:R-:W-:Y:S01]  /*c5a0*/  IADD3 R16, P1, R28, R7.reuse, RZ ;  /* 0x000000071c107210 */ /* 0x080fe20007f3e0ff */
[----:B------:R0:W2:Y:S04]  /*c5b0*/  LDG.E.U16.CONSTANT R41, desc[UR4][R32.64] ;  /* 0x0000000420297981 */ /* 0x0000a8000c1e9500 */
[----:B------:R-:W-:Y:S01]  /*c5c0*/  IMAD.X R17, R29, 0x1, R2, P1 ;  /* 0x000000011d117824 */ /* 0x000fe200008e0602 */
[----:B------:R-:W-:Y:S01]  /*c5d0*/  IADD3 R18, P1, R16, R7, RZ ;  /* 0x0000000710127210 */ /* 0x000fe20007f3e0ff */
[----:B------:R1:W2:Y:S01]  /*c5e0*/  LDG.E.U16.CONSTANT R46, desc[UR4][R14.64] ;  /* 0x000000040e2e7981 */ /* 0x0002a2000c1e9500 */
[----:B0-----:R-:W-:-:S02]  /*c5f0*/  IMAD.WIDE R32, R8, 0x2, R30 ;  /* 0x0000000208207825 */ /* 0x001fc400078e021e */
[----:B------:R-:W-:Y:S01]  /*c600*/  IADD3.X R19, R17, R2, RZ, P1, !PT ;  /* 0x0000000211137210 */ /* 0x000fe20000ffe4ff */
[----:B------:R-:W2:Y:S01]  /*c610*/  LDG.E.U16.CONSTANT R42, desc[UR4][R34.64] ;  /* 0x00000004222a7981 */ /* 0x000ea2000c1e9500 */
[----:B------:R-:W-:Y:S01]  /*c620*/  IADD3 R26, P1, R18, R7, RZ ;  /* 0x00000007121a7210 */ /* 0x000fe20007f3e0ff */
[----:B------:R-:W-:-:S03]  /*c630*/  IMAD.WIDE R36, R8, 0x2, R32 ;  /* 0x0000000208247825 */ /* 0x000fc600078e0220 */
[----:B------:R-:W-:Y:S01]  /*c640*/  IADD3.X R27, R19, R2, RZ, P1, !PT ;  /* 0x00000002131b7210 */ /* 0x000fe20000ffe4ff */
[----:B------:R-:W2:Y:S01]  /*c650*/  LDG.E.U16.CONSTANT R45, desc[UR4][R28.64] ;  /* 0x000000041c2d7981 */ /* 0x000ea2000c1e9500 */
[----:B-1----:R-:W-:-:S03]  /*c660*/  IADD3 R14, P1, R26, R7, RZ ;  /* 0x000000071a0e7210 */ /* 0x002fc60007f3e0ff */
[----:B------:R0:W2:Y:S04]  /*c670*/  LDG.E.U16.CONSTANT R43, desc[UR4][R30.64] ;  /* 0x000000041e2b7981 */ /* 0x0000a8000c1e9500 */
[----:B------:R1:W2:Y:S01]  /*c680*/  LDG.E.U16.CONSTANT R44, desc[UR4][R16.64] ;  /* 0x00000004102c7981 */ /* 0x0002a2000c1e9500 */
[----:B------:R-:W-:-:S03]  /*c690*/  IMAD.X R15, R27, 0x1, R2, P1 ;  /* 0x000000011b0f7824 */ /* 0x000fc600008e0602 */
[----:B------:R-:W2:Y:S01]  /*c6a0*/  LDG.E.U16.CONSTANT R40, desc[UR4][R32.64] ;  /* 0x0000000420287981 */ /* 0x000ea2000c1e9500 */
[----:B0-----:R-:W-:Y:S01]  /*c6b0*/  IMAD.WIDE R30, R8, 0x2, R36 ;  /* 0x00000002081e7825 */ /* 0x001fe200078e0224 */
[-C--:B------:R-:W-:Y:S02]  /*c6c0*/  IADD3 R28, P1, R14, R7.reuse, RZ ;  /* 0x000000070e1c7210 */ /* 0x080fe40007f3e0ff */
[----:B------:R-:W2:Y:S04]  /*c6d0*/  LDG.E.U16.CONSTANT R19, desc[UR4][R18.64] ;  /* 0x0000000412137981 */ /* 0x000ea8000c1e9500 */
[----:B------:R0:W2:Y:S01]  /*c6e0*/  LDG.E.U16.CONSTANT R35, desc[UR4][R30.64] ;  /* 0x000000041e237981 */ /* 0x0000a2000c1e9500 */
[-C--:B------:R-:W-:Y:S02]  /*c6f0*/  IADD3.X R29, R15, R2.reuse, RZ, P1, !PT ;  /* 0x000000020f1d7210 */ /* 0x080fe40000ffe4ff */
[----:B-1----:R-:W-:Y:S01]  /*c700*/  IADD3 R16, P1, R28, R7, RZ ;  /* 0x000000071c107210 */ /* 0x002fe20007f3e0ff */
[----:B------:R1:W2:Y:S04]  /*c710*/  LDG.E.U16.CONSTANT R34, desc[UR4][R36.64] ;  /* 0x0000000424227981 */ /* 0x0002a8000c1e9500 */
[----:B------:R1:W2:Y:S01]  /*c720*/  LDG.E.U16.CONSTANT R39, desc[UR4][R26.64] ;  /* 0x000000041a277981 */ /* 0x0002a2000c1e9500 */
[----:B0-----:R-:W-:Y:S01]  /*c730*/  IMAD.WIDE R30, R8, 0x2, R30 ;  /* 0x00000002081e7825 */ /* 0x001fe200078e021e */
[----:B------:R-:W-:-:S02]  /*c740*/  IADD3.X R17, R29, R2, RZ, P1, !PT ;  /* 0x000000021d117210 */ /* 0x000fc40000ffe4ff */
[----:B------:R-:W2:Y:S01]  /*c750*/  LDG.E.U16.CONSTANT R38, desc[UR4][R14.64] ;  /* 0x000000040e267981 */ /* 0x000ea2000c1e9500 */
[-C--:B------:R-:W-:Y:S01]  /*c760*/  IADD3 R32, P1, R16, R7.reuse, RZ ;  /* 0x0000000710207210 */ /* 0x080fe20007f3e0ff */
[----:B-1----:R-:W-:Y:S02]  /*c770*/  IMAD.WIDE R36, R8, 0x2, R30 ;  /* 0x0000000208247825 */ /* 0x002fe400078e021e */
[----:B------:R0:W2:Y:S02]  /*c780*/  LDG.E.U16.CONSTANT R13, desc[UR4][R28.64] ;  /* 0x000000041c0d7981 */ /* 0x0000a4000c1e9500 */
[----:B------:R-:W-:Y:S02]  /*c790*/  IMAD.X R33, R17, 0x1, R2, P1 ;  /* 0x0000000111217824 */ /* 0x000fe400008e0602 */
[----:B------:R1:W2:Y:S01]  /*c7a0*/  LDG.E.U16.CONSTANT R18, desc[UR4][R30.64] ;  /* 0x000000041e127981 */ /* 0x0002a2000c1e9500 */
[----:B------:R-:W-:-:S03]  /*c7b0*/  IADD3 R26, P1, R32, R7, RZ ;  /* 0x00000007201a7210 */ /* 0x000fc60007f3e0ff */
[----:B------:R-:W2:Y:S01]  /*c7c0*/  LDG.E.U16.CONSTANT R14, desc[UR4][R36.64] ;  /* 0x00000004240e7981 */ /* 0x000ea2000c1e9500 */
[----:B0-----:R-:W-:Y:S01]  /*c7d0*/  IMAD.WIDE R28, R8, 0x2, R36 ;  /* 0x00000002081c7825 */ /* 0x001fe200078e0224 */
[----:B------:R-:W-:Y:S02]  /*c7e0*/  IADD3.X R27, R33, R2, RZ, P1, !PT ;  /* 0x00000002211b7210 */ /* 0x000fe40000ffe4ff */
[----:B------:R-:W2:Y:S04]  /*c7f0*/  LDG.E.U16.CONSTANT R17, desc[UR4][R16.64] ;  /* 0x0000000410117981 */ /* 0x000ea8000c1e9500 */
[----:B------:R0:W2:Y:S01]  /*c800*/  LDG.E.U16.CONSTANT R15, desc[UR4][R28.64] ;  /* 0x000000041c0f7981 */ /* 0x0000a2000c1e9500 */
[----:B-1----:R-:W-:-:S03]  /*c810*/  IADD3 R30, P1, R26, R7, RZ ;  /* 0x000000071a1e7210 */ /* 0x002fc60007f3e0ff */
[----:B------:R-:W2:Y:S04]  /*c820*/  LDG.E.U16.CONSTANT R26, desc[UR4][R26.64] ;  /* 0x000000041a1a7981 */ /* 0x000ea8000c1e9500 */
[----:B------:R1:W2:Y:S01]  /*c830*/  LDG.E.U16.CONSTANT R16, desc[UR4][R32.64] ;  /* 0x0000000420107981 */ /* 0x0002a2000c1e9500 */
[----:B0-----:R-:W-:Y:S01]  /*c840*/  IMAD.WIDE R28, R8, 0x2, R28 ;  /* 0x00000002081c7825 */ /* 0x001fe200078e021c */
[----:B------:R-:W-:Y:S02]  /*c850*/  IADD3.X R31, R27, R2, RZ, P1, !PT ;  /* 0x000000021b1f7210 */ /* 0x000fe40000ffe4ff */
[----:B------:R-:W-:-:S03]  /*c860*/  IADD3 R36, P1, R30, R7, RZ ;  /* 0x000000071e247210 */ /* 0x000fc60007f3e0ff */
[----:B------:R-:W2:Y:S01]  /*c870*/  LDG.E.U16.CONSTANT R30, desc[UR4][R30.64] ;  /* 0x000000041e1e7981 */ /* 0x000ea2000c1e9500 */
[----:B-1----:R-:W-:-:S03]  /*c880*/  IMAD.WIDE R32, R8, 0x2, R28 ;  /* 0x0000000208207825 */ /* 0x002fc600078e021c */
[----:B------:R-:W2:Y:S01]  /*c890*/  LDG.E.U16.CONSTANT R28, desc[UR4][R28.64] ;  /* 0x000000041c1c7981 */ /* 0x000ea2000c1e9500 */
[----:B------:R-:W-:-:S03]  /*c8a0*/  IMAD.X R37, R31, 0x1, R2, P1 ;  /* 0x000000011f257824 */ /* 0x000fc600008e0602 */
        /* <DEDUP_REMOVED lines=9> */
[----:B------:R-:W-:Y:S02]  /*c940*/  MOV R12, R11 ;  /* 0x0000000b000c7202 */ /* 0x000fe40000000f00 */
[----:B------:R-:W-:-:S05]  /*c950*/  MOV R11, R31 ;  /* 0x0000001f000b7202 */ /* 0x000fca0000000f00 */
        /* <DEDUP_REMOVED lines=8> */
[----:B------:R-:W-:Y:S01]  /*c9e0*/  PRMT R47, R50, 0x9910, RZ ;  /* 0x00009910322f7816 */ /* 0x000fe200000000ff */
[----:B------:R-:W-:-:S04]  /*c9f0*/  IMAD.MOV.U32 R31, RZ, RZ, R49 ;  /* 0x000000ffff1f7224 */ /* 0x000fc800078e0031 */
[----:B------:R-:W-:Y:S01]  /*ca00*/  IMAD R10, R31, R47, R10 ;  /* 0x0000002f1f0a7224 */ /* 0x000fe200078e020a */
[----:B------:R-:W-:Y:S02]  /*ca10*/  PRMT R12, R41, 0x9910, RZ ;  /* 0x00009910290c7816 */ /* 0x000fe400000000ff */
[----:B------:R-:W-:-:S05]  /*ca20*/  PRMT R11, R46, 0x9910, RZ ;  /* 0x000099102e0b7816 */ /* 0x000fca00000000ff */
[----:B------:R-:W-:Y:S01]  /*ca30*/  IMAD R10, R11, R12, R10 ;  /* 0x0000000c0b0a7224 */ /* 0x000fe200078e020a */
[----:B------:R-:W-:Y:S02]  /*ca40*/  PRMT R31, R42, 0x9910, RZ ;  /* 0x000099102a1f7816 */ /* 0x000fe400000000ff */
[----:B------:R-:W-:Y:S02]  /*ca50*/  PRMT R41, R45, 0x9910, RZ ;  /* 0x000099102d297816 */ /* 0x000fe400000000ff */
[----:B------:R-:W-:Y:S02]  /*ca60*/  PRMT R43, R43, 0x9910, RZ ;  /* 0x000099102b2b7816 */ /* 0x000fe400000000ff */
[----:B------:R-:W-:Y:S01]  /*ca70*/  PRMT R44, R44, 0x9910, RZ ;  /* 0x000099102c2c7816 */ /* 0x000fe200000000ff */
[----:B------:R-:W-:Y:S01]  /*ca80*/  IMAD R10, R31, R41, R10 ;  /* 0x000000291f0a7224 */ /* 0x000fe200078e020a */
[----:B------:R-:W-:Y:S02]  /*ca90*/  MOV R11, R43 ;  /* 0x0000002b000b7202 */ /* 0x000fe40000000f00 */
[----:B------:R-:W-:-:S02]  /*caa0*/  MOV R12, R44 ;  /* 0x0000002c000c7202 */ /* 0x000fc40000000f00 */
[----:B------:R-:W-:-:S03]  /*cab0*/  PRMT R40, R40, 0x9910, RZ ;  /* 0x0000991028287816 */ /* 0x000fc600000000ff */
[----:B------:R-:W-:Y:S01]  /*cac0*/  IMAD R10, R11, R12, R10 ;  /* 0x0000000c0b0a7224 */ /* 0x000fe200078e020a */
[----:B------:R-:W-:Y:S01]  /*cad0*/  PRMT R12, R19, 0x9910, RZ ;  /* 0x00009910130c7816 */ /* 0x000fe200000000ff */
[----:B------:R-:W-:Y:S01]  /*cae0*/  IMAD.MOV.U32 R11, RZ, RZ, R40 ;  /* 0x000000ffff0b7224 */ /* 0x000fe200078e0028 */
[----:B------:R-:W-:-:S03]  /*caf0*/  PRMT R35, R35, 0x9910, RZ ;  /* 0x0000991023237816 */ /* 0x000fc600000000ff */
[----:B------:R-:W-:Y:S01]  /*cb00*/  IMAD R10, R11, R12, R10 ;  /* 0x0000000c0b0a7224 */ /* 0x000fe200078e020a */
[----:B------:R-:W-:Y:S02]  /*cb10*/  PRMT R19, R34, 0x9910, RZ ;  /* 0x0000991022137816 */ /* 0x000fe400000000ff */
[----:B------:R-:W-:Y:S02]  /*cb20*/  PRMT R31, R39, 0x9910, RZ ;  /* 0x00009910271f7816 */ /* 0x000fe400000000ff */
[----:B------:R-:W-:-:S03]  /*cb30*/  PRMT R38, R38, 0x9910, RZ ;  /* 0x0000991026267816 */ /* 0x000fc600000000ff */
[----:B------:R-:W-:Y:S01]  /*cb40*/  IMAD R10, R19, R31, R10 ;  /* 0x0000001f130a7224 */ /* 0x000fe200078e020a */
[----:B------:R-:W-:Y:S02]  /*cb50*/  MOV R11, R35 ;  /* 0x00000023000b7202 */ /* 0x000fe40000000f00 */
[----:B------:R-:W-:Y:S02]  /*cb60*/  MOV R12, R38 ;  /* 0x00000026000c7202 */ /* 0x000fe40000000f00 */
[----:B------:R-:W-:-:S03]  /*cb70*/  PRMT R18, R18, 0x9910, RZ ;  /* 0x0000991012127816 */ /* 0x000fc600000000ff */
[----:B------:R-:W-:Y:S01]  /*cb80*/  IMAD R10, R11, R12, R10 ;  /* 0x0000000c0b0a7224 */ /* 0x000fe200078e020a */
[----:B------:R-:W-:Y:S01]  /*cb90*/  PRMT R12, R13, 0x9910, RZ ;  /* 0x000099100d0c7816 */ /* 0x000fe200000000ff */
[----:B------:R-:W-:Y:S01]  /*cba0*/  IMAD.MOV.U32 R11, RZ, RZ, R18 ;  /* 0x000000ffff0b7224 */ /* 0x000fe200078e0012 */
[----:B------:R-:W-:Y:S02]  /*cbb0*/  PRMT R13, R14, 0x9910, RZ ;  /* 0x000099100e0d7816 */ /* 0x000fe400000000ff */
[----:B------:R-:W-:Y:S01]  /*cbc0*/  PRMT R14, R17, 0x9910, RZ ;  /* 0x00009910110e7816 */ /* 0x000fe200000000ff */
[----:B------:R-:W-:Y:S01]  /*cbd0*/  IMAD R10, R11, R12, R10 ;  /* 0x0000000c0b0a7224 */ /* 0x000fe200078e020a */
[----:B------:R-:W-:-:S03]  /*cbe0*/  PRMT R15, R15, 0x9910, RZ ;  /* 0x000099100f0f7816 */ /* 0x000fc600000000ff */
[----:B------:R-:W-:Y:S01]  /*cbf0*/  IMAD R10, R13, R14, R10 ;  /* 0x0000000e0d0a7224 */ /* 0x000fe200078e020a */
[----:B------:R-:W-:Y:S02]  /*cc00*/  MOV R11, R15 ;  /* 0x0000000f000b7202 */ /* 0x000fe40000000f00 */
[----:B------:R-:W-:-:S04]  /*cc10*/  PRMT R16, R16, 0x9910, RZ ;  /* 0x0000991010107816 */ /* 0x000fc800000000ff */
[----:B------:R-:W-:-:S05]  /*cc20*/  MOV R12, R16 ;  /* 0x00000010000c7202 */ /* 0x000fca0000000f00 */
[----:B------:R-:W-:Y:S01]  /*cc30*/  IMAD R10, R11, R12, R10 ;  /* 0x0000000c0b0a7224 */ /* 0x000fe200078e020a */
[----:B------:R-:W-:Y:S02]  /*cc40*/  PRMT R28, R28, 0x9910, RZ ;  /* 0x000099101c1c7816 */ /* 0x000fe400000000ff */
[----:B------:R-:W-:-:S03]  /*cc50*/  PRMT R12, R26, 0x9910, RZ ;  /* 0x000099101a0c7816 */ /* 0x000fc600000000ff */
[----:B------:R-:W-:Y:S01]  /*cc60*/  IMAD.MOV.U32 R11, RZ, RZ, R28 ;  /* 0x000000ffff0b7224 */ /* 0x000fe200078e001c */
[----:B------:R-:W-:Y:S02]  /*cc70*/  PRMT R13, R52, 0x9910, RZ ;  /* 0x00009910340d7816 */ /* 0x000fe400000000ff */
[----:B------:R-:W-:Y:S01]  /*cc80*/  PRMT R14, R30, 0x9910, RZ ;  /* 0x000099101e0e7816 */ /* 0x000fe200000000ff */
[----:B------:R-:W-:Y:S01]  /*cc90*/  IMAD R10, R11, R12, R10 ;  /* 0x0000000c0b0a7224 */ /* 0x000fe200078e020a */
[----:B------:R-:W-:-:S03]  /*cca0*/  PRMT R29, R29, 0x9910, RZ ;  /* 0x000099101d1d7816 */ /* 0x000fc600000000ff */
[----:B------:R-:W-:Y:S01]  /*ccb0*/  IMAD R13, R13, R14, R10 ;  /* 0x0000000e0d0d7224 */ /* 0x000fe200078e020a */
[----:B------:R-:W-:Y:S01]  /*ccc0*/  PRMT R27, R27, 0x9910, RZ ;  /* 0x000099101b1b7816 */ /* 0x000fe200000000ff */
[----:B------:R-:W-:-:S03]  /*ccd0*/  IMAD.MOV.U32 R11, RZ, RZ, R29 ;  /* 0x000000ffff0b7224 */ /* 0x000fc600078e001d */
[----:B------:R-:W-:Y:S02]  /*cce0*/  MOV R12, R27 ;  /* 0x0000001b000c7202 */ /* 0x000fe40000000f00 */
[----:B------:R-:W-:-:S03]  /*ccf0*/  IADD3 R10, P2, R36, R7, RZ ;  /* 0x00000007240a7210 */ /* 0x000fc60007f5e0ff */
[----:B------:R-:W-:Y:S01]  /*cd00*/  IMAD R11, R12, R11, R13 ;  /* 0x0000000b0c0b7224 */ /* 0x000fe200078e020d */
[----:B------:R-:W-:Y:S01]  /*cd10*/  IADD3.X R13, R37, R2, RZ, P2, !PT ;  /* 0x00000002250d7210 */ /* 0x000fe200017fe4ff */
[----:B------:R-:W-:-:S03]  /*cd20*/  IMAD.WIDE R14, R8, 0x2, R32 ;  /* 0x00000002080e7825 */ /* 0x000fc600078e0220 */
[----:B------:R-:W-:Y:S01]  /*cd30*/  PRMT R53, R11, 0x7610, R53 ;  /* 0x000076100b357816 */ /* 0x000fe20000000035 */
[----:B------:R-:W-:Y:S06]  /*cd40*/  @P1 BRA `(.L_x_528) ;  /* 0xfffffff400ac1947 */ /* 0x000fec000383ffff */
.L_x_527:
[----:B------:R-:W-:Y:S05]  /*cd50*/  BSYNC B3 ;  /* 0x0000000000037941 */ /* 0x000fea0003800000 */
.L_x_526:
[----:B------:R-:W-:Y:S01]  /*cd60*/  ISETP.GT.AND P1, PT, R0, 0x4, PT ;  /* 0x000000040000780c */ /* 0x000fe20003f24270 */
[----:B------:R-:W-:-:S12]  /*cd70*/  BSSY B3, `(.L_x_529) ;  /* 0x000004c000037945 */ /* 0x000fd80003800000 */
[----:B------:R-:W-:Y:S05]  /*cd80*/  @!P1 BRA `(.L_x_530) ;  /* 0x0000000400289947 */ /* 0x000fea0003800000 */
[----:B------:R-:W0:Y:S01]  /*cd90*/  LDC R31, c[0x0][0x494] ;  /* 0x00012500ff1f7b82 */ /* 0x000e220000000800 */
[-C--:B------:R-:W-:Y:S01]  /*cda0*/  IADD3 R26, P0, R10, R7.reuse, RZ ;  /* 0x000000070a1a7210 */ /* 0x080fe20007f1e0ff */
[----:B------:R-:W-:Y:S01]  /*cdb0*/  IMAD.MOV.U32 R11, RZ, RZ, R13 ;  /* 0x000000ffff0b7224 */ /* 0x000fe200078e000d */
[----:B------:R-:W2:Y:S02]  /*cdc0*/  LDG.E.U16.CONSTANT R8, desc[UR4][R14.64] ;  /* 0x000000040e087981 */ /* 0x000ea4000c1e9500 */
[-C--:B------:R-:W-:Y:S02]  /*cdd0*/  IADD3.X R27, R13, R2.reuse, RZ, P0, !PT ;  /* 0x000000020d1b7210 */ /* 0x080fe400007fe4ff */
[-C--:B------:R-:W-:Y:S01]  /*cde0*/  IADD3 R44, P0, R26, R7.reuse, RZ ;  /* 0x000000071a2c7210 */ /* 0x080fe20007f1e0ff */
[----:B------:R3:W4:Y:S03]  /*cdf0*/  LDG.E.U16.CONSTANT R32, desc[UR4][R10.64] ;  /* 0x000000040a207981 */ /* 0x000726000c1e9500 */
[----:B------:R-:W-:Y:S01]  /*ce00*/  IADD3.X R45, R27, R2, RZ, P0, !PT ;  /* 0x000000021b2d7210 */ /* 0x000fe200007fe4ff */
[----:B------:R1:W4:Y:S01]  /*ce10*/  LDG.E.U16.CONSTANT R33, desc[UR4][R26.64] ;  /* 0x000000041a217981 */ /* 0x000322000c1e9500 */
[----:B0-----:R-:W-:Y:S01]  /*ce20*/  IMAD.WIDE R12, R31, 0x2, R14 ;  /* 0x000000021f0c7825 */ /* 0x001fe200078e020e */
[----:B------:R-:W-:-:S02]  /*ce30*/  IADD3 R34, P0, R44, R7, RZ ;  /* 0x000000072c227210 */ /* 0x000fc40007f1e0ff */
[----:B------:R-:W4:Y:S01]  /*ce40*/  LDG.E.U16.CONSTANT R36, desc[UR4][R44.64] ;  /* 0x000000042c247981 */ /* 0x000f22000c1e9500 */
[----:B------:R-:W-:-:S03]  /*ce50*/  IMAD.WIDE R16, R31, 0x2, R12 ;  /* 0x000000021f107825 */ /* 0x000fc600078e020c */
[----:B------:R0:W4:Y:S01]  /*ce60*/  LDG.E.U16.CONSTANT R30, desc[UR4][R12.64] ;  /* 0x000000040c1e7981 */ /* 0x000122000c1e9500 */
[----:B------:R-:W-:-:S03]  /*ce70*/  IMAD.X R35, R45, 0x1, R2, P0 ;  /* 0x000000012d237824 */ /* 0x000fc600000e0602 */
[----:B------:R0:W4:Y:S01]  /*ce80*/  LDG.E.U16.CONSTANT R38, desc[UR4][R16.64] ;  /* 0x0000000410267981 */ /* 0x000122000c1e9500 */
[C---:B------:R-:W-:Y:S01]  /*ce90*/  IMAD.WIDE R42, R31.reuse, 0x2, R16 ;  /* 0x000000021f2a7825 */ /* 0x040fe200078e0210 */
[-C--:B------:R-:W-:Y:S02]  /*cea0*/  IADD3 R28, P0, R34, R7.reuse, RZ ;  /* 0x00000007221c7210 */ /* 0x080fe40007f1e0ff */
[----:B------:R-:W4:Y:S01]  /*ceb0*/  LDG.E.U16.CONSTANT R34, desc[UR4][R34.64] ;  /* 0x0000000422227981 */ /* 0x000f22000c1e9500 */
[----:B------:R-:W-:Y:S01]  /*cec0*/  IMAD.WIDE R18, R31, 0x2, R42 ;  /* 0x000000021f127825 */ /* 0x000fe200078e022a */
[----:B------:R-:W-:Y:S02]  /*ced0*/  IADD3.X R29, R35, R2, RZ, P0, !PT ;  /* 0x00000002231d7210 */ /* 0x000fe400007fe4ff */
[----:B------:R-:W4:Y:S01]  /*cee0*/  LDG.E.U16.CONSTANT R37, desc[UR4][R42.64] ;  /* 0x000000042a257981 */ /* 0x000f22000c1e9500 */
[----:B---3--:R-:W-:Y:S01]  /*cef0*/  IADD3 R10, P0, R28, R7, RZ ;  /* 0x000000071c0a7210 */ /* 0x008fe20007f1e0ff */
[----:B-1----:R-:W-:-:S02]  /*cf00*/  IMAD.WIDE R26, R31, 0x2, R18 ;  /* 0x000000021f1a7825 */ /* 0x002fc400078e0212 */
[----:B------:R1:W3:Y:S01]  /*cf10*/  LDG.E.U16.CONSTANT R39, desc[UR4][R28.64] ;  /* 0x000000041c277981 */ /* 0x0002e2000c1e9500 */
[----:B------:R-:W-:-:S03]  /*cf20*/  IADD3.X R11, R29, R2, RZ, P0, !PT ;  /* 0x000000021d0b7210 */ /* 0x000fc600007fe4ff */
[----:B------:R-:W3:Y:S01]  /*cf30*/  LDG.E.U16.CONSTANT R40, desc[UR4][R18.64] ;  /* 0x0000000412287981 */ /* 0x000ee2000c1e9500 */
[-C--:B0-----:R-:W-:Y:S01]  /*cf40*/  IADD3 R12, P0, R10, R7.reuse, RZ ;  /* 0x000000070a0c7210 */ /* 0x081fe20007f1e0ff */
[----:B------:R-:W-:Y:S02]  /*cf50*/  IMAD.WIDE R14, R31, 0x2, R26 ;  /* 0x000000021f0e7825 */ /* 0x000fe400078e021a */
[----:B------:R-:W3:Y:S02]  /*cf60*/  LDG.E.U16.CONSTANT R26, desc[UR4][R26.64] ;  /* 0x000000041a1a7981 */ /* 0x000ee4000c1e9500 */
[----:B------:R-:W-:Y:S01]  /*cf70*/  IMAD.X R13, R11, 0x1, R2, P0 ;  /* 0x000000010b0d7824 */ /* 0x000fe200000e0602 */
[----:B------:R-:W-:Y:S01]  /*cf80*/  IADD3 R16, P0, R12, R7, RZ ;  /* 0x000000070c107210 */ /* 0x000fe20007f1e0ff */
[----:B-1----:R-:W-:Y:S01]  /*cf90*/  IMAD.WIDE R28, R31, 0x2, R14 ;  /* 0x000000021f1c7825 */ /* 0x002fe200078e020e */
[----:B------:R4:W3:Y:S02]  /*cfa0*/  LDG.E.U16.CONSTANT R10, desc[UR4][R10.64] ;  /* 0x000000040a0a7981 */ /* 0x0008e4000c1e9500 */
[----:B------:R-:W-:-:S02]  /*cfb0*/  IADD3.X R17, R13, R2, RZ, P0, !PT ;  /* 0x000000020d117210 */ /* 0x000fc400007fe4ff */
[----:B------:R0:W3:Y:S04]  /*cfc0*/  LDG.E.U16.CONSTANT R35, desc[UR4][R14.64] ;  /* 0x000000040e237981 */ /* 0x0000e8000c1e9500 */
[----:B------:R1:W3:Y:S04]  /*cfd0*/  LDG.E.U16.CONSTANT R12, desc[UR4][R12.64] ;  /* 0x000000040c0c7981 */ /* 0x0002e8000c1e9500 */
[----:B------:R-:W3:Y:S04]  /*cfe0*/  LDG.E.U16.CONSTANT R19, desc[UR4][R28.64] ;  /* 0x000000041c137981 */ /* 0x000ee8000c1e9500 */
[----:B------:R-:W3:Y:S01]  /*cff0*/  LDG.E.U16.CONSTANT R18, desc[UR4][R16.64] ;  /* 0x0000000410127981 */ /* 0x000ee2000c1e9500 */
[----:B------:R-:W-:Y:S01]  /*d000*/  PLOP3.LUT P0, PT, PT, PT, PT, 0x8, 0x0 ;  /* 0x000000000000781c */ /* 0x000fe20003f0e170 */
[----:B------:R-:W-:Y:S01]  /*d010*/  VIADD R9, R9, 0x8 ;  /* 0x0000000809097836 */ /* 0x000fe20000000000 */
[----:B------:R-:W-:-:S02]  /*d020*/  IADD3 R0, R0, -0x8, RZ ;  /* 0xfffffff800007810 */ /* 0x000fc40007ffe0ff */
[----:B--2---:R-:W-:Y:S02]  /*d030*/  PRMT R8, R8, 0x9910, RZ ;  /* 0x0000991008087816 */ /* 0x004fe400000000ff */
[----:B----4-:R-:W-:Y:S02]  /*d040*/  PRMT R11, R32, 0x9910, RZ ;  /* 0x00009910200b7816 */ /* 0x010fe400000000ff */
[----:B0-----:R-:W-:-:S03]  /*d050*/  PRMT R14, R33, 0x9910, RZ ;  /* 0x00009910210e7816 */ /* 0x001fc600000000ff */
[----:B-----5:R-:W-:Y:S01]  /*d060*/  IMAD R8, R8, R11, R53 ;  /* 0x0000000b08087224 */ /* 0x020fe200078e0235 */
[----:B-1----:R-:W-:Y:S02]  /*d070*/  PRMT R13, R36, 0x9910, RZ ;  /* 0x00009910240d7816 */ /* 0x002fe400000000ff */
[----:B------:R-:W-:Y:S02]  /*d080*/  PRMT R15, R30, 0x9910, RZ ;  /* 0x000099101e0f7816 */ /* 0x000fe400000000ff */
[----:B------:R-:W-:-:S03]  /*d090*/  PRMT R11, R38, 0x9910, RZ ;  /* 0x00009910260b7816 */ /* 0x000fc600000000ff */
[----:B------:R-:W-:Y:S01]  /*d0a0*/  IMAD R8, R15, R14, R8 ;  /* 0x0000000e0f087224 */ /* 0x000fe200078e0208 */
[----:B------:R-:W-:-:S03]  /*d0b0*/  PRMT R14, R34, 0x9910, RZ ;  /* 0x00009910220e7816 */ /* 0x000fc600000000ff */
[----:B------:R-:W-:Y:S01]  /*d0c0*/  IMAD R8, R11, R13, R8 ;  /* 0x0000000d0b087224 */ /* 0x000fe200078e0208 */
[----:B------:R-:W-:Y:S02]  /*d0d0*/  PRMT R15, R37, 0x9910, RZ ;  /* 0x00009910250f7816 */ /* 0x000fe400000000ff */
[----:B---3--:R-:W-:Y:S02]  /*d0e0*/  PRMT R39, R39, 0x9910, RZ ;  /* 0x0000991027277816 */ /* 0x008fe400000000ff */
        /* <DEDUP_REMOVED lines=20> */
.L_x_530:
[----:B------:R-:W-:Y:S05]  /*d230*/  BSYNC B3 ;  /* 0x0000000000037941 */ /* 0x000fea0003800000 */
.L_x_529:
[----:B------:R-:W-:-:S13]  /*d240*/  ISETP.NE.OR P0, PT, R0, RZ, P0 ;  /* 0x000000ff0000720c */ /* 0x000fda0000705670 */
[----:B------:R-:W-:Y:S05]  /*d250*/  @!P0 BRA `(.L_x_531) ;  /* 0x0000000000a48947 */ /* 0x000fea0003800000 */
.L_x_525:
[-C--:B------:R-:W-:Y:S01]  /*d260*/  IADD3 R18, P0, R10, R7.reuse, RZ ;  /* 0x000000070a127210 */ /* 0x080fe20007f1e0ff */
[----:B-1----:R-:W-:Y:S01]  /*d270*/  IMAD.WIDE R16, R6, 0x2, R14 ;  /* 0x0000000206107825 */ /* 0x002fe200078e020e */
[----:B------:R0:W2:Y:S02]  /*d280*/  LDG.E.U16.CONSTANT R30, desc[UR4][R14.64] ;  /* 0x000000040e1e7981 */ /* 0x0000a4000c1e9500 */
[-C--:B------:R-:W-:Y:S01]  /*d290*/  IADD3.X R19, R13, R2.reuse, RZ, P0, !PT ;  /* 0x000000020d137210 */ /* 0x080fe200007fe4ff */
[----:B------:R-:W-:Y:S01]  /*d2a0*/  IMAD.MOV.U32 R12, RZ, RZ, R10 ;  /* 0x000000ffff0c7224 */ /* 0x000fe200078e000a */
[----:B------:R-:W-:Y:S01]  /*d2b0*/  IADD3 R28, P0, R18, R7, RZ ;  /* 0x00000007121c7210 */ /* 0x000fe20007f1e0ff */
[----:B------:R-:W-:Y:S01]  /*d2c0*/  IMAD.WIDE R26, R6, 0x2, R16 ;  /* 0x00000002061a7825 */ /* 0x000fe200078e0210 */
[----:B------:R-:W3:Y:S02]  /*d2d0*/  LDG.E.U16.CONSTANT R31, desc[UR4][R16.64] ;  /* 0x00000004101f7981 */ /* 0x000ee4000c1e9500 */
[----:B------:R-:W-:-:S02]  /*d2e0*/  IADD3.X R29, R19, R2, RZ, P0, !PT ;  /* 0x00000002131d7210 */ /* 0x000fc400007fe4ff */
[----:B------:R-:W4:Y:S01]  /*d2f0*/  LDG.E.U16.CONSTANT R8, desc[UR4][R12.64] ;  /* 0x000000040c087981 */ /* 0x000f22000c1e9500 */
[----:B------:R-:W-:Y:S01]  /*d300*/  IADD3 R10, P0, R28, R7, RZ ;  /* 0x000000071c0a7210 */ /* 0x000fe20007f1e0ff */
[----:B0-----:R-:W-:Y:S02]  /*d310*/  IMAD.WIDE R14, R6, 0x2, R26 ;  /* 0x00000002060e7825 */ /* 0x001fe400078e021a */
[----:B------:R-:W3:Y:S02]  /*d320*/  LDG.E.U16.CONSTANT R18, desc[UR4][R18.64] ;  /* 0x0000000412127981 */ /* 0x000ee4000c1e9500 */
[----:B------:R-:W-:Y:S02]  /*d330*/  IMAD.X R11, R29, 0x1, R2, P0 ;  /* 0x000000011d0b7824 */ /* 0x000fe400000e0602 */
[----:B------:R-:W3:Y:S04]  /*d340*/  LDG.E.U16.CONSTANT R32, desc[UR4][R26.64] ;  /* 0x000000041a207981 */ /* 0x000ee8000c1e9500 */
[----:B------:R-:W3:Y:S04]  /*d350*/  LDG.E.U16.CONSTANT R28, desc[UR4][R28.64] ;  /* 0x000000041c1c7981 */ /* 0x000ee8000c1e9500 */
[----:B------:R-:W3:Y:S04]  /*d360*/  LDG.E.U16.CONSTANT R34, desc[UR4][R14.64] ;  /* 0x000000040e227981 */ /* 0x000ee8000c1e9500 */
[----:B------:R0:W3:Y:S01]  /*d370*/  LDG.E.U16.CONSTANT R33, desc[UR4][R10.64] ;  /* 0x000000040a217981 */ /* 0x0000e2000c1e9500 */
[----:B------:R-:W-:-:S04]  /*d380*/  IADD3 R0, R0, -0x4, RZ ;  /* 0xfffffffc00007810 */ /* 0x000fc80007ffe0ff */
[----:B------:R-:W-:Y:S02]  /*d390*/  ISETP.NE.AND P0, PT, R0, RZ, PT ;  /* 0x000000ff0000720c */ /* 0x000fe40003f05270 */
[----:B0-----:R-:W-:Y:S01]  /*d3a0*/  IADD3 R10, P1, R10, R7, RZ ;  /* 0x000000070a0a7210 */ /* 0x001fe20007f3e0ff */
[----:B------:R-:W-:Y:S01]  /*d3b0*/  IMAD.WIDE R14, R6, 0x2, R14 ;  /* 0x00000002060e7825 */ /* 0x000fe200078e020e */
[----:B------:R-:W-:Y:S02]  /*d3c0*/  IADD3 R9, R9, 0x4, RZ ;  /* 0x0000000409097810 */ /* 0x000fe40007ffe0ff */
[----:B--2---:R-:W-:Y:S02]  /*d3d0*/  PRMT R30, R30, 0x9910, RZ ;  /* 0x000099101e1e7816 */ /* 0x004fe400000000ff */
[----:B----4-:R-:W-:Y:S02]  /*d3e0*/  PRMT R12, R8, 0x9910, RZ ;  /* 0x00009910080c7816 */ /* 0x010fe400000000ff */
[----:B------:R-:W-:-:S02]  /*d3f0*/  MOV R8, R30 ;  /* 0x0000001e00087202 */ /* 0x000fc40000000f00 */
[----:B---3--:R-:W-:-:S03]  /*d400*/  PRMT R13, R31, 0x9910, RZ ;  /* 0x000099101f0d7816 */ /* 0x008fc600000000ff */
[----:B-----5:R-:W-:Y:S01]  /*d410*/  IMAD R8, R8, R12, R53 ;  /* 0x0000000c08087224 */ /* 0x020fe200078e0235 */
        /* <DEDUP_REMOVED lines=9> */
[----:B------:R-:W-:Y:S02]  /*d4b0*/  IMAD R8, R13, R12, R8 ;  /* 0x0000000c0d087224 */ /* 0x000fe400078e0208 */
[----:B------:R-:W-:-:S03]  /*d4c0*/  IMAD.X R13, R11, 0x1, R2, P1 ;  /* 0x000000010b0d7824 */ /* 0x000fc600008e0602 */
[----:B------:R-:W-:Y:S01]  /*d4d0*/  PRMT R53, R8, 0x7610, R53 ;  /* 0x0000761008357816 */ /* 0x000fe20000000035 */
[----:B------:R-:W-:Y:S06]  /*d4e0*/  @P0 BRA `(.L_x_525) ;  /* 0xfffffffc005c0947 */ /* 0x000fec000383ffff */
.L_x_531:
[----:B------:R-:W-:Y:S05]  /*d4f0*/  BSYNC B2 ;  /* 0x0000000000027941 */ /* 0x000fea0003800000 */
.L_x_524:
        /* <DEDUP_REMOVED lines=15> */
[----:B------:R-:W-:Y:S02]  /*d5f0*/  IADD3 R5, R11, UR7, RZ ;  /* 0x000000070b057c10 */ /* 0x000fe4000fffe0ff */
[----:B------:R-:W-:-:S03]  /*d600*/  IADD3 R13, R13, R4, RZ ;  /* 0x000000040d0d7210 */ /* 0x000fc60007ffe0ff */
[----:B------:R-:W-:-:S04]  /*d610*/  IMAD.WIDE R6, R5, 0x2, R22 ;  /* 0x0000000205067825 */ /* 0x000fc800078e0216 */
[----:B------:R-:W-:Y:S02]  /*d620*/  IMAD.WIDE R8, R13, 0x2, R24 ;  /* 0x000000020d087825 */ /* 0x000fe400078e0218 */
[----:B------:R-:W-:Y:S01]  /*d630*/  @P0 IADD3 R5, R5, UR7, RZ ;  /* 0x0000000705050c10 */ /* 0x000fe2000fffe0ff */
[----:B------:R-:W2:Y:S01]  /*d640*/  LDG.E.U16.CONSTANT R6, desc[UR4][R6.64] ;  /* 0x0000000406067981 */ /* 0x000ea2000c1e9500 */
[----:B------:R-:W-:-:S03]  /*d650*/  @P0 IMAD.IADD R11, R13, 0x1, R4 ;  /* 0x000000010d0b0824 */ /* 0x000fc600078e0204 */
[----:B------:R-:W-:Y:S01]  /*d660*/  @P0 IMAD.WIDE R22, R5, 0x2, R22 ;  /* 0x0000000205160825 */ /* 0x000fe200078e0216 */
[----:B------:R-:W3:Y:S03]  /*d670*/  LDG.E.U16.CONSTANT R8, desc[UR4][R8.64] ;  /* 0x0000000408087981 */ /* 0x000ee6000c1e9500 */
[----:B------:R-:W-:Y:S02]  /*d680*/  @P0 IMAD.WIDE R24, R11, 0x2, R24 ;  /* 0x000000020b180825 */ /* 0x000fe400078e0218 */
[----:B------:R-:W4:Y:S04]  /*d690*/  @P0 LDG.E.U16.CONSTANT R22, desc[UR4][R22.64] ;  /* 0x0000000416160981 */ /* 0x000f28000c1e9500 */
[----:B------:R-:W5:Y:S01]  /*d6a0*/  @P0 LDG.E.U16.CONSTANT R24, desc[UR4][R24.64] ;  /* 0x0000000418180981 */ /* 0x000f62000c1e9500 */
[----:B--2---:R-:W-:-:S02]  /*d6b0*/  PRMT R0, R6, 0x9910, RZ ;  /* 0x0000991006007816 */ /* 0x004fc400000000ff */
[----:B---3--:R-:W-:Y:S02]  /*d6c0*/  PRMT R2, R8, 0x9910, RZ ;  /* 0x0000991008027816 */ /* 0x008fe400000000ff */
[----:B----4-:R-:W-:-:S03]  /*d6d0*/  @P0 PRMT R4, R22, 0x9910, RZ ;  /* 0x0000991016040816 */ /* 0x010fc600000000ff */
[----:B------:R-:W-:Y:S01]  /*d6e0*/  IMAD R53, R0, R2, R53 ;  /* 0x0000000200357224 */ /* 0x000fe200078e0235 */
[----:B-----5:R-:W-:Y:S01]  /*d6f0*/  @P0 PRMT R5, R24, 0x9910, RZ ;  /* 0x0000991018050816 */ /* 0x020fe200000000ff */
[----:B------:R-:W-:-:S03]  /*d700*/  @P0 IMAD.MOV.U32 R0, RZ, RZ, R4 ;  /* 0x000000ffff000224 */ /* 0x000fc600078e0004 */
[----:B------:R-:W-:-:S05]  /*d710*/  @P0 MOV R2, R5 ;  /* 0x0000000500020202 */ /* 0x000fca0000000f00 */
[----:B------:R-:W-:-:S05]  /*d720*/  @P0 IMAD R0, R0, R2, R53 ;  /* 0x0000000200000224 */ /* 0x000fca00078e0235 */
[----:B------:R-:W-:-:S07]  /*d730*/  @P0 PRMT R53, R0, 0x7610, R53 ;  /* 0x0000761000350816 */ /* 0x000fce0000000035 */
.L_x_532:
[----:B-----5:R2:W-:Y:S02]  /*d740*/  STG.E.U16 desc[UR4][R20.64], R53 ;  /* 0x0000003514007986 */ /* 0x0205e4000c101504 */
.L_x_523:
[----:B------:R-:W-:-:S07]  /*d750*/  IADD3 R3, R3, 0x80, RZ ;  /* 0x0000008003037810 */ /* 0x000fce0007ffe0ff */
.L_x_509:
[----:B------:R-:W-:-:S13]  /*d760*/  ISETP.GE.AND P0, PT, R3, UR6, PT ;  /* 0x0000000603007c0c */ /* 0x000fda000bf06270 */
[----:B------:R-:W-:Y:S05]  /*d770*/  @P0 BREAK B0 ;  /* 0x0000000000000942 */ /* 0x000fea0003800000 */
[----:B------:R-:W-:Y:S05]  /*d780*/  @P0 BRA `(.L_x_533) ;  /* 0x0000005800000947 */ /* 0x000fea0003800000 */
[----:B0-----:R-:W0:Y:S01]  /*d790*/  LDC R0, c[0x0][0x218] ;  /* 0x00008600ff007b82 */ /* 0x001e220000000800 */
[----:B------:R-:W-:Y:S01]  /*d7a0*/  HFMA2.MMA R24, -RZ, RZ, 0, 0 ;  /* 0x00000000ff187435 */ /* 0x000fe200000001ff */
[----:B------:R-:W-:Y:S01]  /*d7b0*/  IMAD.MOV.U32 R22, RZ, RZ, RZ ;  /* 0x000000ffff167224 */ /* 0x000fe200078e00ff */
[----:B--2---:R-:W-:Y:S02]  /*d7c0*/  MOV R20, RZ ;  /* 0x000000ff00147202 */ /* 0x004fe40000000f00 */
        /* <DEDUP_REMOVED lines=350> */
.L_x_534:
        /* <DEDUP_REMOVED lines=19> */
[----:B--2---:R-:W-:Y:S05]  /*eee0*/  @!P2 BRA `(.L_x_536) ;  /* 0x000000100088a947 */ /* 0x004fea0003800000 */
[----:B-1----:R-:W1:Y:S01]  /*eef0*/  LDC R6, c[0x0][0x494] ;  /* 0x00012500ff067b82 */ /* 0x002e620000000800 */
[----:B------:R-:W-:Y:S01]  /*ef00*/  IMAD.IADD R0, R0, 0x1, -R5 ;  /* 0x0000000100007824 */ /* 0x000fe200078e0a05 */
[----:B0-----:R-:W-:Y:S01]  /*ef10*/  SHF.R.S32.HI R11, RZ, 0x1f, R4 ;  /* 0x0000001fff0b7819 */ /* 0x001fe20000011404 */
[----:B------:R-:W-:Y:S01]  /*ef20*/  BSSY B2, `(.L_x_536) ;  /* 0x000011e000027945 */ /* 0x000fe20003800000 */
[----:B------:R-:W-:Y:S01]  /*ef30*/  MOV R10, R24 ;  /* 0x00000018000a7202 */ /* 0x000fe20000000f00 */
[----:B------:R-:W-:Y:S01]  /*ef40*/  IMAD.SHL.U32 R7, R4, 0x2, RZ ;  /* 0x0000000204077824 */ /* 0x000fe200078e00ff */
[----:B------:R-:W-:Y:S01]  /*ef50*/  ISETP.GT.AND P0, PT, R0, RZ, PT ;  /* 0x000000ff0000720c */ /* 0x000fe20003f04270 */
[----:B------:R-:W-:Y:S01]  /*ef60*/  IMAD.MOV.U32 R15, RZ, RZ, R23 ;  /* 0x000000ffff0f7224 */ /* 0x000fe200078e0017 */
[----:B------:R-:W-:Y:S02]  /*ef70*/  MOV R13, R25 ;  /* 0x00000019000d7202 */ /* 0x000fe40000000f00 */
[----:B------:R-:W-:-:S02]  /*ef80*/  MOV R9, RZ ;  /* 0x000000ff00097202 */ /* 0x000fc40000000f00 */
[----:B------:R-:W-:Y:S02]  /*ef90*/  MOV R14, R22 ;  /* 0x00000016000e7202 */ /* 0x000fe40000000f00 */
[----:B------:R-:W-:-:S05]  /*efa0*/  SHF.L.U64.HI R2, R4, 0x1, R11 ;  /* 0x0000000104027819 */ /* 0x000fca000001020b */
[----:B------:R-:W-:Y:S05]  /*efb0*/  @!P0 BRA `(.L_x_537) ;  /* 0x0000000c00ac8947 */ /* 0x000fea0003800000 */
[----:B------:R-:W-:Y:S01]  /*efc0*/  ISETP.GT.AND P1, PT, R0, 0xc, PT ;  /* 0x0000000c0000780c */ /* 0x000fe20003f24270 */
[----:B------:R-:W-:Y:S01]  /*efd0*/  BSSY B3, `(.L_x_538) ;  /* 0x0000099000037945 */ /* 0x000fe20003800000 */
[----:B------:R-:W-:-:S11]  /*efe0*/  PLOP3.LUT P0, PT, PT, PT, PT, 0x80, 0x0 ;  /* 0x000000000000781c */ /* 0x000fd60003f0f070 */
[----:B------:R-:W-:Y:S05]  /*eff0*/  @!P1 BRA `(.L_x_539) ;  /* 0x0000000800589947 */ /* 0x000fea0003800000 */
[----:B------:R-:W-:-:S13]  /*f000*/  PLOP3.LUT P0, PT, PT, PT, PT, 0x8, 0x0 ;  /* 0x000000000000781c */ /* 0x000fda0003f0e170 */
.L_x_540:
        /* <DEDUP_REMOVED lines=149> */
.L_x_539:
[----:B------:R-:W-:Y:S05]  /*f960*/  BSYNC B3 ;  /* 0x0000000000037941 */ /* 0x000fea0003800000 */
.L_x_538:
[----:B------:R-:W-:Y:S01]  /*f970*/  ISETP.GT.AND P1, PT, R0, 0x4, PT ;  /* 0x000000040000780c */ /* 0x000fe20003f24270 */
[----:B------:R-:W-:-:S12]  /*f980*/  BSSY B3, `(.L_x_541) ;  /* 0x000004c000037945 */ /* 0x000fd80003800000 */
        /* <DEDUP_REMOVED lines=75> */
.L_x_542:
[----:B------:R-:W-:Y:S05]  /*fe40*/  BSYNC B3 ;  /* 0x0000000000037941 */ /* 0x000fea0003800000 */
.L_x_541:
[----:B------:R-:W-:-:S13]  /*fe50*/  ISETP.NE.OR P0, PT, R0, RZ, P0 ;  /* 0x000000ff0000720c */ /* 0x000fda0000705670 */
[----:B------:R-:W-:Y:S05]  /*fe60*/  @!P0 BRA `(.L_x_543) ;  /* 0x0000000000a48947 */ /* 0x000fea0003800000 */
.L_x_537:
        /* <DEDUP_REMOVED lines=41> */
.L_x_543:
[----:B------:R-:W-:Y:S05]  /*10100*/  BSYNC B2 ;  /* 0x0000000000027941 */ /* 0x000fea0003800000 */
.L_x_536:
        /* <DEDUP_REMOVED lines=15> */
[----:B------:R-:W-:Y:S01]  /*10200*/  VIADD R5, R11, UR7 ;  /* 0x000000070b057c36 */ /* 0x000fe20008000000 */
[----:B------:R-:W-:-:S03]  /*10210*/  IADD3 R13, R13, R4, RZ ;  /* 0x000000040d0d7210 */ /* 0x000fc60007ffe0ff */
[----:B------:R-:W-:-:S04]  /*10220*/  IMAD.WIDE R6, R5, 0x2, R22 ;  /* 0x0000000205067825 */ /* 0x000fc800078e0216 */
[C-C-:B------:R-:W-:Y:S02]  /*10230*/  IMAD.WIDE R8, R13.reuse, 0x2, R24.reuse ;  /* 0x000000020d087825 */ /* 0x140fe400078e0218 */
[----:B------:R-:W2:Y:S02]  /*10240*/  LDG.E.U16.CONSTANT R6, desc[UR4][R6.64] ;  /* 0x0000000406067981 */ /* 0x000ea4000c1e9500 */
[----:B------:R-:W-:Y:S02]  /*10250*/  @P0 IADD3 R11, R13, R4, RZ ;  /* 0x000000040d0b0210 */ /* 0x000fe40007ffe0ff */
[----:B------:R-:W-:Y:S01]  /*10260*/  @P0 IADD3 R5, R5, UR7, RZ ;  /* 0x0000000705050c10 */ /* 0x000fe2000fffe0ff */
        /* <DEDUP_REMOVED lines=14> */
.L_x_544:
[----:B-----5:R2:W-:Y:S02]  /*10350*/  STG.E.U16 desc[UR4][R20.64], R53 ;  /* 0x0000003514007986 */ /* 0x0205e4000c101504 */
.L_x_535:
[----:B------:R-:W-:-:S07]  /*10360*/  IADD3 R3, R3, 0x80, RZ ;  /* 0x0000008003037810 */ /* 0x000fce0007ffe0ff */
.L_x_521:
[----:B------:R-:W-:-:S13]  /*10370*/  ISETP.GE.AND P0, PT, R3, UR6, PT ;  /* 0x0000000603007c0c */ /* 0x000fda000bf06270 */
[----:B------:R-:W-:Y:S05]  /*10380*/  @P0 BREAK B0 ;  /* 0x0000000000000942 */ /* 0x000fea0003800000 */
[----:B------:R-:W-:Y:S05]  /*10390*/  @P0 BRA `(.L_x_533) ;  /* 0x0000002800fc0947 */ /* 0x000fea0003800000 */
[----:B------:R-:W-:Y:S05]  /*103a0*/  BSYNC B0 ;  /* 0x0000000000007941 */ /* 0x000fea0003800000 */
.L_x_490:
[----:B------:R-:W3:Y:S01]  /*103b0*/  LDC R0, c[0x0][0x218] ;  /* 0x00008600ff007b82 */ /* 0x000ee20000000800 */
[----:B------:R-:W-:Y:S01]  /*103c0*/  HFMA2.MMA R22, -RZ, RZ, 0, 0 ;  /* 0x00000000ff167435 */ /* 0x000fe200000001ff */
[----:B------:R-:W-:Y:S01]  /*103d0*/  IMAD.MOV.U32 R24, RZ, RZ, RZ ;  /* 0x000000ffff187224 */ /* 0x000fe200078e00ff */
[----:B0-2---:R-:W-:Y:S02]  /*103e0*/  MOV R20, RZ ;  /* 0x000000ff00147202 */ /* 0x005fe40000000f00 */
[----:B---3--:R-:W-:-:S13]  /*103f0*/  ISETP.NE.AND P0, PT, R0, RZ, PT ;  /* 0x000000ff0000720c */ /* 0x008fda0003f05270 */
        /* <DEDUP_REMOVED lines=349> */
.L_x_545:
        /* <DEDUP_REMOVED lines=38> */
.L_x_551:
        /* <DEDUP_REMOVED lines=149> */
.L_x_550:
[----:B------:R-:W-:Y:S05]  /*12580*/  BSYNC B3 ;  /* 0x0000000000037941 */ /* 0x000fea0003800000 */
.L_x_549:
        /* <DEDUP_REMOVED lines=77> */
.L_x_553:
[----:B------:R-:W-:Y:S05]  /*12a60*/  BSYNC B3 ;  /* 0x0000000000037941 */ /* 0x000fea0003800000 */
.L_x_552:
[----:B------:R-:W-:-:S13]  /*12a70*/  ISETP.NE.OR P0, PT, R0, RZ, P0 ;  /* 0x000000ff0000720c */ /* 0x000fda0000705670 */
[----:B------:R-:W-:Y:S05]  /*12a80*/  @!P0 BRA `(.L_x_554) ;  /* 0x0000000000a48947 */ /* 0x000fea0003800000 */
.L_x_548:
        /* <DEDUP_REMOVED lines=41> */
.L_x_554:
[----:B------:R-:W-:Y:S05]  /*12d20*/  BSYNC B2 ;  /* 0x0000000000027941 */ /* 0x000fea0003800000 */
.L_x_547:
        /* <DEDUP_REMOVED lines=36> */
.L_x_555:
[----:B-----5:R2:W-:Y:S02]  /*12f70*/  STG.E.U16 desc[UR4][R20.64], R53 ;  /* 0x0000003514007986 */ /* 0x0205e4000c101504 */
.L_x_546:
[----:B------:R-:W-:-:S07]  /*12f80*/  VIADD R3, R3, 0x80 ;  /* 0x0000008003037836 */ /* 0x000fce0000000000 */
.L_x_533:
[----:B------:R-:W-:Y:S05]  /*12f90*/  BSYNC B1 ;  /* 0x0000000000017941 */ /* 0x000fea0003800000 */
.L_x_489:
[----:B------:R-:W-:Y:S05]  /*12fa0*/  WARPSYNC.ALL ;  /* 0x0000000000007948 */ /* 0x000fea0003800000 */
[----:B------:R-:W-:-:S13]  /*12fb0*/  ISETP.GE.AND P0, PT, R3, UR6, PT ;  /* 0x0000000603007c0c */ /* 0x000fda000bf06270 */
[----:B------:R-:W-:Y:S05]  /*12fc0*/  @P0 EXIT ;  /* 0x000000000000094d */ /* 0x000fea0003800000 */
[----:B0-----:R-:W0:Y:S01]  /*12fd0*/  LDC R0, c[0x0][0x218] ;  /* 0x00008600ff007b82 */ /* 0x001e220000000800 */
[----:B------:R-:W-:Y:S01]  /*12fe0*/  HFMA2.MMA R24, -RZ, RZ, 0, 0 ;  /* 0x00000000ff187435 */ /* 0x000fe200000001ff */
[----:B------:R-:W-:Y:S01]  /*12ff0*/  MOV R22, RZ ;  /* 0x000000ff00167202 */ /* 0x000fe20000000f00 */
[----:B--2---:R-:W-:Y:S01]  /*13000*/  IMAD.MOV.U32 R20, RZ, RZ, RZ ;  /* 0x000000ffff147224 */ /* 0x004fe200078e00ff */
        /* <DEDUP_REMOVED lines=350> */
.L_x_556:
[----:B------:R-:W0:Y:S02]  /*145f0*/  LDC R0, c[0x0][0x490] ;  /* 0x00012400ff007b82 */ /* 0x000e240000000800 */
[----:B0-----:R-:W-:-:S13]  /*14600*/  ISETP.GE.AND P0, PT, R0, 0x1, PT ;  /* 0x000000010000780c */ /* 0x001fda0003f06270 */
[----:B------:R-:W-:Y:S05]  /*14610*/  @!P0 EXIT ;  /* 0x000000000000894d */ /* 0x000fea0003800000 */
        /* <DEDUP_REMOVED lines=17> */
[----:B------:R-:W2:Y:S01]  /*14730*/  LDC R5, c[0x0][0x494] ;  /* 0x00012500ff057b82 */ /* 0x000ea20000000800 */
[----:B-1----:R-:W-:Y:S01]  /*14740*/  IADD3 R6, R7, -R4, RZ ;  /* 0x8000000407067210 */ /* 0x002fe20007ffe0ff */
[----:B------:R-:W-:Y:S01]  /*14750*/  IMAD.MOV.U32 R12, RZ, RZ, R24 ;  /* 0x000000ffff0c7224 */ /* 0x000fe200078e0018 */
[----:B0-----:R-:W-:Y:S01]  /*14760*/  SHF.R.S32.HI R7, RZ, 0x1f, R2 ;  /* 0x0000001fff077819 */ /* 0x001fe20000011402 */
[----:B------:R-:W-:Y:S01]  /*14770*/  IMAD.MOV.U32 R9, RZ, RZ, RZ ;  /* 0x000000ffff097224 */ /* 0x000fe200078e00ff */
        /* <DEDUP_REMOVED lines=11> */
.L_x_560:
[----:B------:R-:W0:Y:S01]  /*14830*/  LDC R10, c[0x0][0x494] ;  /* 0x00012500ff0a7b82 */ /* 0x000e220000000800 */
[----:B------:R-:W-:Y:S01]  /*14840*/  IADD3 R50, P1, R12, R8, RZ ;  /* 0x000000080c327210 */ /* 0x000fe20007f3e0ff */
[----:B------:R-:W-:Y:S01]  /*14850*/  IMAD.MOV.U32 R16, RZ, RZ, R12 ;  /* 0x000000ffff107224 */ /* 0x000fe200078e000c */
[----:B------:R-:W-:Y:S02]  /*14860*/  MOV R17, R13 ;  /* 0x0000000d00117202 */ /* 0x000fe40000000f00 */
[----:B------:R-:W-:Y:S02]  /*14870*/  IADD3.X R51, R13, R0, RZ, P1, !PT ;  /* 0x000000000d337210 */ /* 0x000fe40000ffe4ff */
[----:B------:R-:W-:Y:S01]  /*14880*/  IADD3 R42, P1, R50, R8, RZ ;  /* 0x00000008322a7210 */ /* 0x000fe20007f3e0ff */
[----:B------:R-:W3:Y:S01]  /*14890*/  LDG.E.U16.CONSTANT R13, desc[UR4][R18.64] ;  /* 0x00000004120d7981 */ /* 0x000ee2000c1e9500 */
[----:B0-----:R-:W-:-:S03]  /*148a0*/  IMAD.WIDE R28, R10, 0x2, R18 ;  /* 0x000000020a1c7825 */ /* 0x001fc600078e0212 */
[----:B------:R0:W4:Y:S01]  /*148b0*/  LDG.E.U16.CONSTANT R14, desc[UR4][R16.64] ;  /* 0x00000004100e7981 */ /* 0x000122000c1e9500 */
[----:B------:R-:W-:-:S03]  /*148c0*/  IMAD.X R43, R51, 0x1, R0, P1 ;  /* 0x00000001332b7824 */ /* 0x000fc600008e0600 */
[----:B------:R1:W2:Y:S01]  /*148d0*/  LDG.E.U16.CONSTANT R12, desc[UR4][R28.64] ;  /* 0x000000041c0c7981 */ /* 0x0002a2000c1e9500 */
[----:B------:R-:W-:Y:S01]  /*148e0*/  IMAD.WIDE R30, R10, 0x2, R28 ;  /* 0x000000020a1e7825 */ /* 0x000fe200078e021c */
[----:B------:R-:W-:Y:S02]  /*148f0*/  IADD3 R26, P1, R42, R8, RZ ;  /* 0x000000082a1a7210 */ /* 0x000fe40007f3e0ff */
[----:B------:R-:W2:Y:S01]  /*14900*/  LDG.E.U16.CONSTANT R50, desc[UR4][R50.64] ;  /* 0x0000000432327981 */ /* 0x000ea2000c1e9500 */
[----:B------:R-:W-:Y:S01]  /*14910*/  IMAD.WIDE R40, R10, 0x2, R30 ;  /* 0x000000020a287825 */ /* 0x000fe200078e021e */
[----:B------:R-:W-:Y:S02]  /*14920*/  IADD3.X R27, R43, R0, RZ, P1, !PT ;  /* 0x000000002b1b7210 */ /* 0x000fe40000ffe4ff */
[----:B------:R1:W2:Y:S01]  /*14930*/  LDG.E.U16.CONSTANT R18, desc[UR4][R30.64] ;  /* 0x000000041e127981 */ /* 0x0002a2000c1e9500 */
[----:B------:R-:W-:Y:S01]  /*14940*/  IADD3 R38, P1, R26, R8, RZ ;  /* 0x000000081a267210 */ /* 0x000fe20007f3e0ff */
[----:B------:R-:W-:-:S03]  /*14950*/  IMAD.WIDE R34, R10, 0x2, R40 ;  /* 0x000000020a227825 */ /* 0x000fc600078e0228 */
[----:B------:R-:W-:Y:S01]  /*14960*/  IADD3.X R39, R27, R0, RZ, P1, !PT ;  /* 0x000000001b277210 */ /* 0x000fe20000ffe4ff */
[----:B------:R-:W2:Y:S01]  /*14970*/  LDG.E.U16.CONSTANT R15, desc[UR4][R42.64] ;  /* 0x000000042a0f7981 */ /* 0x000ea2000c1e9500 */
[-C--:B0-----:R-:W-:Y:S01]  /*14980*/  IADD3 R16, P1, R38, R8.reuse, RZ ;  /* 0x0000000826107210 */ /* 0x081fe20007f3e0ff */
[----:B------:R-:W-:Y:S02]  /*14990*/  IMAD.WIDE R36, R10, 0x2, R34 ;  /* 0x000000020a247825 */ /* 0x000fe400078e0222 */
[----:B------:R-:W2:Y:S02]  /*149a0*/  LDG.E.U16.CONSTANT R11, desc[UR4][R40.64] ;  /* 0x00000004280b7981 */ /* 0x000ea4000c1e9500 */
[----:B------:R-:W-:Y:S01]  /*149b0*/  IMAD.X R17, R39, 0x1, R0, P1 ;  /* 0x0000000127117824 */ /* 0x000fe200008e0600 */
[----:B------:R-:W-:Y:S01]  /*149c0*/  IADD3 R32, P1, R16, R8, RZ ;  /* 0x0000000810207210 */ /* 0x000fe20007f3e0ff */
[----:B-1----:R-:W-:Y:S01]  /*149d0*/  IMAD.WIDE R28, R10, 0x2, R36 ;  /* 0x000000020a1c7825 */ /* 0x002fe200078e0224 */
[----:B------:R-:W2:Y:S02]  /*149e0*/  LDG.E.U16.CONSTANT R7, desc[UR4][R26.64] ;  /* 0x000000041a077981 */ /* 0x000ea4000c1e9500 */
[----:B------:R-:W-:-:S02]  /*149f0*/  IADD3.X R33, R17, R0, RZ, P1, !PT ;  /* 0x0000000011217210 */ /* 0x000fc40000ffe4ff */
[----:B------:R0:W2:Y:S01]  /*14a00*/  LDG.E.U16.CONSTANT R44, desc[UR4][R38.64] ;  /* 0x00000004262c7981 */ /* 0x0000a2000c1e9500 */
[----:B------:R-:W-:-:S03]  /*14a10*/  IADD3 R30, P1, R32, R8, RZ ;  /* 0x00000008201e7210 */ /* 0x000fc60007f3e0ff */
[----:B------:R-:W2:Y:S01]  /*14a20*/  LDG.E.U16.CONSTANT R49, desc[UR4][R34.64] ;  /* 0x0000000422317981 */ /* 0x000ea2000c1e9500 */
[----:B------:R-:W-:-:S03]  /*14a30*/  IADD3.X R31, R33, R0, RZ, P1, !PT ;  /* 0x00000000211f7210 */ /* 0x000fc60000ffe4ff */
[----:B------:R1:W2:Y:S01]  /*14a40*/  LDG.E.U16.CONSTANT R45, desc[UR4][R36.64] ;  /* 0x00000004242d7981 */ /* 0x0002a2000c1e9500 */
[----:B0-----:R-:W-:Y:S01]  /*14a50*/  IMAD.WIDE R38, R10, 0x2, R28 ;  /* 0x000000020a267825 */ /* 0x001fe200078e021c */
[----:B------:R-:W-:Y:S02]  /*14a60*/  IADD3 R26, P1, R30, R8, RZ ;  /* 0x000000081e1a7210 */ /* 0x000fe40007f3e0ff */
[----:B------:R-:W2:Y:S04]  /*14a70*/  LDG.E.U16.CONSTANT R48, desc[UR4][R16.64] ;  /* 0x0000000410307981 */ /* 0x000ea8000c1e9500 */
[----:B------:R0:W2:Y:S01]  /*14a80*/  LDG.E.U16.CONSTANT R46, desc[UR4][R28.64] ;  /* 0x000000041c2e7981 */ /* 0x0000a2000c1e9500 */
[----:B-1----:R-:W-:-:S03]  /*14a90*/  IMAD.WIDE R36, R10, 0x2, R38 ;  /* 0x000000020a247825 */ /* 0x002fc600078e0226 */
[----:B------:R1:W2:Y:S01]  /*14aa0*/  LDG.E.U16.CONSTANT R47, desc[UR4][R32.64] ;  /* 0x00000004202f7981 */ /* 0x0002a2000c1e9500 */
[----:B------:R-:W-:Y:S01]  /*14ab0*/  IMAD.X R27, R31, 0x1, R0, P1 ;  /* 0x000000011f1b7824 */ /* 0x000fe200008e0600 */
[----:B------:R-:W-:Y:S02]  /*14ac0*/  IADD3 R52, P1, R26, R8, RZ ;  /* 0x000000081a347210 */ /* 0x000fe40007f3e0ff */
[----:B------:R-:W2:Y:S01]  /*14ad0*/  LDG.E.U16.CONSTANT R43, desc[UR4][R38.64] ;  /* 0x00000004262b7981 */ /* 0x000ea2000c1e9500 */
[----:B0-----:R-:W-:Y:S01]  /*14ae0*/  IMAD.WIDE R28, R10, 0x2, R36 ;  /* 0x000000020a1c7825 */ /* 0x001fe200078e0224 */
[----:B------:R-:W-:Y:S02]  /*14af0*/  IADD3.X R53, R27, R0, RZ, P1, !PT ;  /* 0x000000001b357210 */ /* 0x000fe40000ffe4ff */
[----:B------:R0:W2:Y:S01]  /*14b00*/  LDG.E.U16.CONSTANT R34, desc[UR4][R30.64] ;  /* 0x000000041e227981 */ /* 0x0000a2000c1e9500 */
[----:B------:R-:W-:-:S03]  /*14b10*/  IADD3 R16, P1, R52, R8, RZ ;  /* 0x0000000834107210 */ /* 0x000fc60007f3e0ff */
[----:B------:R0:W2:Y:S01]  /*14b20*/  LDG.E.U16.CONSTANT R35, desc[UR4][R36.64] ;  /* 0x0000000424237981 */ /* 0x0000a2000c1e9500 */
[----:B------:R-:W-:Y:S02]  /*14b30*/  IADD3.X R17, R53, R0, RZ, P1, !PT ;  /* 0x0000000035117210 */ /* 0x000fe40000ffe4ff */
[----:B-1----:R-:W-:Y:S01]  /*14b40*/  IADD3 R32, P1, R16, R8, RZ ;  /* 0x0000000810207210 */ /* 0x002fe20007f3e0ff */
[----:B------:R-:W2:Y:S01]  /*14b50*/  LDG.E.U16.CONSTANT R42, desc[UR4][R26.64] ;  /* 0x000000041a2a7981 */ /* 0x000ea2000c1e9500 */
[----:B0-----:R-:W-:-:S03]  /*14b60*/  IMAD.WIDE R30, R10, 0x2, R28 ;  /* 0x000000020a1e7825 */ /* 0x001fc600078e021c */
[----:B------:R0:W2:Y:S01]  /*14b70*/  LDG.E.U16.CONSTANT R40, desc[UR4][R28.64] ;  /* 0x000000041c287981 */ /* 0x0000a2000c1e9500 */
[----:B------:R-:W-:-:S03]  /*14b80*/  IMAD.X R33, R17, 0x1, R0, P1 ;  /* 0x0000000111217824 */ /* 0x000fc600008e0600 */
[----:B------:R-:W2:Y:S01]  /*14b90*/  LDG.E.U16.CONSTANT R41, desc[UR4][R52.64] ;  /* 0x0000000434297981 */ /* 0x000ea2000c1e9500 */
[----:B------:R-:W-:Y:S01]  /*14ba0*/  IMAD.WIDE R36, R10, 0x2, R30 ;  /* 0x000000020a247825 */ /* 0x000fe200078e021e */
[----:B------:R-:W-:Y:S02]  /*14bb0*/  IADD3 R38, P1, R32, R8, RZ ;  /* 0x0000000820267210 */ /* 0x000fe40007f3e0ff */
[----:B------:R1:W2:Y:S02]  /*14bc0*/  LDG.E.U16.CONSTANT R19, desc[UR4][R30.64] ;  /* 0x000000041e137981 */ /* 0x0002a4000c1e9500 */
[----:B------:R-:W-:Y:S01]  /*14bd0*/  IADD3.X R39, R33, R0, RZ, P1, !PT ;  /* 0x0000000021277210 */ /* 0x000fe20000ffe4ff */
[----:B0-----:R-:W-:Y:S01]  /*14be0*/  IMAD.WIDE R28, R10, 0x2, R36 ;  /* 0x000000020a1c7825 */ /* 0x001fe200078e0224 */
[----:B------:R-:W-:Y:S01]  /*14bf0*/  IADD3 R26, P1, R38, R8, RZ ;  /* 0x00000008261a7210 */ /* 0x000fe20007f3e0ff */
[----:B------:R-:W2:Y:S03]  /*14c00*/  LDG.E.U16.CONSTANT R16, desc[UR4][R16.64] ;  /* 0x0000000410107981 */ /* 0x000ea6000c1e9500 */
[----:B------:R-:W-:Y:S01]  /*14c10*/  IADD3.X R27, R39, R0, RZ, P1, !PT ;  /* 0x00000000271b7210 */ /* 0x000fe20000ffe4ff */
[----:B------:R0:W2:Y:S01]  /*14c20*/  LDG.E.U16.CONSTANT R53, desc[UR4][R28.64] ;  /* 0x000000041c357981 */ /* 0x0000a2000c1e9500 */
[----:B-1----:R-:W-:-:S03]  /*14c30*/  IADD3 R30, P1, R26, R8, RZ ;  /* 0x000000081a1e7210 */ /* 0x002fc60007f3e0ff */
[----:B------:R1:W2:Y:S04]  /*14c40*/  LDG.E.U16.CONSTANT R51, desc[UR4][R32.64] ;  /* 0x0000000420337981 */ /* 0x0002a8000c1e9500 */
[----:B------:R1:W2:Y:S01]  /*14c50*/  LDG.E.U16.CONSTANT R17, desc[UR4][R36.64] ;  /* 0x0000000424117981 */ /* 0x0002a2000c1e9500 */
[----:B0-----:R-:W-:-:S03]  /*14c60*/  IMAD.WIDE R28, R10, 0x2, R28 ;  /* 0x000000020a1c7825 */ /* 0x001fc600078e021c */
[----:B------:R0:W2:Y:S01]  /*14c70*/  LDG.E.U16.CONSTANT R52, desc[UR4][R38.64] ;  /* 0x0000000426347981 */ /* 0x0000a2000c1e9500 */
[----:B------:R-:W-:Y:S02]  /*14c80*/  IMAD.X R31, R27, 0x1, R0, P1 ;  /* 0x000000011b1f7824 */ /* 0x000fe400008e0600 */
[----:B-1----:R-:W-:Y:S01]  /*14c90*/  IMAD.WIDE R32, R10, 0x2, R28 ;  /* 0x000000020a207825 */ /* 0x002fe200078e021c */
[----:B------:R-:W2:Y:S01]  /*14ca0*/  LDG.E.U16.CONSTANT R26, desc[UR4][R26.64] ;  /* 0x000000041a1a7981 */ /* 0x000ea2000c1e9500 */
[----:B------:R-:W-:-:S03]  /*14cb0*/  IADD3 R36, P1, R30, R8, RZ ;  /* 0x000000081e247210 */ /* 0x000fc60007f3e0ff */
[----:B------:R-:W2:Y:S01]  /*14cc0*/  LDG.E.U16.CONSTANT R28, desc[UR4][R28.64] ;  /* 0x000000041c1c7981 */ /* 0x000ea2000c1e9500 */
[----:B------:R-:W-:Y:S01]  /*14cd0*/  IADD3.X R37, R31, R0, RZ, P1, !PT ;  /* 0x000000001f257210 */ /* 0x000fe20000ffe4ff */
[----:B0-----:R-:W-:Y:S02]  /*14ce0*/  IMAD.WIDE R38, R10, 0x2, R32 ;  /* 0x000000020a267825 */ /* 0x001fe400078e0220 */
[----:B------:R-:W2:Y:S04]  /*14cf0*/  LDG.E.U16.CONSTANT R31, desc[UR4][R30.64] ;  /* 0x000000041e1f7981 */ /* 0x000ea8000c1e9500 */
[----:B------:R4:W2:Y:S04]  /*14d00*/  LDG.E.U16.CONSTANT R27, desc[UR4][R32.64] ;  /* 0x00000004201b7981 */ /* 0x0008a8000c1e9500 */
[----:B------:R-:W2:Y:S04]  /*14d10*/  LDG.E.U16.CONSTANT R29, desc[UR4][R38.64] ;  /* 0x00000004261d7981 */ /* 0x000ea8000c1e9500 */
[----:B------:R-:W2:Y:S01]  /*14d20*/  LDG.E.U16.CONSTANT R30, desc[UR4][R36.64] ;  /* 0x00000004241e7981 */ /* 0x000ea2000c1e9500 */
[----:B------:R-:W-:-:S04]  /*14d30*/  IADD3 R6, R6, -0x10, RZ ;  /* 0xfffffff006067810 */ /* 0x000fc80007ffe0ff */
[----:B------:R-:W-:Y:S01]  /*14d40*/  ISETP.GT.AND P1, PT, R6, 0xc, PT ;  /* 0x0000000c0600780c */ /* 0x000fe20003f24270 */
[----:B------:R-:W-:Y:S01]  /*14d50*/  VIADD R9, R9, 0x10 ;  /* 0x0000001009097836 */ /* 0x000fe20000000000 */
[----:B---3--:R-:W-:Y:S02]  /*14d60*/  PRMT R13, R13, 0x9910, RZ ;  /* 0x000099100d0d7816 */ /* 0x008fe400000000ff */
[----:B----4-:R-:W-:Y:S02]  /*14d70*/  PRMT R32, R14, 0x9910, RZ ;  /* 0x000099100e207816 */ /* 0x010fe400000000ff */
[----:B------:R-:W-:Y:S02]  /*14d80*/  MOV R14, R13 ;  /* 0x0000000d000e7202 */ /* 0x000fe40000000f00 */
[----:B--2---:R-:W-:Y:S01]  /*14d90*/  PRMT R12, R12, 0x9910, RZ ;  /* 0x000099100c0c7816 */ /* 0x004fe200000000ff */
[----:B------:R-:W-:-:S04]  /*14da0*/  IMAD.MOV.U32 R13, RZ, RZ, R32 ;  /* 0x000000ffff0d7224 */ /* 0x000fc800078e0020 */
[----:B-----5:R-:W-:Y:S01]  /*14db0*/  IMAD R3, R14, R13, R3 ;  /* 0x0000000d0e037224 */ /* 0x020fe200078e0203 */
[----:B------:R-:W-:Y:S02]  /*14dc0*/  PRMT R13, R50, 0x9910, RZ ;  /* 0x00009910320d7816 */ /* 0x000fe400000000ff */
[----:B------:R-:W-:Y:S02]  /*14dd0*/  PRMT R18, R18, 0x9910, RZ ;  /* 0x0000991012127816 */ /* 0x000fe400000000ff */
[----:B------:R-:W-:Y:S02]  /*14de0*/  MOV R14, R12 ;  /* 0x0000000c000e7202 */ /* 0x000fe40000000f00 */
[----:B------:R-:W-:Y:S02]  /*14df0*/  MOV R12, R18 ;  /* 0x00000012000c7202 */ /* 0x000fe40000000f00 */
[----:B------:R-:W-:Y:S01]  /*14e00*/  PRMT R15, R15, 0x9910, RZ ;  /* 0x000099100f0f7816 */ /* 0x000fe200000000ff */
[----:B------:R-:W-:Y:S01]  /*14e10*/  IMAD R3, R14, R13, R3 ;  /* 0x0000000d0e037224 */ /* 0x000fe200078e0203 */
[----:B------:R-:W-:-:S02]  /*14e20*/  PRMT R18, R11, 0x9910, RZ ;  /* 0x000099100b127816 */ /* 0x000fc400000000ff */
[----:B------:R-:W-:-:S03]  /*14e30*/  MOV R11, R15 ;  /* 0x0000000f000b7202 */ /* 0x000fc60000000f00 */
[----:B------:R-:W-:Y:S01]  /*14e40*/  IMAD.MOV.U32 R14, RZ, RZ, R18 ;  /* 0x000000ffff0e7224 */ /* 0x000fe200078e0012 */
[----:B------:R-:W-:Y:S01]  /*14e50*/  PRMT R7, R7, 0x9910, RZ ;  /* 0x0000991007077816 */ /* 0x000fe200000000ff */
[----:B------:R-:W-:-:S04]  /*14e60*/  IMAD R3, R12, R11, R3 ;  /* 0x0000000b0c037224 */ /* 0x000fc800078e0203 */
[----:B------:R-:W-:Y:S01]  /*14e70*/  IMAD R3, R14, R7, R3 ;  /* 0x000000070e037224 */ /* 0x000fe200078e0203 */
        /* <DEDUP_REMOVED lines=41> */
[----:B------:R-:W-:Y:S02]  /*15110*/  IADD3 R12, P2, R36, R8, RZ ;  /* 0x00000008240c7210 */ /* 0x000fe40007f5e0ff */
[----:B------:R-:W-:-:S02]  /*15120*/  PRMT R16, R29, 0x9910, RZ ;  /* 0x000099101d107816 */ /* 0x000fc400000000ff */
[----:B------:R-:W-:Y:S01]  /*15130*/  PRMT R30, R30, 0x9910, RZ ;  /* 0x000099101e1e7816 */ /* 0x000fe200000000ff */
[----:B------:R-:W-:-:S03]  /*15140*/  IMAD R3, R14, R11, R3 ;  /* 0x0000000b0e037224 */ /* 0x000fc600078e0203 */
[----:B------:R-:W-:Y:S01]  /*15150*/  MOV R7, R30 ;  /* 0x0000001e00077202 */ /* 0x000fe20000000f00 */
[----:B------:R-:W-:Y:S01]  /*15160*/  IMAD.WIDE R18, R10, 0x2, R38 ;  /* 0x000000020a127825 */ /* 0x000fe200078e0226 */
[----:B------:R-:W-:-:S03]  /*15170*/  IADD3.X R13, R37, R0, RZ, P2, !PT ;  /* 0x00000000250d7210 */ /* 0x000fc600017fe4ff */
[----:B------:R-:W-:Y:S01]  /*15180*/  IMAD R3, R16, R7, R3 ;  /* 0x0000000710037224 */ /* 0x000fe200078e0203 */
[----:B------:R-:W-:Y:S06]  /*15190*/  @P1 BRA `(.L_x_560) ;  /* 0xfffffff400a41947 */ /* 0x000fec000383ffff */
.L_x_559:
[----:B------:R-:W-:-:S13]  /*151a0*/  ISETP.GT.AND P1, PT, R6, 0x4, PT ;  /* 0x000000040600780c */ /* 0x000fda0003f24270 */
[----:B------:R-:W-:Y:S05]  /*151b0*/  @!P1 BRA `(.L_x_561) ;  /* 0x0000000400349947 */ /* 0x000fea0003800000 */
[----:B------:R-:W0:Y:S01]  /*151c0*/  LDC R7, c[0x0][0x494] ;  /* 0x00012500ff077b82 */ /* 0x000e220000000800 */
[----:B------:R-:W-:Y:S01]  /*151d0*/  IADD3 R38, P0, R12, R8, RZ ;  /* 0x000000080c267210 */ /* 0x000fe20007f1e0ff */
[----:B------:R-:W3:Y:S01]  /*151e0*/  LDG.E.U16.CONSTANT R28, desc[UR4][R18.64] ;  /* 0x00000004121c7981 */ /* 0x000ee2000c1e9500 */
[----:B------:R-:W-:Y:S02]  /*151f0*/  MOV R10, R12 ;  /* 0x0000000c000a7202 */ /* 0x000fe40000000f00 */
[----:B------:R-:W-:Y:S01]  /*15200*/  MOV R11, R13 ;  /* 0x0000000d000b7202 */ /* 0x000fe20000000f00 */
[----:B------:R-:W-:Y:S01]  /*15210*/  IMAD.X R39, R13, 0x1, R0, P0 ;  /* 0x000000010d277824 */ /* 0x000fe200000e0600 */
[----:B------:R-:W-:-:S03]  /*15220*/  IADD3 R42, P0, R38, R8, RZ ;  /* 0x00000008262a7210 */ /* 0x000fc60007f1e0ff */
[----:B------:R1:W4:Y:S01]  /*15230*/  LDG.E.U16.CONSTANT R30, desc[UR4][R10.64] ;  /* 0x000000040a1e7981 */ /* 0x000322000c1e9500 */
[----:B------:R-:W-:Y:S02]  /*15240*/  IADD3.X R43, R39, R0, RZ, P0, !PT ;  /* 0x00000000272b7210 */ /* 0x000fe400007fe4ff */
[----:B------:R-:W-:Y:S01]  /*15250*/  IADD3 R32, P0, R42, R8, RZ ;  /* 0x000000082a207210 */ /* 0x000fe20007f1e0ff */
[----:B------:R-:W2:Y:S01]  /*15260*/  LDG.E.U16.CONSTANT R31, desc[UR4][R38.64] ;  /* 0x00000004261f7981 */ /* 0x000ea2000c1e9500 */
[----:B0-----:R-:W-:Y:S02]  /*15270*/  IMAD.WIDE R12, R7, 0x2, R18 ;  /* 0x00000002070c7825 */ /* 0x001fe400078e0212 */
[----:B------:R-:W-:Y:S01]  /*15280*/  IADD3.X R33, R43, R0, RZ, P0, !PT ;  /* 0x000000002b217210 */ /* 0x000fe200007fe4ff */
[----:B------:R-:W2:Y:S01]  /*15290*/  LDG.E.U16.CONSTANT R34, desc[UR4][R42.64] ;  /* 0x000000042a227981 */ /* 0x000ea2000c1e9500 */
[----:B------:R-:W-:-:S03]  /*152a0*/  IMAD.WIDE R14, R7, 0x2, R12 ;  /* 0x00000002070e7825 */ /* 0x000fc600078e020c */
[----:B------:R0:W2:Y:S01]  /*152b0*/  LDG.E.U16.CONSTANT R29, desc[UR4][R12.64] ;  /* 0x000000040c1d7981 */ /* 0x0000a2000c1e9500 */
[----:B------:R-:W-:-:S03]  /*152c0*/  IADD3 R26, P0, R32, R8, RZ ;  /* 0x00000008201a7210 */ /* 0x000fc60007f1e0ff */
[----:B------:R0:W2:Y:S01]  /*152d0*/  LDG.E.U16.CONSTANT R36, desc[UR4][R14.64] ;  /* 0x000000040e247981 */ /* 0x0000a2000c1e9500 */
[----:B------:R-:W-:Y:S01]  /*152e0*/  IMAD.WIDE R16, R7, 0x2, R14 ;  /* 0x0000000207107825 */ /* 0x000fe200078e020e */
[----:B------:R-:W-:Y:S02]  /*152f0*/  IADD3.X R27, R33, R0, RZ, P0, !PT ;  /* 0x00000000211b7210 */ /* 0x000fe400007fe4ff */
[----:B-1----:R-:W-:Y:S01]  /*15300*/  IADD3 R10, P0, R26, R8, RZ ;  /* 0x000000081a0a7210 */ /* 0x002fe20007f1e0ff */
[----:B------:R-:W2:Y:S01]  /*15310*/  LDG.E.U16.CONSTANT R32, desc[UR4][R32.64] ;  /* 0x0000000420207981 */ /* 0x000ea2000c1e9500 */
[----:B------:R-:W-:-:S03]  /*15320*/  IMAD.WIDE R40, R7, 0x2, R16 ;  /* 0x0000000207287825 */ /* 0x000fc600078e0210 */
[----:B------:R1:W2:Y:S01]  /*15330*/  LDG.E.U16.CONSTANT R35, desc[UR4][R16.64] ;  /* 0x0000000410237981 */ /* 0x0002a2000c1e9500 */
[----:B------:R-:W-:-:S03]  /*15340*/  IMAD.X R11, R27, 0x1, R0, P0 ;  /* 0x000000011b0b7824 */ /* 0x000fc600000e0600 */
[----:B------:R1:W2:Y:S01]  /*15350*/  LDG.E.U16.CONSTANT R37, desc[UR4][R26.64] ;  /* 0x000000041a257981 */ /* 0x0002a2000c1e9500 */
[----:B------:R-:W-:-:S03]  /*15360*/  IMAD.WIDE R18, R7, 0x2, R40 ;  /* 0x0000000207127825 */ /* 0x000fc600078e0228 */
[----:B------:R-:W2:Y:S01]  /*15370*/  LDG.E.U16.CONSTANT R38, desc[UR4][R40.64] ;  /* 0x0000000428267981 */ /* 0x000ea2000c1e9500 */
[----:B0-----:R-:W-:Y:S01]  /*15380*/  IADD3 R12, P0, R10, R8, RZ ;  /* 0x000000080a0c7210 */ /* 0x001fe20007f1e0ff */
[----:B------:R-:W-:Y:S02]  /*15390*/  IMAD.WIDE R14, R7, 0x2, R18 ;  /* 0x00000002070e7825 */ /* 0x000fe400078e0212 */
[----:B------:R4:W2:Y:S01]  /*153a0*/  LDG.E.U16.CONSTANT R10, desc[UR4][R10.64] ;  /* 0x000000040a0a7981 */ /* 0x0008a2000c1e9500 */
[----:B------:R-:W-:Y:S02]  /*153b0*/  IADD3.X R13, R11, R0, RZ, P0, !PT ;  /* 0x000000000b0d7210 */ /* 0x000fe400007fe4ff */
[----:B-1----:R-:W-:Y:S01]  /*153c0*/  IADD3 R16, P0, R12, R8, RZ ;  /* 0x000000080c107210 */ /* 0x002fe20007f1e0ff */
[----:B------:R-:W2:Y:S01]  /*153d0*/  LDG.E.U16.CONSTANT R18, desc[UR4][R18.64] ;  /* 0x0000000412127981 */ /* 0x000ea2000c1e9500 */
[----:B------:R-:W-:Y:S02]  /*153e0*/  IMAD.WIDE R26, R7, 0x2, R14 ;  /* 0x00000002071a7825 */ /* 0x000fe400078e020e */
[----:B------:R-:W-:Y:S01]  /*153f0*/  IADD3.X R17, R13, R0, RZ, P0, !PT ;  /* 0x000000000d117210 */ /* 0x000fe200007fe4ff */
[----:B------:R2:W2:Y:S04]  /*15400*/  LDG.E.U16.CONSTANT R33, desc[UR4][R14.64] ;  /* 0x000000040e217981 */ /* 0x0004a8000c1e9500 */
[----:B------:R0:W2:Y:S04]  /*15410*/  LDG.E.U16.CONSTANT R12, desc[UR4][R12.64] ;  /* 0x000000040c0c7981 */ /* 0x0000a8000c1e9500 */
[----:B------:R-:W2:Y:S04]  /*15420*/  LDG.E.U16.CONSTANT R40, desc[UR4][R26.64] ;  /* 0x000000041a287981 */ /* 0x000ea8000c1e9500 */
[----:B------:R-:W2:Y:S01]  /*15430*/  LDG.E.U16.CONSTANT R39, desc[UR4][R16.64] ;  /* 0x0000000410277981 */ /* 0x000ea2000c1e9500 */
[----:B------:R-:W-:-:S02]  /*15440*/  PLOP3.LUT P0, PT, PT, PT, PT, 0x8, 0x0 ;  /* 0x000000000000781c */ /* 0x000fc40003f0e170 */
[----:B------:R-:W-:Y:S02]  /*15450*/  IADD3 R9, R9, 0x8, RZ ;  /* 0x0000000809097810 */ /* 0x000fe40007ffe0ff */
[----:B------:R-:W-:Y:S02]  /*15460*/  IADD3 R6, R6, -0x8, RZ ;  /* 0xfffffff806067810 */ /* 0x000fe40007ffe0ff */
[----:B---3--:R-:W-:Y:S02]  /*15470*/  PRMT R28, R28, 0x9910, RZ ;  /* 0x000099101c1c7816 */ /* 0x008fe400000000ff */
[----:B----4-:R-:W-:Y:S02]  /*15480*/  PRMT R11, R30, 0x9910, RZ ;  /* 0x000099101e0b7816 */ /* 0x010fe400000000ff */
[----:B--2---:R-:W-:-:S03]  /*15490*/  PRMT R15, R31, 0x9910, RZ ;  /* 0x000099101f0f7816 */ /* 0x004fc600000000ff */
[----:B-----5:R-:W-:Y:S01]  /*154a0*/  IMAD R11, R28, R11, R3 ;  /* 0x0000000b1c0b7224 */ /* 0x020fe200078e0203 */
[----:B------:R-:W-:Y:S02]  /*154b0*/  PRMT R14, R29, 0x9910, RZ ;  /* 0x000099101d0e7816 */ /* 0x000fe400000000ff */
[----:B------:R-:W-:-:S03]  /*154c0*/  PRMT R36, R36, 0x9910, RZ ;  /* 0x0000991024247816 */ /* 0x000fc600000000ff */
[----:B------:R-:W-:Y:S01]  /*154d0*/  IMAD R11, R14, R15, R11 ;  /* 0x0000000f0e0b7224 */ /* 0x000fe200078e020b */
[----:B------:R-:W-:Y:S02]  /*154e0*/  PRMT R3, R34, 0x9910, RZ ;  /* 0x0000991022037816 */ /* 0x000fe400000000ff */
[----:B------:R-:W-:Y:S02]  /*154f0*/  MOV R14, R36 ;  /* 0x00000024000e7202 */ /* 0x000fe40000000f00 */
[----:B0-----:R-:W-:Y:S02]  /*15500*/  PRMT R13, R32, 0x9910, RZ ;  /* 0x00009910200d7816 */ /* 0x001fe400000000ff */
[----:B------:R-:W-:Y:S01]  /*15510*/  PRMT R28, R35, 0x9910, RZ ;  /* 0x00009910231c7816 */ /* 0x000fe200000000ff */
[----:B------:R-:W-:Y:S01]  /*15520*/  IMAD R3, R14, R3, R11 ;  /* 0x000000030e037224 */ /* 0x000fe200078e020b */
[----:B------:R-:W-:Y:S02]  /*15530*/  PRMT R37, R37, 0x9910, RZ ;  /* 0x0000991025257816 */ /* 0x000fe400000000ff */
[----:B------:R-:W-:Y:S01]  /*15540*/  PRMT R38, R38, 0x9910, RZ ;  /* 0x0000991026267816 */ /* 0x000fe200000000ff */
[----:B------:R-:W-:Y:S01]  /*15550*/  IMAD R3, R28, R13, R3 ;  /* 0x0000000d1c037224 */ /* 0x000fe200078e0203 */
[----:B------:R-:W-:-:S03]  /*15560*/  MOV R11, R37 ;  /* 0x00000025000b7202 */ /* 0x000fc60000000f00 */
[----:B------:R-:W-:Y:S01]  /*15570*/  IMAD.MOV.U32 R14, RZ, RZ, R38 ;  /* 0x000000ffff0e7224 */ /* 0x000fe200078e0026 */
[----:B------:R-:W-:-:S03]  /*15580*/  PRMT R18, R18, 0x9910, RZ ;  /* 0x0000991012127816 */ /* 0x000fc600000000ff */
[----:B------:R-:W-:Y:S01]  /*15590*/  IMAD R3, R14, R11, R3 ;  /* 0x0000000b0e037224 */ /* 0x000fe200078e0203 */
[----:B------:R-:W-:Y:S02]  /*155a0*/  PRMT R11, R10, 0x9910, RZ ;  /* 0x000099100a0b7816 */ /* 0x000fe400000000ff */
[----:B------:R-:W-:Y:S02]  /*155b0*/  PRMT R33, R33, 0x9910, RZ ;  /* 0x0000991021217816 */ /* 0x000fe400000000ff */
[----:B------:R-:W-:Y:S02]  /*155c0*/  MOV R10, R18 ;  /* 0x00000012000a7202 */ /* 0x000fe40000000f00 */
[----:B------:R-:W-:Y:S02]  /*155d0*/  PRMT R13, R12, 0x9910, RZ ;  /* 0x000099100c0d7816 */ /* 0x000fe400000000ff */
[----:B------:R-:W-:Y:S01]  /*155e0*/  MOV R12, R33 ;  /* 0x00000021000c7202 */ /* 0x000fe20000000f00 */
[----:B------:R-:W-:Y:S01]  /*155f0*/  IMAD R3, R10, R11, R3 ;  /* 0x0000000b0a037224 */ /* 0x000fe200078e0203 */
[----:B------:R-:W-:-:S02]  /*15600*/  PRMT R40, R40, 0x9910, RZ ;  /* 0x0000991028287816 */ /* 0x000fc400000000ff */
[----:B------:R-:W-:Y:S01]  /*15610*/  PRMT R39, R39, 0x9910, RZ ;  /* 0x0000991027277816 */ /* 0x000fe200000000ff */
[----:B------:R-:W-:Y:S01]  /*15620*/  IMAD R3, R12, R13, R3 ;  /* 0x0000000d0c037224 */ /* 0x000fe200078e0203 */
[----:B------:R-:W-:Y:S01]  /*15630*/  IADD3 R12, P1, R16, R8, RZ ;  /* 0x00000008100c7210 */ /* 0x000fe20007f3e0ff */
[----:B------:R-:W-:Y:S01]  /*15640*/  IMAD.MOV.U32 R10, RZ, RZ, R40 ;  /* 0x000000ffff0a7224 */ /* 0x000fe200078e0028 */
[----:B------:R-:W-:Y:S01]  /*15650*/  MOV R11, R39 ;  /* 0x00000027000b7202 */ /* 0x000fe20000000f00 */
[----:B------:R-:W-:-:S04]  /*15660*/  IMAD.WIDE R18, R7, 0x2, R26 ;  /* 0x0000000207127825 */ /* 0x000fc800078e021a */
[----:B------:R-:W-:Y:S02]  /*15670*/  IMAD R3, R10, R11, R3 ;  /* 0x0000000b0a037224 */ /* 0x000fe400078e0203 */
[----:B------:R-:W-:-:S07]  /*15680*/  IMAD.X R13, R17, 0x1, R0, P1 ;  /* 0x00000001110d7824 */ /* 0x000fce00008e0600 */
.L_x_561:
[----:B------:R-:W-:-:S13]  /*15690*/  ISETP.NE.OR P0, PT, R6, RZ, P0 ;  /* 0x000000ff0600720c */ /* 0x000fda0000705670 */
[----:B------:R-:W-:Y:S05]  /*156a0*/  @!P0 BRA `(.L_x_557) ;  /* 0x00000000009c8947 */ /* 0x000fea0003800000 */
.L_x_558:
[----:B------:R-:W-:Y:S01]  /*156b0*/  IADD3 R16, P0, R12, R8, RZ ;  /* 0x000000080c107210 */ /* 0x000fe20007f1e0ff */
[----:B--2---:R-:W-:Y:S01]  /*156c0*/  IMAD.WIDE R14, R5, 0x2, R18 ;  /* 0x00000002050e7825 */ /* 0x004fe200078e0212 */
[----:B------:R0:W2:Y:S02]  /*156d0*/  LDG.E.U16.CONSTANT R30, desc[UR4][R18.64] ;  /* 0x00000004121e7981 */ /* 0x0000a4000c1e9500 */
[----:B------:R-:W-:Y:S02]  /*156e0*/  IADD3.X R17, R13, R0, RZ, P0, !PT ;  /* 0x000000000d117210 */ /* 0x000fe400007fe4ff */
[----:B------:R-:W-:Y:S01]  /*156f0*/  IADD3 R28, P0, R16, R8, RZ ;  /* 0x00000008101c7210 */ /* 0x000fe20007f1e0ff */
[----:B------:R-:W-:Y:S01]  /*15700*/  IMAD.WIDE R26, R5, 0x2, R14 ;  /* 0x00000002051a7825 */ /* 0x000fe200078e020e */
[----:B------:R-:W3:Y:S02]  /*15710*/  LDG.E.U16.CONSTANT R7, desc[UR4][R12.64] ;  /* 0x000000040c077981 */ /* 0x000ee4000c1e9500 */
[----:B------:R-:W-:-:S02]  /*15720*/  IADD3.X R29, R17, R0, RZ, P0, !PT ;  /* 0x00000000111d7210 */ /* 0x000fc400007fe4ff */
[----:B------:R-:W-:Y:S01]  /*15730*/  IADD3 R10, P0, R28, R8, RZ ;  /* 0x000000081c0a7210 */ /* 0x000fe20007f1e0ff */
[----:B------:R-:W4:Y:S01]  /*15740*/  LDG.E.U16.CONSTANT R31, desc[UR4][R14.64] ;  /* 0x000000040e1f7981 */ /* 0x000f22000c1e9500 */
[----:B0-----:R-:W-:Y:S02]  /*15750*/  IMAD.WIDE R18, R5, 0x2, R26 ;  /* 0x0000000205127825 */ /* 0x001fe400078e021a */
[----:B------:R-:W-:Y:S01]  /*15760*/  IADD3.X R11, R29, R0, RZ, P0, !PT ;  /* 0x000000001d0b7210 */ /* 0x000fe200007fe4ff */
[----:B------:R-:W4:Y:S04]  /*15770*/  LDG.E.U16.CONSTANT R16, desc[UR4][R16.64] ;  /* 0x0000000410107981 */ /* 0x000f28000c1e9500 */
[----:B------:R-:W4:Y:S04]  /*15780*/  LDG.E.U16.CONSTANT R28, desc[UR4][R28.64] ;  /* 0x000000041c1c7981 */ /* 0x000f28000c1e9500 */
[----:B------:R0:W4:Y:S04]  /*15790*/  LDG.E.U16.CONSTANT R13, desc[UR4][R18.64] ;  /* 0x00000004120d7981 */ /* 0x000128000c1e9500 */
[----:B------:R-:W4:Y:S04]  /*157a0*/  LDG.E.U16.CONSTANT R32, desc[UR4][R26.64] ;  /* 0x000000041a207981 */ /* 0x000f28000c1e9500 */
[----:B------:R-:W4:Y:S01]  /*157b0*/  LDG.E.U16.CONSTANT R33, desc[UR4][R10.64] ;  /* 0x000000040a217981 */ /* 0x000f22000c1e9500 */
[----:B------:R-:W-:-:S04]  /*157c0*/  IADD3 R6, R6, -0x4, RZ ;  /* 0xfffffffc06067810 */ /* 0x000fc80007ffe0ff */
[----:B------:R-:W-:Y:S01]  /*157d0*/  ISETP.NE.AND P0, PT, R6, RZ, PT ;  /* 0x000000ff0600720c */ /* 0x000fe20003f05270 */
[----:B------:R-:W-:Y:S02]  /*157e0*/  VIADD R9, R9, 0x4 ;  /* 0x0000000409097836 */ /* 0x000fe40000000000 */
[----:B0-----:R-:W-:Y:S01]  /*157f0*/  IMAD.WIDE R18, R5, 0x2, R18 ;  /* 0x0000000205127825 */ /* 0x001fe200078e0212 */
[----:B--2---:R-:W-:Y:S02]  /*15800*/  PRMT R12, R30, 0x9910, RZ ;  /* 0x000099101e0c7816 */ /* 0x004fe400000000ff */
[----:B---3--:R-:W-:Y:S02]  /*15810*/  PRMT R7, R7, 0x9910, RZ ;  /* 0x0000991007077816 */ /* 0x008fe400000000ff */
[----:B----4-:R-:W-:-:S03]  /*15820*/  PRMT R31, R31, 0x9910, RZ ;  /* 0x000099101f1f7816 */ /* 0x010fc600000000ff */
[----:B-----5:R-:W-:Y:S01]  /*15830*/  IMAD R7, R12, R7, R3 ;  /* 0x000000070c077224 */ /* 0x020fe200078e0203 */
[----:B------:R-:W-:Y:S01]  /*15840*/  PRMT R3, R16, 0x9910, RZ ;  /* 0x0000991010037816 */ /* 0x000fe200000000ff */
[----:B------:R-:W-:Y:S01]  /*15850*/  IMAD.MOV.U32 R12, RZ, RZ, R31 ;  /* 0x000000ffff0c7224 */ /* 0x000fe200078e001f */
[----:B------:R-:W-:-:S03]  /*15860*/  PRMT R28, R28, 0x9910, RZ ;  /* 0x000099101c1c7816 */ /* 0x000fc600000000ff */
[----:B------:R-:W-:Y:S01]  /*15870*/  IMAD R3, R12, R3, R7 ;  /* 0x000000030c037224 */ /* 0x000fe200078e0207 */
[----:B------:R-:W-:Y:S02]  /*15880*/  PRMT R16, R13, 0x9910, RZ ;  /* 0x000099100d107816 */ /* 0x000fe400000000ff */
[----:B------:R-:W-:Y:S02]  /*15890*/  MOV R13, R28 ;  /* 0x0000001c000d7202 */ /* 0x000fe40000000f00 */
[----:B------:R-:W-:Y:S02]  /*158a0*/  PRMT R14, R32, 0x9910, RZ ;  /* 0x00009910200e7816 */ /* 0x000fe400000000ff */
[----:B------:R-:W-:-:S03]  /*158b0*/  PRMT R33, R33, 0x9910, RZ ;  /* 0x0000991021217816 */ /* 0x000fc600000000ff */
[----:B------:R-:W-:Y:S01]  /*158c0*/  IMAD R3, R14, R13, R3 ;  /* 0x0000000d0e037224 */ /* 0x000fe200078e0203 */
[----:B------:R-:W-:Y:S02]  /*158d0*/  IADD3 R12, P1, R10, R8, RZ ;  /* 0x000000080a0c7210 */ /* 0x000fe40007f3e0ff */
[----:B------:R-:W-:Y:S02]  /*158e0*/  MOV R7, R33 ;  /* 0x0000002100077202 */ /* 0x000fe40000000f00 */
[----:B------:R-:W-:-:S03]  /*158f0*/  IADD3.X R13, R11, R0, RZ, P1, !PT ;  /* 0x000000000b0d7210 */ /* 0x000fc60000ffe4ff */
[----:B------:R-:W-:Y:S01]  /*15900*/  IMAD R3, R16, R7, R3 ;  /* 0x0000000710037224 */ /* 0x000fe200078e0203 */
[----:B------:R-:W-:Y:S06]  /*15910*/  @P0 BRA `(.L_x_558) ;  /* 0xfffffffc00640947 */ /* 0x000fec000383ffff */
.L_x_557:
[----:B------:R-:W-:-:S13]  /*15920*/  ISETP.NE.AND P0, PT, R4, RZ, PT ;  /* 0x000000ff0400720c */ /* 0x000fda0003f05270 */
[----:B------:R-:W-:Y:S05]  /*15930*/  @!P0 BRA `(.L_x_562) ;  /* 0x0000000000888947 */ /* 0x000fea0003800000 */
[----:B------:R-:W3:Y:S01]  /*15940*/  LDC R10, c[0x0][0x494] ;  /* 0x00012500ff0a7b82 */ /* 0x000ee20000000800 */
[C---:B0-----:R-:W-:Y:S02]  /*15950*/  IMAD R13, R9.reuse, R2, RZ ;  /* 0x00000002090d7224 */ /* 0x041fe400078e02ff */
[----:B---3--:R-:W-:Y:S02]  /*15960*/  IMAD R11, R9, R10, RZ ;  /* 0x0000000a090b7224 */ /* 0x008fe400078e02ff */
        /* <DEDUP_REMOVED lines=13> */
[----:B------:R-:W-:Y:S02]  /*15a40*/  IMAD.WIDE R6, R13, 0x2, R24 ;  /* 0x000000020d067825 */ /* 0x000fe400078e0218 */
[----:B------:R-:W-:Y:S01]  /*15a50*/  @P0 IADD3 R9, R9, R10, RZ ;  /* 0x0000000a09090210 */ /* 0x000fe20007ffe0ff */
        /* <DEDUP_REMOVED lines=11> */
[----:B-----5:R-:W-:Y:S02]  /*15b10*/  @P0 PRMT R8, R24, 0x9910, RZ ;  /* 0x0000991018080816 */ /* 0x020fe400000000ff */
[----:B------:R-:W-:Y:S02]  /*15b20*/  @P0 MOV R0, R6 ;  /* 0x0000000600000202 */ /* 0x000fe40000000f00 */
[----:B------:R-:W-:-:S05]  /*15b30*/  @P0 MOV R2, R8 ;  /* 0x0000000800020202 */ /* 0x000fca0000000f00 */
[----:B------:R-:W-:-:S05]  /*15b40*/  @P0 IMAD R0, R0, R2, R3 ;  /* 0x0000000200000224 */ /* 0x000fca00078e0203 */
[----:B------:R-:W-:-:S07]  /*15b50*/  @P0 PRMT R3, R0, 0x7610, R3 ;  /* 0x0000761000030816 */ /* 0x000fce0000000003 */
.L_x_562:
[----:B-----5:R-:W-:Y:S01]  /*15b60*/  STG.E.U16 desc[UR4][R20.64], R3 ;  /* 0x0000000314007986 */ /* 0x020fe2000c101504 */
[----:B------:R-:W-:Y:S05]  /*15b70*/  EXIT ;  /* 0x000000000000794d */ /* 0x000fea0003800000 */
.L_x_563:
        /* <DEDUP_REMOVED lines=16> */
.L_x_839:


//--------------------- .text._ZN2at6native69_GLOBAL__N__64f4e359_31_FunctionOfAMatrixUtilsKernel_cu_75b981de_306816_elemwise_kernelILi128ELi8EZNS1_43_compute_linear_combination_internal_kernelIlEEvRNS_14TensorIteratorEiiiEUliE_EEviT1_ --------------------------
	.section	.text._ZN2at6native69_GLOBAL__N__64f4e359_31_FunctionOfAMatrixUtilsKernel_cu_75b981de_306816_elemwise_kernelILi128ELi8EZNS1_43_compute_linear_combination_internal_kernelIlEEvRNS_14TensorIteratorEiiiEUliE_EEviT1_,"ax",@progbits
	.align	128
.text._ZN2at6native69_GLOBAL__N__64f4e359_31_FunctionOfAMatrixUtilsKernel_cu_75b981de_306816_elemwise_kernelILi128ELi8EZNS1_43_compute_linear_combination_internal_kernelIlEEvRNS_14TensorIteratorEiiiEUliE_EEviT1_:
        .type           _ZN2at6native69_GLOBAL__N__64f4e359_31_FunctionOfAMatrixUtilsKernel_cu_75b981de_306816_elemwise_kernelILi128ELi8EZNS1_43_compute_linear_combination_internal_kernelIlEEvRNS_14TensorIteratorEiiiEUliE_EEviT1_,@function
        .size           _ZN2at6native69_GLOBAL__N__64f4e359_31_FunctionOfAMatrixUtilsKernel_cu_75b981de_306816_elemwise_kernelILi128ELi8EZNS1_43_compute_linear_combination_internal_kernelIlEEvRNS_14TensorIteratorEiiiEUliE_EEviT1_,(.L_x_840 - _ZN2at6native69_GLOBAL__N__64f4e359_31_FunctionOfAMatrixUtilsKernel_cu_75b981de_306816_elemwise_kernelILi128ELi8EZNS1_43_compute_linear_combination_internal_kernelIlEEvRNS_14TensorIteratorEiiiEUliE_EEviT1_)
        .other          _ZN2at6native69_GLOBAL__N__64f4e359_31_FunctionOfAMatrixUtilsKernel_cu_75b981de_306816_elemwise_kernelILi128ELi8EZNS1_43_compute_linear_combination_internal_kernelIlEEvRNS_14TensorIteratorEiiiEUliE_EEviT1_,@"STO_CUDA_ENTRY STV_DEFAULT"
_ZN2at6native69_GLOBAL__N__64f4e359_31_FunctionOfAMatrixUtilsKernel_cu_75b981de_306816_elemwise_kernelILi128ELi8EZNS1_43_compute_linear_combination_internal_kernelIlEEvRNS_14TensorIteratorEiiiEUliE_EEviT1_:
        /* <DEDUP_REMOVED lines=367> */
.L_x_566:
        /* <DEDUP_REMOVED lines=19> */
[----:B------:R-:W0:Y:S01]  /*1820*/  LDC R5, c[0x0][0x494] ;  /* 0x00012500ff057b82 */ /* 0x000e220000000800 */
[----:B------:R-:W-:Y:S01]  /*1830*/  HFMA2.MMA R0, -RZ, RZ, 0, 0 ;  /* 0x00000000ff007435 */ /* 0x000fe200000001ff */
[----:B------:R-:W-:Y:S02]  /*1840*/  MOV R18, R14 ;  /* 0x0000000e00127202 */ /* 0x000fe40000000f00 */
[----:B------:R-:W-:Y:S02]  /*1850*/  IADD3 R4, R2, -R7, RZ ;  /* 0x8000000702047210 */ /* 0x000fe40007ffe0ff */
[----:B------:R-:W-:Y:S02]  /*1860*/  MOV R19, R15 ;  /* 0x0000000f00137202 */ /* 0x000fe40000000f00 */
[----:B------:R-:W1:Y:S01]  /*1870*/  LDC R6, c[0x0][0x498] ;  /* 0x00012600ff067b82 */ /* 0x000e620000000800 */
[----:B------:R-:W-:-:S02]  /*1880*/  ISETP.GT.AND P0, PT, R4, RZ, PT ;  /* 0x000000ff0400720c */ /* 0x000fc40003f04270 */
[----:B------:R-:W-:Y:S02]  /*1890*/  MOV R20, R12 ;  /* 0x0000000c00147202 */ /* 0x000fe40000000f00 */
[----:B------:R-:W-:-:S09]  /*18a0*/  MOV R21, R13 ;  /* 0x0000000d00157202 */ /* 0x000fd20000000f00 */
[----:B------:R-:W-:Y:S05]  /*18b0*/  @!P0 BRA `(.L_x_569) ;  /* 0x0000000c004c8947 */ /* 0x000fea0003800000 */
[----:B------:R-:W-:Y:S02]  /*18c0*/  ISETP.GT.AND P1, PT, R4, 0xc, PT ;  /* 0x0000000c0400780c */ /* 0x000fe40003f24270 */
[----:B------:R-:W-:-:S11]  /*18d0*/  PLOP3.LUT P0, PT, PT, PT, PT, 0x80, 0x0 ;  /* 0x000000000000781c */ /* 0x000fd60003f0f070 */
[----:B------:R-:W-:Y:S05]  /*18e0*/  @!P1 BRA `(.L_x_570) ;  /* 0x00000008001c9947 */ /* 0x000fea0003800000 */
[----:B------:R-:W-:-:S13]  /*18f0*/  PLOP3.LUT P0, PT, PT, PT, PT, 0x8, 0x0 ;  /* 0x000000000000781c */ /* 0x000fda0003f0e170 */
.L_x_571:
[----:B------:R-:W2:Y:S01]  /*1900*/  LDC R57, c[0x0][0x498] ;  /* 0x00012600ff397b82 */ /* 0x000ea20000000800 */
[----:B------:R-:W3:Y:S04]  /*1910*/  LDG.E.64.CONSTANT R34, desc[UR4][R18.64] ;  /* 0x0000000412227981 */ /* 0x000ee8000c1e9b00 */
[----:B------:R-:W3:Y:S03]  /*1920*/  LDG.E.64.CONSTANT R36, desc[UR4][R20.64] ;  /* 0x0000000414247981 */ /* 0x000ee6000c1e9b00 */
[----:B------:R-:W4:Y:S01]  /*1930*/  LDC R7, c[0x0][0x494] ;  /* 0x00012500ff077b82 */ /* 0x000f220000000800 */
[----:B--2---:R-:W-:-:S05]  /*1940*/  IMAD.WIDE R16, R57, 0x8, R18 ;  /* 0x0000000839107825 */ /* 0x004fca00078e0212 */
[----:B------:R-:W2:Y:S01]  /*1950*/  LDG.E.64.CONSTANT R28, desc[UR4][R16.64] ;  /* 0x00000004101c7981 */ /* 0x000ea2000c1e9b00 */
[----:B----4-:R-:W-:-:S05]  /*1960*/  IMAD.WIDE R10, R7, 0x8, R20 ;  /* 0x00000008070a7825 */ /* 0x010fca00078e0214 */
[----:B------:R-:W2:Y:S01]  /*1970*/  LDG.E.64.CONSTANT R38, desc[UR4][R10.64] ;  /* 0x000000040a267981 */ /* 0x000ea2000c1e9b00 */
[----:B------:R-:W-:-:S04]  /*1980*/  IMAD.WIDE R42, R57, 0x8, R16 ;  /* 0x00000008392a7825 */ /* 0x000fc800078e0210 */
[----:B------:R-:W-:Y:S01]  /*1990*/  IMAD.WIDE R22, R7, 0x8, R10 ;  /* 0x0000000807167825 */ /* 0x000fe200078e020a */
[----:B------:R4:W2:Y:S04]  /*19a0*/  LDG.E.64.CONSTANT R32, desc[UR4][R42.64] ;  /* 0x000000042a207981 */ /* 0x0008a8000c1e9b00 */
[----:B------:R-:W2:Y:S01]  /*19b0*/  LDG.E.64.CONSTANT R26, desc[UR4][R22.64] ;  /* 0x00000004161a7981 */ /* 0x000ea2000c1e9b00 */
[----:B------:R-:W-:-:S04]  /*19c0*/  IMAD.WIDE R48, R57, 0x8, R42 ;  /* 0x0000000839307825 */ /* 0x000fc800078e022a */
[----:B------:R-:W-:Y:S01]  /*19d0*/  IMAD.WIDE R44, R7, 0x8, R22 ;  /* 0x00000008072c7825 */ /* 0x000fe200078e0216 */
[----:B------:R0:W2:Y:S04]  /*19e0*/  LDG.E.64.CONSTANT R20, desc[UR4][R48.64] ;  /* 0x0000000430147981 */ /* 0x0000a8000c1e9b00 */
[----:B------:R1:W2:Y:S01]  /*19f0*/  LDG.E.64.CONSTANT R30, desc[UR4][R44.64] ;  /* 0x000000042c1e7981 */ /* 0x0002a2000c1e9b00 */
[----:B------:R-:W-:-:S04]  /*1a00*/  IMAD.WIDE R50, R57, 0x8, R48 ;  /* 0x0000000839327825 */ /* 0x000fc800078e0230 */
[----:B------:R-:W-:Y:S01]  /*1a10*/  IMAD.WIDE R46, R7, 0x8, R44 ;  /* 0x00000008072e7825 */ /* 0x000fe200078e022c */
[----:B------:R-:W2:Y:S04]  /*1a20*/  LDG.E.64.CONSTANT R24, desc[UR4][R50.64] ;  /* 0x0000000432187981 */ /* 0x000ea8000c1e9b00 */
[----:B------:R-:W2:Y:S01]  /*1a30*/  LDG.E.64.CONSTANT R18, desc[UR4][R46.64] ;  /* 0x000000042e127981 */ /* 0x000ea2000c1e9b00 */
[----:B------:R-:W-:-:S04]  /*1a40*/  IMAD.WIDE R60, R57, 0x8, R50 ;  /* 0x00000008393c7825 */ /* 0x000fc800078e0232 */
[----:B------:R-:W-:Y:S01]  /*1a50*/  IMAD.WIDE R58, R7, 0x8, R46 ;  /* 0x00000008073a7825 */ /* 0x000fe200078e022e */
[----:B------:R-:W2:Y:S04]  /*1a60*/  LDG.E.64.CONSTANT R10, desc[UR4][R60.64] ;  /* 0x000000043c0a7981 */ /* 0x000ea8000c1e9b00 */
[----:B------:R-:W2:Y:S01]  /*1a70*/  LDG.E.64.CONSTANT R22, desc[UR4][R58.64] ;  /* 0x000000043a167981 */ /* 0x000ea2000c1e9b00 */
[----:B----4-:R-:W-:-:S04]  /*1a80*/  IMAD.WIDE R42, R57, 0x8, R60 ;  /* 0x00000008392a7825 */ /* 0x010fc800078e023c */
[----:B0-----:R-:W-:Y:S01]  /*1a90*/  IMAD.WIDE R48, R7, 0x8, R58 ;  /* 0x0000000807307825 */ /* 0x001fe200078e023a */
[----:B------:R0:W4:Y:S04]  /*1aa0*/  LDG.E.64.CONSTANT R16, desc[UR4][R42.64] ;  /* 0x000000042a107981 */ /* 0x000128000c1e9b00 */
[----:B------:R-:W4:Y:S01]  /*1ab0*/  LDG.E.64.CONSTANT R54, desc[UR4][R48.64] ;  /* 0x0000000430367981 */ /* 0x000f22000c1e9b00 */
[----:B-1----:R-:W-:-:S04]  /*1ac0*/  IMAD.WIDE R44, R57, 0x8, R42 ;  /* 0x00000008392c7825 */ /* 0x002fc800078e022a */
[----:B0-----:R-:W-:Y:S01]  /*1ad0*/  IMAD.WIDE R42, R7, 0x8, R48 ;  /* 0x00000008072a7825 */ /* 0x001fe200078e0230 */
[----:B------:R-:W4:Y:S04]  /*1ae0*/  LDG.E.64.CONSTANT R50, desc[UR4][R44.64] ;  /* 0x000000042c327981 */ /* 0x000f28000c1e9b00 */
[----:B------:R-:W4:Y:S01]  /*1af0*/  LDG.E.64.CONSTANT R52, desc[UR4][R42.64] ;  /* 0x000000042a347981 */ /* 0x000f22000c1e9b00 */
[----:B------:R-:W-:-:S04]  /*1b00*/  IMAD.WIDE R60, R57, 0x8, R44 ;  /* 0x00000008393c7825 */ /* 0x000fc800078e022c */
[----:B------:R-:W-:Y:S01]  /*1b10*/  IMAD.WIDE R58, R7, 0x8, R42 ;  /* 0x00000008073a7825 */ /* 0x000fe200078e022a */
[----:B------:R0:W4:Y:S04]  /*1b20*/  LDG.E.64.CONSTANT R46, desc[UR4][R60.64] ;  /* 0x000000043c2e7981 */ /* 0x000128000c1e9b00 */
[----:B------:R1:W4:Y:S01]  /*1b30*/  LDG.E.64.CONSTANT R48, desc[UR4][R58.64] ;  /* 0x000000043a307981 */ /* 0x000322000c1e9b00 */
[-C--:B---3--:R-:W-:Y:S02]  /*1b40*/  IMAD R35, R35, R36.reuse, RZ ;  /* 0x0000002423237224 */ /* 0x088fe400078e02ff */
[----:B-----5:R-:W-:-:S04]  /*1b50*/  IMAD.WIDE.U32 R40, R34, R36, R40 ;  /* 0x0000002422287225 */ /* 0x020fc800078e0028 */
[----:B------:R-:W-:Y:S02]  /*1b60*/  IMAD R35, R34, R37, R35 ;  /* 0x0000002522237224 */ /* 0x000fe400078e0223 */
[----:B------:R-:W-:-:S03]  /*1b70*/  IMAD.WIDE R36, R57, 0x8, R60 ;  /* 0x0000000839247825 */ /* 0x000fc600078e023c */
[----:B------:R-:W-:Y:S01]  /*1b80*/  IADD3 R41, R41, R35, RZ ;  /* 0x0000002329297210 */ /* 0x000fe20007ffe0ff */
[----:B------:R-:W-:Y:S01]  /*1b90*/  IMAD.WIDE R34, R7, 0x8, R58 ;  /* 0x0000000807227825 */ /* 0x000fe200078e023a */
[----:B------:R-:W3:Y:S04]  /*1ba0*/  LDG.E.64.CONSTANT R42, desc[UR4][R36.64] ;  /* 0x00000004242a7981 */ /* 0x000ee8000c1e9b00 */
[----:B------:R-:W3:Y:S01]  /*1bb0*/  LDG.E.64.CONSTANT R44, desc[UR4][R34.64] ;  /* 0x00000004222c7981 */ /* 0x000ee2000c1e9b00 */
[----:B0-----:R-:W-:-:S04]  /*1bc0*/  IMAD.WIDE R60, R57, 0x8, R36 ;  /* 0x00000008393c7825 */ /* 0x001fc800078e0224 */
[----:B--2---:R-:W-:-:S04]  /*1bd0*/  IMAD R29, R29, R38, RZ ;  /* 0x000000261d1d7224 */ /* 0x004fc800078e02ff */
[C---:B------:R-:W-:Y:S02]  /*1be0*/  IMAD R39, R28.reuse, R39, R29 ;  /* 0x000000271c277224 */ /* 0x040fe400078e021d */
[----:B------:R-:W-:-:S04]  /*1bf0*/  IMAD.WIDE.U32 R28, R28, R38, R40 ;  /* 0x000000261c1c7225 */ /* 0x000fc800078e0028 */
[-C--:B------:R-:W-:Y:S01]  /*1c00*/  IMAD R33, R33, R26.reuse, RZ ;  /* 0x0000001a21217224 */ /* 0x080fe200078e02ff */
[----:B------:R-:W-:Y:S01]  /*1c10*/  IADD3 R29, R29, R39, RZ ;  /* 0x000000271d1d7210 */ /* 0x000fe20007ffe0ff */
[----:B-1----:R-:W-:Y:S01]  /*1c20*/  IMAD.WIDE R58, R7, 0x8, R34 ;  /* 0x00000008073a7825 */ /* 0x002fe200078e0222 */
[----:B------:R0:W2:Y:S03]  /*1c30*/  LDG.E.64.CONSTANT R38, desc[UR4][R60.64] ;  /* 0x000000043c267981 */ /* 0x0000a6000c1e9b00 */
[C---:B------:R-:W-:Y:S01]  /*1c40*/  IMAD R27, R32.reuse, R27, R33 ;  /* 0x0000001b201b7224 */ /* 0x040fe200078e0221 */
[----:B------:R1:W2:Y:S01]  /*1c50*/  LDG.E.64.CONSTANT R40, desc[UR4][R58.64] ;  /* 0x000000043a287981 */ /* 0x0002a2000c1e9b00 */
[----:B------:R-:W-:-:S04]  /*1c60*/  IMAD.WIDE.U32 R32, R32, R26, R28 ;  /* 0x0000001a20207225 */ /* 0x000fc800078e001c */
[----:B------:R-:W-:Y:S01]  /*1c70*/  IMAD R21, R21, R30, RZ ;  /* 0x0000001e15157224 */ /* 0x000fe200078e02ff */
[----:B------:R-:W-:Y:S01]  /*1c80*/  IADD3 R33, R33, R27, RZ ;  /* 0x0000001b21217210 */ /* 0x000fe20007ffe0ff */
[----:B------:R-:W-:-:S04]  /*1c90*/  IMAD.WIDE R28, R57, 0x8, R60 ;  /* 0x00000008391c7825 */ /* 0x000fc800078e023c */
[----:B------:R-:W-:Y:S01]  /*1ca0*/  IMAD.WIDE R26, R7, 0x8, R58 ;  /* 0x00000008071a7825 */ /* 0x000fe200078e023a */
[----:B------:R-:W2:Y:S03]  /*1cb0*/  LDG.E.64.CONSTANT R34, desc[UR4][R28.64] ;  /* 0x000000041c227981 */ /* 0x000ea6000c1e9b00 */
[C---:B------:R-:W-:Y:S01]  /*1cc0*/  IMAD R31, R20.reuse, R31, R21 ;  /* 0x0000001f141f7224 */ /* 0x040fe200078e0215 */
[----:B------:R-:W2:Y:S01]  /*1cd0*/  LDG.E.64.CONSTANT R36, desc[UR4][R26.64] ;  /* 0x000000041a247981 */ /* 0x000ea2000c1e9b00 */
[----:B------:R-:W-:-:S04]  /*1ce0*/  IMAD.WIDE.U32 R20, R20, R30, R32 ;  /* 0x0000001e14147225 */ /* 0x000fc800078e0020 */
[----:B------:R-:W-:Y:S01]  /*1cf0*/  IMAD R25, R25, R18, RZ ;  /* 0x0000001219197224 */ /* 0x000fe200078e02ff */
[----:B------:R-:W-:Y:S01]  /*1d00*/  IADD3 R21, R21, R31, RZ ;  /* 0x0000001f15157210 */ /* 0x000fe20007ffe0ff */
[----:B0-----:R-:W-:-:S04]  /*1d10*/  IMAD.WIDE R60, R57, 0x8, R28 ;  /* 0x00000008393c7825 */ /* 0x001fc800078e021c */
[----:B-1----:R-:W-:Y:S01]  /*1d20*/  IMAD.WIDE R58, R7, 0x8, R26 ;  /* 0x00000008073a7825 */ /* 0x002fe200078e021a */
[----:B------:R0:W2:Y:S03]  /*1d30*/  LDG.E.64.CONSTANT R30, desc[UR4][R60.64] ;  /* 0x000000043c1e7981 */ /* 0x0000a6000c1e9b00 */
[C---:B------:R-:W-:Y:S01]  /*1d40*/  IMAD R19, R24.reuse, R19, R25 ;  /* 0x0000001318137224 */ /* 0x040fe200078e0219 */
[----:B------:R1:W2:Y:S01]  /*1d50*/  LDG.E.64.CONSTANT R32, desc[UR4][R58.64] ;  /* 0x000000043a207981 */ /* 0x0002a2000c1e9b00 */
[----:B------:R-:W-:-:S04]  /*1d60*/  IMAD.WIDE.U32 R24, R24, R18, R20 ;  /* 0x0000001218187225 */ /* 0x000fc800078e0014 */
[----:B------:R-:W-:Y:S01]  /*1d70*/  IMAD.WIDE R20, R57, 0x8, R60 ;  /* 0x0000000839147825 */ /* 0x000fe200078e023c */
[----:B------:R-:W-:-:S03]  /*1d80*/  IADD3 R25, R25, R19, RZ ;  /* 0x0000001319197210 */ /* 0x000fc60007ffe0ff */
[----:B------:R-:W-:Y:S01]  /*1d90*/  IMAD.WIDE R18, R7, 0x8, R58 ;  /* 0x0000000807127825 */ /* 0x000fe200078e023a */
[----:B------:R-:W2:Y:S03]  /*1da0*/  LDG.E.64.CONSTANT R26, desc[UR4][R20.64] ;  /* 0x00000004141a7981 */ /* 0x000ea6000c1e9b00 */
[----:B------:R-:W-:Y:S01]  /*1db0*/  IMAD R11, R11, R22, RZ ;  /* 0x000000160b0b7224 */ /* 0x000fe200078e02ff */
[----:B------:R-:W2:Y:S01]  /*1dc0*/  LDG.E.64.CONSTANT R28, desc[UR4][R18.64] ;  /* 0x00000004121c7981 */ /* 0x000ea2000c1e9b00 */
[----:B0-----:R-:W-:-:S04]  /*1dd0*/  IMAD.WIDE R60, R57, 0x8, R20 ;  /* 0x00000008393c7825 */ /* 0x001fc800078e0214 */
[C---:B------:R-:W-:Y:S02]  /*1de0*/  IMAD R23, R10.reuse, R23, R11 ;  /* 0x000000170a177224 */ /* 0x040fe400078e020b */
[----:B------:R-:W-:-:S04]  /*1df0*/  IMAD.WIDE.U32 R10, R10, R22, R24 ;  /* 0x000000160a0a7225 */ /* 0x000fc800078e0018 */
[----:B-1----:R-:W-:Y:S01]  /*1e00*/  IMAD.WIDE R58, R7, 0x8, R18 ;  /* 0x00000008073a7825 */ /* 0x002fe200078e0212 */
[----:B------:R-:W-:Y:S02]  /*1e10*/  IADD3 R11, R11, R23, RZ ;  /* 0x000000170b0b7210 */ /* 0x000fe40007ffe0ff */
[----:B------:R-:W2:Y:S01]  /*1e20*/  LDG.E.64.CONSTANT R22, desc[UR4][R60.64] ;  /* 0x000000043c167981 */ /* 0x000ea2000c1e9b00 */
[----:B----4-:R-:W-:-:S03]  /*1e30*/  IMAD R17, R17, R54, RZ ;  /* 0x0000003611117224 */ /* 0x010fc600078e02ff */
[----:B------:R-:W4:Y:S01]  /*1e40*/  LDG.E.64.CONSTANT R24, desc[UR4][R58.64] ;  /* 0x000000043a187981 */ /* 0x000f22000c1e9b00 */
[C---:B------:R-:W-:Y:S02]  /*1e50*/  IMAD R56, R16.reuse, R55, R17 ;  /* 0x0000003710387224 */ /* 0x040fe400078e0211 */
[----:B------:R-:W-:-:S04]  /*1e60*/  IMAD.WIDE.U32 R54, R16, R54, R10 ;  /* 0x0000003610367225 */ /* 0x000fc800078e000a */
[----:B------:R-:W-:-:S04]  /*1e70*/  IMAD.WIDE R10, R57, 0x8, R60 ;  /* 0x00000008390a7825 */ /* 0x000fc800078e023c */
[----:B------:R-:W-:Y:S01]  /*1e80*/  IMAD.WIDE R16, R7, 0x8, R58 ;  /* 0x0000000807107825 */ /* 0x000fe200078e023a */
[----:B------:R-:W4:Y:S04]  /*1e90*/  LDG.E.64.CONSTANT R18, desc[UR4][R10.64] ;  /* 0x000000040a127981 */ /* 0x000f28000c1e9b00 */
[----:B------:R-:W4:Y:S01]  /*1ea0*/  LDG.E.64.CONSTANT R20, desc[UR4][R16.64] ;  /* 0x0000000410147981 */ /* 0x000f22000c1e9b00 */
[----:B------:R-:W-:Y:S01]  /*1eb0*/  IADD3 R55, R55, R56, RZ ;  /* 0x0000003837377210 */ /* 0x000fe20007ffe0ff */
[----:B------:R-:W-:-:S04]  /*1ec0*/  IMAD R51, R51, R52, RZ ;  /* 0x0000003433337224 */ /* 0x000fc800078e02ff */
[C---:B------:R-:W-:Y:S02]  /*1ed0*/  IMAD R53, R50.reuse, R53, R51 ;  /* 0x0000003532357224 */ /* 0x040fe400078e0233 */
[----:B------:R-:W-:-:S04]  /*1ee0*/  IMAD.WIDE.U32 R50, R50, R52, R54 ;  /* 0x0000003432327225 */ /* 0x000fc800078e0036 */
[----:B------:R-:W-:Y:S01]  /*1ef0*/  IMAD R47, R47, R48, RZ ;  /* 0x000000302f2f7224 */ /* 0x000fe200078e02ff */
[----:B------:R-:W-:-:S03]  /*1f00*/  IADD3 R51, R51, R53, RZ ;  /* 0x0000003533337210 */ /* 0x000fc60007ffe0ff */
[C---:B------:R-:W-:Y:S02]  /*1f10*/  IMAD R49, R46.reuse, R49, R47 ;  /* 0x000000312e317224 */ /* 0x040fe400078e022f */
[----:B------:R-:W-:-:S05]  /*1f20*/  IMAD.WIDE.U32 R46, R46, R48, R50 ;  /* 0x000000302e2e7225 */ /* 0x000fca00078e0032 */
[----:B------:R-:W-:Y:S02]  /*1f30*/  IADD3 R47, R47, R49, RZ ;  /* 0x000000312f2f7210 */ /* 0x000fe40007ffe0ff */
[----:B------:R-:W-:-:S04]  /*1f40*/  IADD3 R4, R4, -0x10, RZ ;  /* 0xfffffff004047810 */ /* 0x000fc80007ffe0ff */
[----:B------:R-:W-:Y:S02]  /*1f50*/  ISETP.GT.AND P1, PT, R4, 0xc, PT ;  /* 0x0000000c0400780c */ /* 0x000fe40003f24270 */
[----:B------:R-:W-:Y:S01]  /*1f60*/  IADD3 R0, R0, 0x10, RZ ;  /* 0x0000001000007810 */ /* 0x000fe20007ffe0ff */
[----:B---3--:R-:W-:-:S04]  /*1f70*/  IMAD R43, R43, R44, RZ ;  /* 0x0000002c2b2b7224 */ /* 0x008fc800078e02ff */
[C---:B------:R-:W-:Y:S02]  /*1f80*/  IMAD R45, R42.reuse, R45, R43 ;  /* 0x0000002d2a2d7224 */ /* 0x040fe400078e022b */
[----:B------:R-:W-:-:S05]  /*1f90*/  IMAD.WIDE.U32 R42, R42, R44, R46 ;  /* 0x0000002c2a2a7225 */ /* 0x000fca00078e002e */
[----:B------:R-:W-:Y:S01]  /*1fa0*/  IADD3 R43, R43, R45, RZ ;  /* 0x0000002d2b2b7210 */ /* 0x000fe20007ffe0ff */
[----:B--2---:R-:W-:-:S04]  /*1fb0*/  IMAD R39, R39, R40, RZ ;  /* 0x0000002827277224 */ /* 0x004fc800078e02ff */
[C---:B------:R-:W-:Y:S02]  /*1fc0*/  IMAD R41, R38.reuse, R41, R39 ;  /* 0x0000002926297224 */ /* 0x040fe400078e0227 */
[----:B------:R-:W-:-:S05]  /*1fd0*/  IMAD.WIDE.U32 R38, R38, R40, R42 ;  /* 0x0000002826267225 */ /* 0x000fca00078e002a */
[----:B------:R-:W-:Y:S01]  /*1fe0*/  IADD3 R39, R39, R41, RZ ;  /* 0x0000002927277210 */ /* 0x000fe20007ffe0ff */
[----:B------:R-:W-:-:S04]  /*1ff0*/  IMAD R35, R35, R36, RZ ;  /* 0x0000002423237224 */ /* 0x000fc800078e02ff */
        /* <DEDUP_REMOVED lines=11> */
[----:B----4-:R-:W-:-:S04]  /*20b0*/  IMAD R23, R23, R24, RZ ;  /* 0x0000001817177224 */ /* 0x010fc800078e02ff */
[C---:B------:R-:W-:Y:S02]  /*20c0*/  IMAD R25, R22.reuse, R25, R23 ;  /* 0x0000001916197224 */ /* 0x040fe400078e0217 */
[----:B------:R-:W-:-:S05]  /*20d0*/  IMAD.WIDE.U32 R22, R22, R24, R26 ;  /* 0x0000001816167225 */ /* 0x000fca00078e001a */
[----:B------:R-:W-:Y:S01]  /*20e0*/  IADD3 R23, R23, R25, RZ ;  /* 0x0000001917177210 */ /* 0x000fe20007ffe0ff */
[-C--:B------:R-:W-:Y:S02]  /*20f0*/  IMAD R19, R19, R20.reuse, RZ ;  /* 0x0000001413137224 */ /* 0x080fe400078e02ff */
[----:B------:R-:W-:-:S04]  /*2100*/  IMAD.WIDE.U32 R40, R18, R20, R22 ;  /* 0x0000001412287225 */ /* 0x000fc800078e0016 */
[----:B------:R-:W-:Y:S02]  /*2110*/  IMAD R25, R18, R21, R19 ;  /* 0x0000001512197224 */ /* 0x000fe400078e0213 */
[----:B------:R-:W-:-:S03]  /*2120*/  IMAD.WIDE R18, R57, 0x8, R10 ;  /* 0x0000000839127825 */ /* 0x000fc600078e020a */
[----:B------:R-:W-:Y:S01]  /*2130*/  IADD3 R41, R41, R25, RZ ;  /* 0x0000001929297210 */ /* 0x000fe20007ffe0ff */
[----:B------:R-:W-:Y:S01]  /*2140*/  IMAD.WIDE R20, R7, 0x8, R16 ;  /* 0x0000000807147825 */ /* 0x000fe200078e0210 */
[----:B------:R-:W-:Y:S06]  /*2150*/  @P1 BRA `(.L_x_571) ;  /* 0xfffffff400e81947 */ /* 0x000fec000383ffff */
.L_x_570:
[----:B------:R-:W-:-:S13]  /*2160*/  ISETP.GT.AND P1, PT, R4, 0x4, PT ;  /* 0x000000040400780c */ /* 0x000fda0003f24270 */
[----:B------:R-:W-:Y:S05]  /*2170*/  @!P1 BRA `(.L_x_572) ;  /* 0x0000000400149947 */ /* 0x000fea0003800000 */
[----:B------:R-:W2:Y:S01]  /*2180*/  LDC R53, c[0x0][0x498] ;  /* 0x00012600ff357b82 */ /* 0x000ea20000000800 */
[----:B------:R3:W4:Y:S04]  /*2190*/  LDG.E.64.CONSTANT R48, desc[UR4][R18.64] ;  /* 0x0000000412307981 */ /* 0x000728000c1e9b00 */
[----:B------:R0:W4:Y:S03]  /*21a0*/  LDG.E.64.CONSTANT R50, desc[UR4][R20.64] ;  /* 0x0000000414327981 */ /* 0x000126000c1e9b00 */
[----:B------:R-:W1:Y:S01]  /*21b0*/  LDC R7, c[0x0][0x494] ;  /* 0x00012500ff077b82 */ /* 0x000e620000000800 */
[----:B--2---:R-:W-:-:S05]  /*21c0*/  IMAD.WIDE R16, R53, 0x8, R18 ;  /* 0x0000000835107825 */ /* 0x004fca00078e0212 */
[----:B------:R-:W2:Y:S01]  /*21d0*/  LDG.E.64.CONSTANT R44, desc[UR4][R16.64] ;  /* 0x00000004102c7981 */ /* 0x000ea2000c1e9b00 */
[----:B-1----:R-:W-:-:S05]  /*21e0*/  IMAD.WIDE R10, R7, 0x8, R20 ;  /* 0x00000008070a7825 */ /* 0x002fca00078e0214 */
[----:B------:R1:W2:Y:S01]  /*21f0*/  LDG.E.64.CONSTANT R46, desc[UR4][R10.64] ;  /* 0x000000040a2e7981 */ /* 0x0002a2000c1e9b00 */
[----:B------:R-:W-:-:S04]  /*2200*/  IMAD.WIDE R24, R53, 0x8, R16 ;  /* 0x0000000835187825 */ /* 0x000fc800078e0210 */
[----:B------:R-:W-:Y:S01]  /*2210*/  IMAD.WIDE R22, R7, 0x8, R10 ;  /* 0x0000000807167825 */ /* 0x000fe200078e020a */
[----:B------:R-:W2:Y:S04]  /*2220*/  LDG.E.64.CONSTANT R38, desc[UR4][R24.64] ;  /* 0x0000000418267981 */ /* 0x000ea8000c1e9b00 */
[----:B------:R-:W2:Y:S01]  /*2230*/  LDG.E.64.CONSTANT R42, desc[UR4][R22.64] ;  /* 0x00000004162a7981 */ /* 0x000ea2000c1e9b00 */
[----:B------:R-:W-:-:S04]  /*2240*/  IMAD.WIDE R54, R53, 0x8, R24 ;  /* 0x0000000835367825 */ /* 0x000fc800078e0218 */
[----:B---3--:R-:W-:Y:S01]  /*2250*/  IMAD.WIDE R18, R7, 0x8, R22 ;  /* 0x0000000807127825 */ /* 0x008fe200078e0216 */
[----:B------:R3:W2:Y:S04]  /*2260*/  LDG.E.64.CONSTANT R34, desc[UR4][R54.64] ;  /* 0x0000000436227981 */ /* 0x0006a8000c1e9b00 */
[----:B------:R-:W2:Y:S01]  /*2270*/  LDG.E.64.CONSTANT R36, desc[UR4][R18.64] ;  /* 0x0000000412247981 */ /* 0x000ea2000c1e9b00 */
[----:B------:R-:W-:-:S04]  /*2280*/  IMAD.WIDE R56, R53, 0x8, R54 ;  /* 0x0000000835387825 */ /* 0x000fc800078e0236 */
[----:B0-----:R-:W-:Y:S01]  /*2290*/  IMAD.WIDE R20, R7, 0x8, R18 ;  /* 0x0000000807147825 */ /* 0x001fe200078e0212 */
[----:B------:R-:W2:Y:S04]  /*22a0*/  LDG.E.64.CONSTANT R30, desc[UR4][R56.64] ;  /* 0x00000004381e7981 */ /* 0x000ea8000c1e9b00 */
[----:B------:R-:W2:Y:S01]  /*22b0*/  LDG.E.64.CONSTANT R32, desc[UR4][R20.64] ;  /* 0x0000000414207981 */ /* 0x000ea2000c1e9b00 */
[----:B------:R-:W-:-:S04]  /*22c0*/  IMAD.WIDE R60, R53, 0x8, R56 ;  /* 0x00000008353c7825 */ /* 0x000fc800078e0238 */
[----:B------:R-:W-:Y:S01]  /*22d0*/  IMAD.WIDE R58, R7, 0x8, R20 ;  /* 0x00000008073a7825 */ /* 0x000fe200078e0214 */
[----:B------:R-:W2:Y:S04]  /*22e0*/  LDG.E.64.CONSTANT R26, desc[UR4][R60.64] ;  /* 0x000000043c1a7981 */ /* 0x000ea8000c1e9b00 */
[----:B------:R-:W2:Y:S01]  /*22f0*/  LDG.E.64.CONSTANT R28, desc[UR4][R58.64] ;  /* 0x000000043a1c7981 */ /* 0x000ea2000c1e9b00 */
[----:B-1----:R-:W-:-:S04]  /*2300*/  IMAD.WIDE R10, R53, 0x8, R60 ;  /* 0x00000008350a7825 */ /* 0x002fc800078e023c */
[C---:B---3--:R-:W-:Y:S01]  /*2310*/  IMAD.WIDE R54, R7.reuse, 0x8, R58 ;  /* 0x0000000807367825 */ /* 0x048fe200078e023a */
[----:B------:R0:W3:Y:S04]  /*2320*/  LDG.E.64.CONSTANT R22, desc[UR4][R10.64] ;  /* 0x000000040a167981 */ /* 0x0000e8000c1e9b00 */
[----:B------:R-:W3:Y:S01]  /*2330*/  LDG.E.64.CONSTANT R24, desc[UR4][R54.64] ;  /* 0x0000000436187981 */ /* 0x000ee2000c1e9b00 */
[----:B------:R-:W-:-:S04]  /*2340*/  IMAD.WIDE R16, R7, 0x8, R54 ;  /* 0x0000000807107825 */ /* 0x000fc800078e0236 */
[----:B0-----:R-:W-:Y:S01]  /*2350*/  IMAD.WIDE R10, R53, 0x8, R10 ;  /* 0x00000008350a7825 */ /* 0x001fe200078e020a */
[----:B------:R-:W3:Y:S04]  /*2360*/  LDG.E.64.CONSTANT R20, desc[UR4][R16.64] ;  /* 0x0000000410147981 */ /* 0x000ee8000c1e9b00 */
[----:B------:R-:W3:Y:S01]  /*2370*/  LDG.E.64.CONSTANT R18, desc[UR4][R10.64] ;  /* 0x000000040a127981 */ /* 0x000ee2000c1e9b00 */
[----:B------:R-:W-:Y:S02]  /*2380*/  PLOP3.LUT P0, PT, PT, PT, PT, 0x8, 0x0 ;  /* 0x000000000000781c */ /* 0x000fe40003f0e170 */
[----:B------:R-:W-:Y:S02]  /*2390*/  IADD3 R0, R0, 0x8, RZ ;  /* 0x0000000800007810 */ /* 0x000fe40007ffe0ff */
[----:B------:R-:W-:Y:S01]  /*23a0*/  IADD3 R4, R4, -0x8, RZ ;  /* 0xfffffff804047810 */ /* 0x000fe20007ffe0ff */
[----:B----4-:R-:W-:-:S02]  /*23b0*/  IMAD R49, R49, R50, RZ ;  /* 0x0000003231317224 */ /* 0x010fc400078e02ff */
[----:B-----5:R-:W-:-:S04]  /*23c0*/  IMAD.WIDE.U32 R40, R48, R50, R40 ;  /* 0x0000003230287225 */ /* 0x020fc800078e0028 */
[----:B------:R-:W-:-:S05]  /*23d0*/  IMAD R49, R48, R51, R49 ;  /* 0x0000003330317224 */ /* 0x000fca00078e0231 */
[----:B------:R-:W-:Y:S01]  /*23e0*/  IADD3 R41, R41, R49, RZ ;  /* 0x0000003129297210 */ /* 0x000fe20007ffe0ff */
[----:B--2---:R-:W-:-:S04]  /*23f0*/  IMAD R45, R45, R46, RZ ;  /* 0x0000002e2d2d7224 */ /* 0x004fc800078e02ff */
[C---:B------:R-:W-:Y:S02]  /*2400*/  IMAD R47, R44.reuse, R47, R45 ;  /* 0x0000002f2c2f7224 */ /* 0x040fe400078e022d */
[----:B------:R-:W-:-:S04]  /*2410*/  IMAD.WIDE.U32 R44, R44, R46, R40 ;  /* 0x0000002e2c2c7225 */ /* 0x000fc800078e0028 */
[----:B------:R-:W-:Y:S01]  /*2420*/  IMAD R39, R39, R42, RZ ;  /* 0x0000002a27277224 */ /* 0x000fe200078e02ff */
[----:B------:R-:W-:-:S03]  /*2430*/  IADD3 R45, R45, R47, RZ ;  /* 0x0000002f2d2d7210 */ /* 0x000fc60007ffe0ff */
        /* <DEDUP_REMOVED lines=14> */
[----:B---3--:R-:W-:Y:S01]  /*2520*/  IMAD R23, R23, R24, RZ ;  /* 0x0000001817177224 */ /* 0x008fe200078e02ff */
[----:B------:R-:W-:-:S03]  /*2530*/  IADD3 R27, R27, R29, RZ ;  /* 0x0000001d1b1b7210 */ /* 0x000fc60007ffe0ff */
[C---:B------:R-:W-:Y:S02]  /*2540*/  IMAD R25, R22.reuse, R25, R23 ;  /* 0x0000001916197224 */ /* 0x040fe400078e0217 */
[----:B------:R-:W-:-:S05]  /*2550*/  IMAD.WIDE.U32 R22, R22, R24, R26 ;  /* 0x0000001816167225 */ /* 0x000fca00078e001a */
[----:B------:R-:W-:Y:S01]  /*2560*/  IADD3 R23, R23, R25, RZ ;  /* 0x0000001917177210 */ /* 0x000fe20007ffe0ff */
[----:B------:R-:W-:-:S04]  /*2570*/  IMAD R19, R19, R20, RZ ;  /* 0x0000001413137224 */ /* 0x000fc800078e02ff */
[C---:B------:R-:W-:Y:S02]  /*2580*/  IMAD R25, R18.reuse, R21, R19 ;  /* 0x0000001512197224 */ /* 0x040fe400078e0213 */
[----:B------:R-:W-:-:S04]  /*2590*/  IMAD.WIDE.U32 R40, R18, R20, R22 ;  /* 0x0000001412287225 */ /* 0x000fc800078e0016 */
[----:B------:R-:W-:Y:S01]  /*25a0*/  IMAD.WIDE R18, R53, 0x8, R10 ;  /* 0x0000000835127825 */ /* 0x000fe200078e020a */
[----:B------:R-:W-:-:S03]  /*25b0*/  IADD3 R41, R41, R25, RZ ;  /* 0x0000001929297210 */ /* 0x000fc60007ffe0ff */
[----:B------:R-:W-:-:S07]  /*25c0*/  IMAD.WIDE R20, R7, 0x8, R16 ;  /* 0x0000000807147825 */ /* 0x000fce00078e0210 */
.L_x_572:
[----:B------:R-:W-:-:S13]  /*25d0*/  ISETP.NE.OR P0, PT, R4, RZ, P0 ;  /* 0x000000ff0400720c */ /* 0x000fda0000705670 */
[----:B------:R-:W-:Y:S05]  /*25e0*/  @!P0 BRA `(.L_x_568) ;  /* 0x0000000000908947 */ /* 0x000fea0003800000 */
.L_x_569:
[----:B------:R-:W2:Y:S04]  /*25f0*/  LDG.E.64.CONSTANT R30, desc[UR4][R18.64] ;  /* 0x00000004121e7981 */ /* 0x000ea8000c1e9b00 */
[----:B------:R-:W2:Y:S01]  /*2600*/  LDG.E.64.CONSTANT R32, desc[UR4][R20.64] ;  /* 0x0000000414207981 */ /* 0x000ea2000c1e9b00 */
[----:B-1----:R-:W-:-:S04]  /*2610*/  IMAD.WIDE R36, R6, 0x8, R18 ;  /* 0x0000000806247825 */ /* 0x002fc800078e0212 */
[----:B0-----:R-:W-:Y:S01]  /*2620*/  IMAD.WIDE R34, R5, 0x8, R20 ;  /* 0x0000000805227825 */ /* 0x001fe200078e0214 */
[----:B------:R-:W3:Y:S04]  /*2630*/  LDG.E.64.CONSTANT R26, desc[UR4][R36.64] ;  /* 0x00000004241a7981 */ /* 0x000ee8000c1e9b00 */
[----:B------:R-:W3:Y:S01]  /*2640*/  LDG.E.64.CONSTANT R28, desc[UR4][R34.64] ;  /* 0x00000004221c7981 */ /* 0x000ee2000c1e9b00 */
[----:B------:R-:W-:-:S04]  /*2650*/  IMAD.WIDE R42, R6, 0x8, R36 ;  /* 0x00000008062a7825 */ /* 0x000fc800078e0224 */
[C---:B------:R-:W-:Y:S01]  /*2660*/  IMAD.WIDE R38, R5.reuse, 0x8, R34 ;  /* 0x0000000805267825 */ /* 0x040fe200078e0222 */
[----:B------:R-:W4:Y:S04]  /*2670*/  LDG.E.64.CONSTANT R22, desc[UR4][R42.64] ;  /* 0x000000042a167981 */ /* 0x000f28000c1e9b00 */
[----:B------:R-:W4:Y:S01]  /*2680*/  LDG.E.64.CONSTANT R24, desc[UR4][R38.64] ;  /* 0x0000000426187981 */ /* 0x000f22000c1e9b00 */
[----:B------:R-:W-:-:S04]  /*2690*/  IMAD.WIDE R10, R5, 0x8, R38 ;  /* 0x00000008050a7825 */ /* 0x000fc800078e0226 */
[----:B------:R-:W-:Y:S01]  /*26a0*/  IMAD.WIDE R16, R6, 0x8, R42 ;  /* 0x0000000806107825 */ /* 0x000fe200078e022a */
[----:B------:R-:W4:Y:S04]  /*26b0*/  LDG.E.64.CONSTANT R20, desc[UR4][R10.64] ;  /* 0x000000040a147981 */ /* 0x000f28000c1e9b00 */
[----:B------:R-:W4:Y:S01]  /*26c0*/  LDG.E.64.CONSTANT R18, desc[UR4][R16.64] ;  /* 0x0000000410127981 */ /* 0x000f22000c1e9b00 */
[----:B------:R-:W-:Y:S02]  /*26d0*/  IADD3 R4, R4, -0x4, RZ ;  /* 0xfffffffc04047810 */ /* 0x000fe40007ffe0ff */
[----:B------:R-:W-:Y:S02]  /*26e0*/  IADD3 R0, R0, 0x4, RZ ;  /* 0x0000000400007810 */ /* 0x000fe40007ffe0ff */
[----:B------:R-:W-:Y:S01]  /*26f0*/  ISETP.NE.AND P0, PT, R4, RZ, PT ;  /* 0x000000ff0400720c */ /* 0x000fe20003f05270 */
[----:B--2---:R-:W-:-:S02]  /*2700*/  IMAD R7, R31, R32, RZ ;  /* 0x000000201f077224 */ /* 0x004fc400078e02ff */
[----:B-----5:R-:W-:-:S04]  /*2710*/  IMAD.WIDE.U32 R40, R30, R32, R40 ;  /* 0x000000201e287225 */ /* 0x020fc800078e0028 */
[----:B------:R-:W-:-:S05]  /*2720*/  IMAD R7, R30, R33, R7 ;  /* 0x000000211e077224 */ /* 0x000fca00078e0207 */
[----:B------:R-:W-:Y:S01]  /*2730*/  IADD3 R41, R41, R7, RZ ;  /* 0x0000000729297210 */ /* 0x000fe20007ffe0ff */
[----:B---3--:R-:W-:-:S04]  /*2740*/  IMAD R7, R27, R28, RZ ;  /* 0x0000001c1b077224 */ /* 0x008fc800078e02ff */
[C---:B------:R-:W-:Y:S02]  /*2750*/  IMAD R7, R26.reuse, R29, R7 ;  /* 0x0000001d1a077224 */ /* 0x040fe400078e0207 */
[----:B------:R-:W-:-:S05]  /*2760*/  IMAD.WIDE.U32 R26, R26, R28, R40 ;  /* 0x0000001c1a1a7225 */ /* 0x000fca00078e0028 */
[----:B------:R-:W-:Y:S01]  /*2770*/  IADD3 R27, R27, R7, RZ ;  /* 0x000000071b1b7210 */ /* 0x000fe20007ffe0ff */
[----:B----4-:R-:W-:-:S04]  /*2780*/  IMAD R7, R23, R24, RZ ;  /* 0x0000001817077224 */ /* 0x010fc800078e02ff */
[C---:B------:R-:W-:Y:S02]  /*2790*/  IMAD R7, R22.reuse, R25, R7 ;  /* 0x0000001916077224 */ /* 0x040fe400078e0207 */
[----:B------:R-:W-:-:S04]  /*27a0*/  IMAD.WIDE.U32 R22, R22, R24, R26 ;  /* 0x0000001816167225 */ /* 0x000fc800078e001a */
[----:B------:R-:W-:Y:S01]  /*27b0*/  IMAD R19, R19, R20, RZ ;  /* 0x0000001413137224 */ /* 0x000fe200078e02ff */
[----:B------:R-:W-:-:S03]  /*27c0*/  IADD3 R23, R23, R7, RZ ;  /* 0x0000000717177210 */ /* 0x000fc60007ffe0ff */
[C---:B------:R-:W-:Y:S02]  /*27d0*/  IMAD R19, R18.reuse, R21, R19 ;  /* 0x0000001512137224 */ /* 0x040fe400078e0213 */
[----:B------:R-:W-:-:S04]  /*27e0*/  IMAD.WIDE.U32 R40, R18, R20, R22 ;  /* 0x0000001412287225 */ /* 0x000fc800078e0016 */
[----:B------:R-:W-:Y:S01]  /*27f0*/  IMAD.WIDE R20, R5, 0x8, R10 ;  /* 0x0000000805147825 */ /* 0x000fe200078e020a */
[----:B------:R-:W-:-:S03]  /*2800*/  IADD3 R41, R41, R19, RZ ;  /* 0x0000001329297210 */ /* 0x000fc60007ffe0ff */
[----:B------:R-:W-:Y:S01]  /*2810*/  IMAD.WIDE R18, R6, 0x8, R16 ;  /* 0x0000000806127825 */ /* 0x000fe200078e0210 */
[----:B------:R-:W-:Y:S06]  /*2820*/  @P0 BRA `(.L_x_569) ;  /* 0xfffffffc00700947 */ /* 0x000fec000383ffff */
.L_x_568:
[----:B------:R-:W-:-:S13]  /*2830*/  LOP3.LUT P0, R2, R2, 0x3, RZ, 0xc0, !PT ;  /* 0x0000000302027812 */ /* 0x000fda000780c0ff */
[----:B------:R-:W-:Y:S05]  /*2840*/  @!P0 BRA `(.L_x_573) ;  /* 0x0000000000908947 */ /* 0x000fea0003800000 */
[----:B------:R-:W2:Y:S08]  /*2850*/  LDC R10, c[0x0][0x494] ;  /* 0x00012500ff0a7b82 */ /* 0x000eb00000000800 */
[----:B------:R-:W3:Y:S01]  /*2860*/  LDC R16, c[0x0][0x498] ;  /* 0x00012600ff107b82 */ /* 0x000ee20000000800 */
[----:B--2---:R-:W-:-:S04]  /*2870*/  IMAD R17, R0, R10, RZ ;  /* 0x0000000a00117224 */ /* 0x004fc800078e02ff */
[----:B0-----:R-:W-:-:S04]  /*2880*/  IMAD.WIDE R4, R17, 0x8, R12 ;  /* 0x0000000811047825 */ /* 0x001fc800078e020c */
[----:B---3--:R-:W-:Y:S02]  /*2890*/  IMAD R19, R0, R16, RZ ;  /* 0x0000001000137224 */ /* 0x008fe400078e02ff */
[----:B------:R-:W2:Y:S02]  /*28a0*/  LDG.E.64.CONSTANT R4, desc[UR4][R4.64] ;  /* 0x0000000404047981 */ /* 0x000ea4000c1e9b00 */
[----:B-1----:R-:W-:-:S06]  /*28b0*/  IMAD.WIDE R6, R19, 0x8, R14 ;  /* 0x0000000813067825 */ /* 0x002fcc00078e020e */
[----:B------:R-:W2:Y:S01]  /*28c0*/  LDG.E.64.CONSTANT R6, desc[UR4][R6.64] ;  /* 0x0000000406067981 */ /* 0x000ea2000c1e9b00 */
[----:B------:R-:W-:Y:S01]  /*28d0*/  ISETP.NE.AND P0, PT, R2, 0x1, PT ;  /* 0x000000010200780c */ /* 0x000fe20003f05270 */
[-C--:B--2---:R-:W-:Y:S02]  /*28e0*/  IMAD R11, R7, R4.reuse, RZ ;  /* 0x00000004070b7224 */ /* 0x084fe400078e02ff */
[----:B-----5:R-:W-:-:S04]  /*28f0*/  IMAD.WIDE.U32 R40, R6, R4, R40 ;  /* 0x0000000406287225 */ /* 0x020fc800078e0028 */
[----:B------:R-:W-:-:S05]  /*2900*/  IMAD R11, R6, R5, R11 ;  /* 0x00000005060b7224 */ /* 0x000fca00078e020b */
[----:B------:R-:W-:Y:S01]  /*2910*/  IADD3 R41, R41, R11, RZ ;  /* 0x0000000b29297210 */ /* 0x000fe20007ffe0ff */
[----:B------:R-:W-:Y:S06]  /*2920*/  @!P0 BRA `(.L_x_573) ;  /* 0x0000000000588947 */ /* 0x000fec0003800000 */
        /* <DEDUP_REMOVED lines=13> */
[-C--:B--2---:R-:W-:Y:S02]  /*2a00*/  IMAD R11, R7, R4.reuse, RZ ;  /* 0x00000004070b7224 */ /* 0x084fe400078e02ff */
[----:B------:R-:W-:-:S04]  /*2a10*/  IMAD.WIDE.U32 R40, R6, R4, R40 ;  /* 0x0000000406287225 */ /* 0x000fc800078e0028 */
[----:B------:R-:W-:Y:S02]  /*2a20*/  IMAD R11, R6, R5, R11 ;  /* 0x00000005060b7224 */ /* 0x000fe400078e020b */
[----:B---3--:R-:W-:-:S03]  /*2a30*/  @P0 IMAD R17, R15, R12, RZ ;  /* 0x0000000c0f110224 */ /* 0x008fc600078e02ff */
[----:B------:R-:W-:Y:S01]  /*2a40*/  IADD3 R41, R41, R11, RZ ;  /* 0x0000000b29297210 */ /* 0x000fe20007ffe0ff */
[C---:B------:R-:W-:Y:S02]  /*2a50*/  @P0 IMAD R17, R14.reuse, R13, R17 ;  /* 0x0000000d0e110224 */ /* 0x040fe400078e0211 */
[----:B------:R-:W-:-:S05]  /*2a60*/  @P0 IMAD.WIDE.U32 R14, R14, R12, R40 ;  /* 0x0000000c0e0e0225 */ /* 0x000fca00078e0028 */
[----:B------:R-:W-:Y:S02]  /*2a70*/  @P0 IADD3 R41, R15, R17, RZ ;  /* 0x000000110f290210 */ /* 0x000fe40007ffe0ff */
[----:B------:R-:W-:-:S07]  /*2a80*/  @P0 MOV R40, R14 ;  /* 0x0000000e00280202 */ /* 0x000fce0000000f00 */
.L_x_573:
[----:B-----5:R2:W-:Y:S02]  /*2a90*/  STG.E.64 desc[UR4][R8.64], R40 ;  /* 0x0000002808007986 */ /* 0x0205e4000c101b04 */
.L_x_567:
[----:B------:R-:W-:-:S07]  /*2aa0*/  IADD3 R3, R3, 0x80, RZ ;  /* 0x0000008003037810 */ /* 0x000fce0007ffe0ff */
.L_x_565:
[----:B------:R-:W-:Y:S05]  /*2ab0*/  BSYNC B0 ;  /* 0x0000000000007941 */ /* 0x000fea0003800000 */
.L_x_564:
[----:B------:R-:W-:Y:S01]  /*2ac0*/  ISETP.GE.AND P0, PT, R3, UR6, PT ;  /* 0x0000000603007c0c */ /* 0x000fe2000bf06270 */
[----:B------:R-:W-:Y:S04]  /*2ad0*/  BSSY B1, `(.L_x_574) ;  /* 0x0001086000017945 */ /* 0x000fe80003800000 */
[----:B------:R-:W-:Y:S08]  /*2ae0*/  BSSY B0, `(.L_x_575) ;  /* 0x0000dbe000007945 */ /* 0x000ff00003800000 */
[----:B------:R-:W-:Y:S05]  /*2af0*/  @P0 BRA `(.L_x_576) ;  /* 0x0000005400800947 */ /* 0x000fea0003800000 */
[----:B------:R-:W3:Y:S01]  /*2b00*/  LDC R0, c[0x0][0x218] ;  /* 0x00008600ff007b82 */ /* 0x000ee20000000800 */
[----:B------:R-:W-:Y:S01]  /*2b10*/  HFMA2.MMA R14, -RZ, RZ, 0, 0 ;  /* 0x00000000ff0e7435 */ /* 0x000fe200000001ff */
[----:B------:R-:W-:Y:S01]  /*2b20*/  MOV R12, RZ ;  /* 0x000000ff000c7202 */ /* 0x000fe20000000f00 */
[----:B--2---:R-:W-:Y:S01]  /*2b30*/  HFMA2.MMA R8, -RZ, RZ, 0, 0 ;  /* 0x00000000ff087435 */ /* 0x004fe200000001ff */
[----:B---3--:R-:W-:-:S13]  /*2b40*/  ISETP.NE.AND P0, PT, R0, RZ, PT ;  /* 0x000000ff0000720c */ /* 0x008fda0003f05270 */
[----:B------:R-:W-:Y:S05]  /*2b50*/  @!P0 BRA `(.L_x_577) ;  /* 0x0000001400708947 */ /* 0x000fea0003800000 */
[----:B------:R-:W-:Y:S01]  /*2b60*/  MOV R2, RZ ;  /* 0x000000ff00027202 */ /* 0x000fe20000000f00 */
[----:B------:R-:W-:Y:S01]  /*2b70*/  ULDC.64 UR8, c[0x0][0x220] ;  /* 0x0000880000087ab9 */ /* 0x000fe20000000a00 */
[----:B------:R-:W-:Y:S01]  /*2b80*/  ISETP.NE.AND P0, PT, R0, 0x1, PT ;  /* 0x000000010000780c */ /* 0x000fe20003f05270 */
[----:B------:R-:W-:Y:S02]  /*2b90*/  ULDC UR7, c[0x0][0x21c] ;  /* 0x0000870000077ab9 */ /* 0x000fe40000000800 */
[----:B------:R-:W-:-:S05]  /*2ba0*/  IMAD.HI.U32 R4, R3, UR8, R2 ;  /* 0x0000000803047c27 */ /* 0x000fca000f8e0002 */
[----:B0-----:R-:W-:Y:S01]  /*2bb0*/  SHF.R.U32.HI R5, RZ, UR9, R4 ;  /* 0x00000009ff057c19 */ /* 0x001fe20008011604 */
        /* <DEDUP_REMOVED lines=342> */
.L_x_577:
[----:B------:R-:W2:Y:S02]  /*4120*/  LDC R2, c[0x0][0x490] ;  /* 0x00012400ff027b82 */ /* 0x000ea40000000800 */
[----:B--2---:R-:W-:-:S13]  /*4130*/  ISETP.GE.AND P0, PT, R2, 0x1, PT ;  /* 0x000000010200780c */ /* 0x004fda0003f06270 */
        /* <DEDUP_REMOVED lines=15> */
[----:B--2---:R-:W-:Y:S05]  /*4230*/  @!P2 BRA `(.L_x_579) ;  /* 0x000000100008a947 */ /* 0x004fea0003800000 */
[C---:B------:R-:W-:Y:S01]  /*4240*/  LOP3.LUT R7, R2.reuse, 0x3, RZ, 0xc0, !PT ;  /* 0x0000000302077812 */ /* 0x040fe200078ec0ff */
[----:B------:R-:W2:Y:S01]  /*4250*/  LDC R4, c[0x0][0x494] ;  /* 0x00012500ff047b82 */ /* 0x000ea20000000800 */
[----:B------:R-:W-:Y:S01]  /*4260*/  HFMA2.MMA R0, -RZ, RZ, 0, 0 ;  /* 0x00000000ff007435 */ /* 0x000fe200000001ff */
[----:B------:R-:W-:Y:S02]  /*4270*/  MOV R18, R12 ;  /* 0x0000000c00127202 */ /* 0x000fe40000000f00 */
[----:B-1----:R-:W-:Y:S02]  /*4280*/  IADD3 R6, R2, -R7, RZ ;  /* 0x8000000702067210 */ /* 0x002fe40007ffe0ff */
[----:B------:R-:W-:Y:S02]  /*4290*/  MOV R19, R13 ;  /* 0x0000000d00137202 */ /* 0x000fe40000000f00 */
[----:B0-----:R-:W0:Y:S01]  /*42a0*/  LDC R5, c[0x0][0x498] ;  /* 0x00012600ff057b82 */ /* 0x001e220000000800 */
        /* <DEDUP_REMOVED lines=8> */
.L_x_582:
[----:B------:R-:W1:Y:S01]  /*4330*/  LDC R57, c[0x0][0x498] ;  /* 0x00012600ff397b82 */ /* 0x000e620000000800 */
[----:B------:R-:W3:Y:S04]  /*4340*/  LDG.E.64.CONSTANT R34, desc[UR4][R20.64] ;  /* 0x0000000414227981 */ /* 0x000ee8000c1e9b00 */
[----:B------:R-:W3:Y:S03]  /*4350*/  LDG.E.64.CONSTANT R36, desc[UR4][R18.64] ;  /* 0x0000000412247981 */ /* 0x000ee6000c1e9b00 */
[----:B------:R-:W4:Y:S01]  /*4360*/  LDC R7, c[0x0][0x494] ;  /* 0x00012500ff077b82 */ /* 0x000f220000000800 */
[----:B-1----:R-:W-:-:S05]  /*4370*/  IMAD.WIDE R16, R57, 0x8, R20 ;  /* 0x0000000839107825 */ /* 0x002fca00078e0214 */
[----:B------:R-:W2:Y:S01]  /*4380*/  LDG.E.64.CONSTANT R28, desc[UR4][R16.64] ;  /* 0x00000004101c7981 */ /* 0x000ea2000c1e9b00 */
[----:B----4-:R-:W-:-:S05]  /*4390*/  IMAD.WIDE R10, R7, 0x8, R18 ;  /* 0x00000008070a7825 */ /* 0x010fca00078e0212 */
[----:B------:R-:W2:Y:S01]  /*43a0*/  LDG.E.64.CONSTANT R38, desc[UR4][R10.64] ;  /* 0x000000040a267981 */ /* 0x000ea2000c1e9b00 */
[----:B------:R-:W-:-:S04]  /*43b0*/  IMAD.WIDE R42, R57, 0x8, R16 ;  /* 0x00000008392a7825 */ /* 0x000fc800078e0210 */
[----:B------:R-:W-:Y:S01]  /*43c0*/  IMAD.WIDE R22, R7, 0x8, R10 ;  /* 0x0000000807167825 */ /* 0x000fe200078e020a */
[----:B------:R1:W4:Y:S04]  /*43d0*/  LDG.E.64.CONSTANT R32, desc[UR4][R42.64] ;  /* 0x000000042a207981 */ /* 0x000328000c1e9b00 */
[----:B------:R-:W4:Y:S01]  /*43e0*/  LDG.E.64.CONSTANT R26, desc[UR4][R22.64] ;  /* 0x00000004161a7981 */ /* 0x000f22000c1e9b00 */
[----:B------:R-:W-:-:S04]  /*43f0*/  IMAD.WIDE R48, R57, 0x8, R42 ;  /* 0x0000000839307825 */ /* 0x000fc800078e022a */
[----:B------:R-:W-:Y:S01]  /*4400*/  IMAD.WIDE R44, R7, 0x8, R22 ;  /* 0x00000008072c7825 */ /* 0x000fe200078e0216 */
[----:B------:R0:W4:Y:S04]  /*4410*/  LDG.E.64.CONSTANT R20, desc[UR4][R48.64] ;  /* 0x0000000430147981 */ /* 0x000128000c1e9b00 */
[----:B------:R0:W4:Y:S01]  /*4420*/  LDG.E.64.CONSTANT R30, desc[UR4][R44.64] ;  /* 0x000000042c1e7981 */ /* 0x000122000c1e9b00 */
[----:B------:R-:W-:-:S04]  /*4430*/  IMAD.WIDE R50, R57, 0x8, R48 ;  /* 0x0000000839327825 */ /* 0x000fc800078e0230 */
[----:B------:R-:W-:Y:S01]  /*4440*/  IMAD.WIDE R46, R7, 0x8, R44 ;  /* 0x00000008072e7825 */ /* 0x000fe200078e022c */
[----:B------:R-:W4:Y:S04]  /*4450*/  LDG.E.64.CONSTANT R24, desc[UR4][R50.64] ;  /* 0x0000000432187981 */ /* 0x000f28000c1e9b00 */
[----:B------:R-:W4:Y:S01]  /*4460*/  LDG.E.64.CONSTANT R18, desc[UR4][R46.64] ;  /* 0x000000042e127981 */ /* 0x000f22000c1e9b00 */
[----:B------:R-:W-:-:S04]  /*4470*/  IMAD.WIDE R60, R57, 0x8, R50 ;  /* 0x00000008393c7825 */ /* 0x000fc800078e0232 */
[----:B------:R-:W-:Y:S01]  /*4480*/  IMAD.WIDE R58, R7, 0x8, R46 ;  /* 0x00000008073a7825 */ /* 0x000fe200078e022e */
[----:B------:R-:W4:Y:S04]  /*4490*/  LDG.E.64.CONSTANT R10, desc[UR4][R60.64] ;  /* 0x000000043c0a7981 */ /* 0x000f28000c1e9b00 */
[----:B------:R-:W4:Y:S01]  /*44a0*/  LDG.E.64.CONSTANT R22, desc[UR4][R58.64] ;  /* 0x000000043a167981 */ /* 0x000f22000c1e9b00 */
[----:B-1----:R-:W-:-:S04]  /*44b0*/  IMAD.WIDE R42, R57, 0x8, R60 ;  /* 0x00000008392a7825 */ /* 0x002fc800078e023c */
[----:B0-----:R-:W-:Y:S01]  /*44c0*/  IMAD.WIDE R48, R7, 0x8, R58 ;  /* 0x0000000807307825 */ /* 0x001fe200078e023a */
[----:B------:R0:W4:Y:S04]  /*44d0*/  LDG.E.64.CONSTANT R16, desc[UR4][R42.64] ;  /* 0x000000042a107981 */ /* 0x000128000c1e9b00 */
[----:B------:R-:W4:Y:S01]  /*44e0*/  LDG.E.64.CONSTANT R54, desc[UR4][R48.64] ;  /* 0x0000000430367981 */ /* 0x000f22000c1e9b00 */
[----:B------:R-:W-:-:S04]  /*44f0*/  IMAD.WIDE R44, R57, 0x8, R42 ;  /* 0x00000008392c7825 */ /* 0x000fc800078e022a */
        /* <DEDUP_REMOVED lines=19> */
[-C--:B----4-:R-:W-:Y:S01]  /*4630*/  IMAD R33, R33, R26.reuse, RZ ;  /* 0x0000001a21217224 */ /* 0x090fe200078e02ff */
        /* <DEDUP_REMOVED lines=10> */
[----:B------:R-:W4:Y:S03]  /*46e0*/  LDG.E.64.CONSTANT R34, desc[UR4][R28.64] ;  /* 0x000000041c227981 */ /* 0x000f26000c1e9b00 */
[C---:B------:R-:W-:Y:S01]  /*46f0*/  IMAD R31, R20.reuse, R31, R21 ;  /* 0x0000001f141f7224 */ /* 0x040fe200078e0215 */
[----:B------:R-:W4:Y:S01]  /*4700*/  LDG.E.64.CONSTANT R36, desc[UR4][R26.64] ;  /* 0x000000041a247981 */ /* 0x000f22000c1e9b00 */
[----:B------:R-:W-:-:S04]  /*4710*/  IMAD.WIDE.U32 R20, R20, R30, R32 ;  /* 0x0000001e14147225 */ /* 0x000fc800078e0020 */
[----:B------:R-:W-:Y:S01]  /*4720*/  IMAD R25, R25, R18, RZ ;  /* 0x0000001219197224 */ /* 0x000fe200078e02ff */
[----:B------:R-:W-:Y:S01]  /*4730*/  IADD3 R21, R21, R31, RZ ;  /* 0x0000001f15157210 */ /* 0x000fe20007ffe0ff */
[----:B0-----:R-:W-:-:S04]  /*4740*/  IMAD.WIDE R60, R57, 0x8, R28 ;  /* 0x00000008393c7825 */ /* 0x001fc800078e021c */
[----:B-1----:R-:W-:Y:S01]  /*4750*/  IMAD.WIDE R58, R7, 0x8, R26 ;  /* 0x00000008073a7825 */ /* 0x002fe200078e021a */
[----:B------:R0:W4:Y:S03]  /*4760*/  LDG.E.64.CONSTANT R30, desc[UR4][R60.64] ;  /* 0x000000043c1e7981 */ /* 0x000126000c1e9b00 */
[C---:B------:R-:W-:Y:S01]  /*4770*/  IMAD R19, R24.reuse, R19, R25 ;  /* 0x0000001318137224 */ /* 0x040fe200078e0219 */
[----:B------:R1:W4:Y:S01]  /*4780*/  LDG.E.64.CONSTANT R32, desc[UR4][R58.64] ;  /* 0x000000043a207981 */ /* 0x000322000c1e9b00 */
[----:B------:R-:W-:-:S04]  /*4790*/  IMAD.WIDE.U32 R24, R24, R18, R20 ;  /* 0x0000001218187225 */ /* 0x000fc800078e0014 */
[----:B------:R-:W-:Y:S01]  /*47a0*/  IMAD.WIDE R20, R57, 0x8, R60 ;  /* 0x0000000839147825 */ /* 0x000fe200078e023c */
[----:B------:R-:W-:-:S03]  /*47b0*/  IADD3 R25, R25, R19, RZ ;  /* 0x0000001319197210 */ /* 0x000fc60007ffe0ff */
[----:B------:R-:W-:Y:S01]  /*47c0*/  IMAD.WIDE R18, R7, 0x8, R58 ;  /* 0x0000000807127825 */ /* 0x000fe200078e023a */
[----:B------:R-:W4:Y:S03]  /*47d0*/  LDG.E.64.CONSTANT R26, desc[UR4][R20.64] ;  /* 0x00000004141a7981 */ /* 0x000f26000c1e9b00 */
[----:B------:R-:W-:Y:S01]  /*47e0*/  IMAD R11, R11, R22, RZ ;  /* 0x000000160b0b7224 */ /* 0x000fe200078e02ff */
[----:B------:R-:W4:Y:S01]  /*47f0*/  LDG.E.64.CONSTANT R28, desc[UR4][R18.64] ;  /* 0x00000004121c7981 */ /* 0x000f22000c1e9b00 */
[----:B0-----:R-:W-:-:S04]  /*4800*/  IMAD.WIDE R60, R57, 0x8, R20 ;  /* 0x00000008393c7825 */ /* 0x001fc800078e0214 */
[C---:B------:R-:W-:Y:S02]  /*4810*/  IMAD R23, R10.reuse, R23, R11 ;  /* 0x000000170a177224 */ /* 0x040fe400078e020b */
[----:B------:R-:W-:-:S04]  /*4820*/  IMAD.WIDE.U32 R10, R10, R22, R24 ;  /* 0x000000160a0a7225 */ /* 0x000fc800078e0018 */
[----:B-1----:R-:W-:Y:S01]  /*4830*/  IMAD.WIDE R58, R7, 0x8, R18 ;  /* 0x00000008073a7825 */ /* 0x002fe200078e0212 */
[----:B------:R-:W-:Y:S02]  /*4840*/  IADD3 R11, R11, R23, RZ ;  /* 0x000000170b0b7210 */ /* 0x000fe40007ffe0ff */
[----:B------:R-:W4:Y:S01]  /*4850*/  LDG.E.64.CONSTANT R22, desc[UR4][R60.64] ;  /* 0x000000043c167981 */ /* 0x000f22000c1e9b00 */
[----:B------:R-:W-:-:S03]  /*4860*/  IMAD R17, R17, R54, RZ ;  /* 0x0000003611117224 */ /* 0x000fc600078e02ff */
        /* <DEDUP_REMOVED lines=27> */
[----:B----4-:R-:W-:-:S04]  /*4a20*/  IMAD R35, R35, R36, RZ ;  /* 0x0000002423237224 */ /* 0x010fc800078e02ff */
        /* <DEDUP_REMOVED lines=22> */
.L_x_581:
[----:B------:R-:W-:-:S13]  /*4b90*/  ISETP.GT.AND P1, PT, R6, 0x4, PT ;  /* 0x000000040600780c */ /* 0x000fda0003f24270 */
[----:B------:R-:W-:Y:S05]  /*4ba0*/  @!P1 BRA `(.L_x_583) ;  /* 0x0000000400149947 */ /* 0x000fea0003800000 */
[----:B------:R-:W1:Y:S01]  /*4bb0*/  LDC R53, c[0x0][0x498] ;  /* 0x00012600ff357b82 */ /* 0x000e620000000800 */
[----:B------:R3:W4:Y:S04]  /*4bc0*/  LDG.E.64.CONSTANT R48, desc[UR4][R20.64] ;  /* 0x0000000414307981 */ /* 0x000728000c1e9b00 */
[----:B------:R0:W4:Y:S03]  /*4bd0*/  LDG.E.64.CONSTANT R50, desc[UR4][R18.64] ;  /* 0x0000000412327981 */ /* 0x000126000c1e9b00 */
[----:B------:R-:W2:Y:S01]  /*4be0*/  LDC R7, c[0x0][0x494] ;  /* 0x00012500ff077b82 */ /* 0x000ea20000000800 */
[----:B-1----:R-:W-:-:S05]  /*4bf0*/  IMAD.WIDE R16, R53, 0x8, R20 ;  /* 0x0000000835107825 */ /* 0x002fca00078e0214 */
[----:B------:R-:W4:Y:S01]  /*4c00*/  LDG.E.64.CONSTANT R44, desc[UR4][R16.64] ;  /* 0x00000004102c7981 */ /* 0x000f22000c1e9b00 */
[----:B--2---:R-:W-:-:S05]  /*4c10*/  IMAD.WIDE R10, R7, 0x8, R18 ;  /* 0x00000008070a7825 */ /* 0x004fca00078e0212 */
        /* <DEDUP_REMOVED lines=62> */
.L_x_583:
[----:B------:R-:W-:-:S13]  /*5000*/  ISETP.NE.OR P0, PT, R6, RZ, P0 ;  /* 0x000000ff0600720c */ /* 0x000fda0000705670 */
[----:B------:R-:W-:Y:S05]  /*5010*/  @!P0 BRA `(.L_x_579) ;  /* 0x0000000000908947 */ /* 0x000fea0003800000 */
.L_x_580:
[----:B------:R-:W3:Y:S04]  /*5020*/  LDG.E.64.CONSTANT R30, desc[UR4][R20.64] ;  /* 0x00000004141e7981 */ /* 0x000ee8000c1e9b00 */
[----:B------:R-:W3:Y:S01]  /*5030*/  LDG.E.64.CONSTANT R32, desc[UR4][R18.64] ;  /* 0x0000000412207981 */ /* 0x000ee2000c1e9b00 */
[----:B0-----:R-:W-:-:S04]  /*5040*/  IMAD.WIDE R36, R5, 0x8, R20 ;  /* 0x0000000805247825 */ /* 0x001fc800078e0214 */
[----:B--2---:R-:W-:Y:S01]  /*5050*/  IMAD.WIDE R34, R4, 0x8, R18 ;  /* 0x0000000804227825 */ /* 0x004fe200078e0212 */
[----:B------:R-:W2:Y:S04]  /*5060*/  LDG.E.64.CONSTANT R26, desc[UR4][R36.64] ;  /* 0x00000004241a7981 */ /* 0x000ea8000c1e9b00 */
[----:B------:R-:W2:Y:S01]  /*5070*/  LDG.E.64.CONSTANT R28, desc[UR4][R34.64] ;  /* 0x00000004221c7981 */ /* 0x000ea2000c1e9b00 */
        /* <DEDUP_REMOVED lines=11> */
[----:B---3--:R-:W-:-:S02]  /*5130*/  IMAD R7, R31, R32, RZ ;  /* 0x000000201f077224 */ /* 0x008fc400078e02ff */
[----:B-----5:R-:W-:-:S04]  /*5140*/  IMAD.WIDE.U32 R40, R30, R32, R40 ;  /* 0x000000201e287225 */ /* 0x020fc800078e0028 */
[----:B------:R-:W-:-:S05]  /*5150*/  IMAD R7, R30, R33, R7 ;  /* 0x000000211e077224 */ /* 0x000fca00078e0207 */
[----:B------:R-:W-:Y:S01]  /*5160*/  IADD3 R41, R41, R7, RZ ;  /* 0x0000000729297210 */ /* 0x000fe20007ffe0ff */
[----:B--2---:R-:W-:-:S04]  /*5170*/  IMAD R7, R27, R28, RZ ;  /* 0x0000001c1b077224 */ /* 0x004fc800078e02ff */
        /* <DEDUP_REMOVED lines=14> */
.L_x_579:
[----:B------:R-:W-:-:S13]  /*5260*/  LOP3.LUT P0, R2, R2, 0x3, RZ, 0xc0, !PT ;  /* 0x0000000302027812 */ /* 0x000fda000780c0ff */
[----:B------:R-:W-:Y:S05]  /*5270*/  @!P0 BRA `(.L_x_584) ;  /* 0x0000000000908947 */ /* 0x000fea0003800000 */
[----:B------:R-:W3:Y:S08]  /*5280*/  LDC R10, c[0x0][0x494] ;  /* 0x00012500ff0a7b82 */ /* 0x000ef00000000800 */
[----:B------:R-:W4:Y:S01]  /*5290*/  LDC R16, c[0x0][0x498] ;  /* 0x00012600ff107b82 */ /* 0x000f220000000800 */
[----:B---3--:R-:W-:-:S04]  /*52a0*/  IMAD R17, R0, R10, RZ ;  /* 0x0000000a00117224 */ /* 0x008fc800078e02ff */
[----:B0-2---:R-:W-:-:S04]  /*52b0*/  IMAD.WIDE R4, R17, 0x8, R12 ;  /* 0x0000000811047825 */ /* 0x005fc800078e020c */
[----:B----4-:R-:W-:Y:S02]  /*52c0*/  IMAD R19, R0, R16, RZ ;  /* 0x0000001000137224 */ /* 0x010fe400078e02ff */
        /* <DEDUP_REMOVED lines=31> */
.L_x_584:
[----:B-----5:R3:W-:Y:S02]  /*54c0*/  STG.E.64 desc[UR4][R8.64], R40 ;  /* 0x0000002808007986 */ /* 0x0207e4000c101b04 */
.L_x_578:
[----:B------:R-:W-:-:S04]  /*54d0*/  IADD3 R3, R3, 0x80, RZ ;  /* 0x0000008003037810 */ /* 0x000fc80007ffe0ff */
[----:B------:R-:W-:-:S13]  /*54e0*/  ISETP.GE.AND P0, PT, R3, UR6, PT ;  /* 0x0000000603007c0c */ /* 0x000fda000bf06270 */
[----:B------:R-:W-:Y:S05]  /*54f0*/  @P0 BRA `(.L_x_585) ;  /* 0x0000005800200947 */ /* 0x000fea0003800000 */
[----:B------:R-:W4:Y:S01]  /*5500*/  LDC R0, c[0x0][0x218] ;  /* 0x00008600ff007b82 */ /* 0x000f220000000800 */
[----:B------:R-:W-:Y:S01]  /*5510*/  HFMA2.MMA R12, -RZ, RZ, 0, 0 ;  /* 0x00000000ff0c7435 */ /* 0x000fe200000001ff */
[----:B------:R-:W-:Y:S01]  /*5520*/  MOV R10, RZ ;  /* 0x000000ff000a7202 */ /* 0x000fe20000000f00 */
[----:B---3--:R-:W-:Y:S01]  /*5530*/  HFMA2.MMA R8, -RZ, RZ, 0, 0 ;  /* 0x00000000ff087435 */ /* 0x008fe200000001ff */
[----:B----4-:R-:W-:-:S13]  /*5540*/  ISETP.NE.AND P0, PT, R0, RZ, PT ;  /* 0x000000ff0000720c */ /* 0x010fda0003f05270 */
[----:B------:R-:W-:Y:S05]  /*5550*/  @!P0 BRA `(.L_x_586) ;  /* 0x0000001400708947 */ /* 0x000fea0003800000 */
[----:B------:R-:W-:Y:S01]  /*5560*/  MOV R2, RZ ;  /* 0x000000ff00027202 */ /* 0x000fe20000000f00 */
[----:B------:R-:W-:Y:S01]  /*5570*/  ULDC.64 UR8, c[0x0][0x220] ;  /* 0x0000880000087ab9 */ /* 0x000fe20000000a00 */
[----:B------:R-:W-:Y:S01]  /*5580*/  ISETP.NE.AND P0, PT, R0, 0x1, PT ;  /* 0x000000010000780c */ /* 0x000fe20003f05270 */
[----:B------:R-:W-:Y:S02]  /*5590*/  ULDC UR7, c[0x0][0x21c] ;  /* 0x0000870000077ab9 */ /* 0x000fe40000000800 */
[----:B--2---:R-:W-:-:S05]  /*55a0*/  IMAD.HI.U32 R4, R3, UR8, R2 ;  /* 0x0000000803047c27 */ /* 0x004fca000f8e0002 */
        /* <DEDUP_REMOVED lines=343> */
.L_x_586:
[----:B------:R-:W3:Y:S02]  /*6b20*/  LDC R0, c[0x0][0x490] ;  /* 0x00012400ff007b82 */ /* 0x000ee40000000800 */
[----:B---3--:R-:W-:-:S13]  /*6b30*/  ISETP.GE.AND P0, PT, R0, 0x1, PT ;  /* 0x000000010000780c */ /* 0x008fda0003f06270 */
[----:B------:R-:W-:Y:S05]  /*6b40*/  @!P0 BRA `(.L_x_587) ;  /* 0x0000001400688947 */ /* 0x000fea0003800000 */
[----:B------:R-:W-:Y:S01]  /*6b50*/  ULDC.64 UR8, c[0x0][0x478] ;  /* 0x00011e0000087ab9 */ /* 0x000fe20000000a00 */
[----:B------:R-:W-:Y:S01]  /*6b60*/  VIMNMX R7, R0, 0x1, !PT ;  /* 0x0000000100077848 */ /* 0x000fe20007fe0100 */
[----:B0-----:R-:W0:Y:S01]  /*6b70*/  LDC R5, c[0x0][0x498] ;  /* 0x00012600ff057b82 */ /* 0x001e220000000800 */
        /* <DEDUP_REMOVED lines=12> */
[----:B--2---:R-:W-:-:S03]  /*6c40*/  LOP3.LUT R4, R7, 0x3, RZ, 0xc0, !PT ;  /* 0x0000000307047812 */ /* 0x004fc600078ec0ff */
[----:B---3--:R-:W-:Y:S05]  /*6c50*/  @!P2 BRA `(.L_x_588) ;  /* 0x00000010008ca947 */ /* 0x008fea0003800000 */
[----:B-1----:R-:W1:Y:S01]  /*6c60*/  LDC R6, c[0x0][0x494] ;  /* 0x00012500ff067b82 */ /* 0x002e620000000800 */
        /* <DEDUP_REMOVED lines=14> */
[----:B------:R-:W0:Y:S01]  /*6d50*/  LDC R57, c[0x0][0x494] ;  /* 0x00012500ff397b82 */ /* 0x000e220000000800 */
[----:B------:R-:W-:-:S13]  /*6d60*/  PLOP3.LUT P0, PT, PT, PT, PT, 0x8, 0x0 ;  /* 0x000000000000781c */ /* 0x000fda0003f0e170 */
.L_x_591:
[----:B------:R-:W-:Y:S01]  /*6d70*/  MOV R20, R24 ;  /* 0x0000001800147202 */ /* 0x000fe20000000f00 */
[----:B------:R2:W3:Y:S01]  /*6d80*/  LDG.E.64.CONSTANT R38, desc[UR4][R18.64] ;  /* 0x0000000412267981 */ /* 0x0004e2000c1e9b00 */
[----:B------:R-:W-:-:S05]  /*6d90*/  MOV R21, R25 ;  /* 0x0000001900157202 */ /* 0x000fca0000000f00 */
[----:B------:R-:W3:Y:S01]  /*6da0*/  LDG.E.64.CONSTANT R44, desc[UR4][R20.64] ;  /* 0x00000004142c7981 */ /* 0x000ee2000c1e9b00 */
[----:B------:R-:W-:Y:S01]  /*6db0*/  IADD3 R22, P1, R24, R61, RZ ;  /* 0x0000003d18167210 */ /* 0x000fe20007f3e0ff */
[----:B0-----:R-:W-:-:S03]  /*6dc0*/  IMAD.WIDE R14, R57, 0x8, R18 ;  /* 0x00000008390e7825 */ /* 0x001fc600078e0212 */
[----:B------:R-:W-:Y:S02]  /*6dd0*/  IADD3.X R23, R25, R2, RZ, P1, !PT ;  /* 0x0000000219177210 */ /* 0x000fe40000ffe4ff */
[----:B------:R-:W4:Y:S01]  /*6de0*/  LDG.E.64.CONSTANT R34, desc[UR4][R14.64] ;  /* 0x000000040e227981 */ /* 0x000f22000c1e9b00 */
[----:B------:R-:W-:-:S03]  /*6df0*/  IADD3 R26, P1, R22, R61, RZ ;  /* 0x0000003d161a7210 */ /* 0x000fc60007f3e0ff */
[----:B------:R-:W4:Y:S01]  /*6e00*/  LDG.E.64.CONSTANT R32, desc[UR4][R22.64] ;  /* 0x0000000416207981 */ /* 0x000f22000c1e9b00 */
[----:B------:R-:W-:Y:S01]  /*6e10*/  IMAD.WIDE R16, R57, 0x8, R14 ;  /* 0x0000000839107825 */ /* 0x000fe200078e020e */
[-C--:B------:R-:W-:Y:S02]  /*6e20*/  IADD3.X R27, R23, R2.reuse, RZ, P1, !PT ;  /* 0x00000002171b7210 */ /* 0x080fe40000ffe4ff */
[----:B------:R-:W-:Y:S02]  /*6e30*/  IADD3 R40, P1, R26, R61, RZ ;  /* 0x0000003d1a287210 */ /* 0x000fe40007f3e0ff */
[----:B------:R-:W4:Y:S04]  /*6e40*/  LDG.E.64.CONSTANT R30, desc[UR4][R16.64] ;  /* 0x00000004101e7981 */ /* 0x000f28000c1e9b00 */
[----:B------:R-:W4:Y:S01]  /*6e50*/  LDG.E.64.CONSTANT R28, desc[UR4][R26.64] ;  /* 0x000000041a1c7981 */ /* 0x000f22000c1e9b00 */
[----:B--2---:R-:W-:Y:S01]  /*6e60*/  IMAD.WIDE R18, R57, 0x8, R16 ;  /* 0x0000000839127825 */ /* 0x004fe200078e0210 */
[----:B------:R-:W-:-:S02]  /*6e70*/  IADD3.X R41, R27, R2, RZ, P1, !PT ;  /* 0x000000021b297210 */ /* 0x000fc40000ffe4ff */
[----:B------:R-:W-:Y:S02]  /*6e80*/  IADD3 R50, P1, R40, R61, RZ ;  /* 0x0000003d28327210 */ /* 0x000fe40007f3e0ff */
[----:B------:R-:W2:Y:S04]  /*6e90*/  LDG.E.64.CONSTANT R20, desc[UR4][R18.64] ;  /* 0x0000000412147981 */ /* 0x000ea8000c1e9b00 */
[----:B------:R0:W2:Y:S01]  /*6ea0*/  LDG.E.64.CONSTANT R24, desc[UR4][R40.64] ;  /* 0x0000000428187981 */ /* 0x0000a2000c1e9b00 */
[----:B------:R-:W-:Y:S01]  /*6eb0*/  IMAD.WIDE R42, R57, 0x8, R18 ;  /* 0x00000008392a7825 */ /* 0x000fe200078e0212 */
[----:B------:R-:W-:-:S04]  /*6ec0*/  IADD3.X R51, R41, R2, RZ, P1, !PT ;  /* 0x0000000229337210 */ /* 0x000fc80000ffe4ff */
[----:B------:R1:W2:Y:S04]  /*6ed0*/  LDG.E.64.CONSTANT R14, desc[UR4][R42.64] ;  /* 0x000000042a0e7981 */ /* 0x0002a8000c1e9b00 */
[----:B------:R-:W2:Y:S01]  /*6ee0*/  LDG.E.64.CONSTANT R54, desc[UR4][R50.64] ;  /* 0x0000000432367981 */ /* 0x000ea2000c1e9b00 */
[----:B------:R-:W-:Y:S01]  /*6ef0*/  IADD3 R52, P1, R50, R61, RZ ;  /* 0x0000003d32347210 */ /* 0x000fe20007f3e0ff */
[----:B------:R-:W-:-:S03]  /*6f00*/  IMAD.WIDE R48, R57, 0x8, R42 ;  /* 0x0000000839307825 */ /* 0x000fc600078e022a */
[----:B------:R-:W-:Y:S02]  /*6f10*/  IADD3.X R53, R51, R2, RZ, P1, !PT ;  /* 0x0000000233357210 */ /* 0x000fe40000ffe4ff */
[----:B------:R-:W2:Y:S04]  /*6f20*/  LDG.E.64.CONSTANT R22, desc[UR4][R48.64] ;  /* 0x0000000430167981 */ /* 0x000ea8000c1e9b00 */
[----:B------:R-:W2:Y:S01]  /*6f30*/  LDG.E.64.CONSTANT R26, desc[UR4][R52.64] ;  /* 0x00000004341a7981 */ /* 0x000ea2000c1e9b00 */
[----:B0-----:R-:W-:Y:S01]  /*6f40*/  IADD3 R40, P1, R52, R61, RZ ;  /* 0x0000003d34287210 */ /* 0x001fe20007f3e0ff */
[----:B------:R-:W-:-:S03]  /*6f50*/  IMAD.WIDE R46, R57, 0x8, R48 ;  /* 0x00000008392e7825 */ /* 0x000fc600078e0230 */
[----:B------:R-:W-:Y:S02]  /*6f60*/  IADD3.X R41, R53, R2, RZ, P1, !PT ;  /* 0x0000000235297210 */ /* 0x000fe40000ffe4ff */
[----:B------:R-:W2:Y:S04]  /*6f70*/  LDG.E.64.CONSTANT R16, desc[UR4][R46.64] ;  /* 0x000000042e107981 */ /* 0x000ea8000c1e9b00 */
[----:B------:R0:W2:Y:S01]  /*6f80*/  LDG.E.64.CONSTANT R18, desc[UR4][R40.64] ;  /* 0x0000000428127981 */ /* 0x0000a2000c1e9b00 */
[----:B-1----:R-:W-:Y:S01]  /*6f90*/  IADD3 R42, P1, R40, R61, RZ ;  /* 0x0000003d282a7210 */ /* 0x002fe20007f3e0ff */
[-C--:B---3--:R-:W-:Y:S02]  /*6fa0*/  IMAD R43, R45, R38.reuse, RZ ;  /* 0x000000262d2b7224 */ /* 0x088fe400078e02ff */
[----:B-----5:R-:W-:-:S04]  /*6fb0*/  IMAD.WIDE.U32 R36, R44, R38, R36 ;  /* 0x000000262c247225 */ /* 0x020fc800078e0024 */
[----:B------:R-:W-:Y:S01]  /*6fc0*/  IMAD R39, R44, R39, R43 ;  /* 0x000000272c277224 */ /* 0x000fe200078e022b */
[----:B------:R-:W-:Y:S01]  /*6fd0*/  IADD3.X R43, R41, R2, RZ, P1, !PT ;  /* 0x00000002292b7210 */ /* 0x000fe20000ffe4ff */
[----:B------:R-:W-:Y:S01]  /*6fe0*/  IMAD.WIDE R44, R57, 0x8, R46 ;  /* 0x00000008392c7825 */ /* 0x000fe200078e022e */
[----:B------:R-:W-:Y:S02]  /*6ff0*/  IADD3 R38, P1, R42, R61, RZ ;  /* 0x0000003d2a267210 */ /* 0x000fe40007f3e0ff */
[----:B------:R-:W-:Y:S01]  /*7000*/  IADD3 R37, R37, R39, RZ ;  /* 0x0000002725257210 */ /* 0x000fe20007ffe0ff */
[----:B------:R-:W3:Y:S04]  /*7010*/  LDG.E.64.CONSTANT R50, desc[UR4][R42.64] ;  /* 0x000000042a327981 */ /* 0x000ee8000c1e9b00 */
[----:B------:R-:W3:Y:S01]  /*7020*/  LDG.E.64.CONSTANT R52, desc[UR4][R44.64] ;  /* 0x000000042c347981 */ /* 0x000ee2000c1e9b00 */
[----:B----4-:R-:W-:Y:S01]  /*7030*/  IMAD R33, R33, R34, RZ ;  /* 0x0000002221217224 */ /* 0x010fe200078e02ff */
[----:B------:R-:W-:Y:S01]  /*7040*/  IADD3.X R39, R43, R2, RZ, P1, !PT ;  /* 0x000000022b277210 */ /* 0x000fe20000ffe4ff */
[----:B0-----:R-:W-:-:S04]  /*7050*/  IMAD.WIDE R40, R57, 0x8, R44 ;  /* 0x0000000839287825 */ /* 0x001fc800078e022c */
[C---:B------:R-:W-:Y:S01]  /*7060*/  IMAD R35, R32.reuse, R35, R33 ;  /* 0x0000002320237224 */ /* 0x040fe200078e0221 */
[----:B------:R-:W4:Y:S01]  /*7070*/  LDG.E.64.CONSTANT R48, desc[UR4][R40.64] ;  /* 0x0000000428307981 */ /* 0x000f22000c1e9b00 */
[----:B------:R-:W-:Y:S01]  /*7080*/  IMAD.WIDE.U32 R32, R32, R34, R36 ;  /* 0x0000002220207225 */ /* 0x000fe200078e0024 */
[----:B------:R-:W-:Y:S02]  /*7090*/  IADD3 R34, P1, R38, R61, RZ ;  /* 0x0000003d26227210 */ /* 0x000fe40007f3e0ff */
[----:B------:R-:W4:Y:S01]  /*70a0*/  LDG.E.64.CONSTANT R46, desc[UR4][R38.64] ;  /* 0x00000004262e7981 */ /* 0x000f22000c1e9b00 */
[----:B------:R-:W-:Y:S01]  /*70b0*/  IMAD R29, R29, R30, RZ ;  /* 0x0000001e1d1d7224 */ /* 0x000fe200078e02ff */
[----:B------:R-:W-:Y:S01]  /*70c0*/  IADD3 R33, R33, R35, RZ ;  /* 0x0000002321217210 */ /* 0x000fe20007ffe0ff */
[----:B------:R-:W-:Y:S01]  /*70d0*/  IMAD.WIDE R36, R57, 0x8, R40 ;  /* 0x0000000839247825 */ /* 0x000fe200078e0228 */
[----:B------:R-:W-:-:S03]  /*70e0*/  IADD3.X R35, R39, R2, RZ, P1, !PT ;  /* 0x0000000227237210 */ /* 0x000fc60000ffe4ff */
[C---:B------:R-:W-:Y:S01]  /*70f0*/  IMAD R31, R28.reuse, R31, R29 ;  /* 0x0000001f1c1f7224 */ /* 0x040fe200078e021d */
[----:B------:R-:W4:Y:S01]  /*7100*/  LDG.E.64.CONSTANT R44, desc[UR4][R36.64] ;  /* 0x00000004242c7981 */ /* 0x000f22000c1e9b00 */
[----:B------:R-:W-:Y:S01]  /*7110*/  IMAD.WIDE.U32 R28, R28, R30, R32 ;  /* 0x0000001e1c1c7225 */ /* 0x000fe200078e0020 */
[----:B------:R-:W-:Y:S02]  /*7120*/  IADD3 R30, P1, R34, R61, RZ ;  /* 0x0000003d221e7210 */ /* 0x000fe40007f3e0ff */
[----:B------:R0:W4:Y:S01]  /*7130*/  LDG.E.64.CONSTANT R42, desc[UR4][R34.64] ;  /* 0x00000004222a7981 */ /* 0x000122000c1e9b00 */
[----:B--2---:R-:W-:Y:S01]  /*7140*/  IMAD R25, R25, R20, RZ ;  /* 0x0000001419197224 */ /* 0x004fe200078e02ff */
[----:B------:R-:W-:Y:S01]  /*7150*/  IADD3 R29, R29, R31, RZ ;  /* 0x0000001f1d1d7210 */ /* 0x000fe20007ffe0ff */
[----:B------:R-:W-:Y:S01]  /*7160*/  IMAD.WIDE R32, R57, 0x8, R36 ;  /* 0x0000000839207825 */ /* 0x000fe200078e0224 */
[----:B------:R-:W-:-:S03]  /*7170*/  IADD3.X R31, R35, R2, RZ, P1, !PT ;  /* 0x00000002231f7210 */ /* 0x000fc60000ffe4ff */
[C---:B------:R-:W-:Y:S01]  /*7180*/  IMAD R21, R24.reuse, R21, R25 ;  /* 0x0000001518157224 */ /* 0x040fe200078e0219 */
[----:B------:R-:W2:Y:S01]  /*7190*/  LDG.E.64.CONSTANT R40, desc[UR4][R32.64] ;  /* 0x0000000420287981 */ /* 0x000ea2000c1e9b00 */
[----:B------:R-:W-:Y:S01]  /*71a0*/  IMAD.WIDE.U32 R24, R24, R20, R28 ;  /* 0x0000001418187225 */ /* 0x000fe200078e001c */
[----:B------:R-:W-:Y:S02]  /*71b0*/  IADD3 R28, P1, R30, R61, RZ ;  /* 0x0000003d1e1c7210 */ /* 0x000fe40007f3e0ff */
[----:B------:R-:W2:Y:S01]  /*71c0*/  LDG.E.64.CONSTANT R38, desc[UR4][R30.64] ;  /* 0x000000041e267981 */ /* 0x000ea2000c1e9b00 */
[----:B0-----:R-:W-:Y:S01]  /*71d0*/  IMAD R35, R55, R14, RZ ;  /* 0x0000000e37237224 */ /* 0x001fe200078e02ff */
[----:B------:R-:W-:Y:S01]  /*71e0*/  IADD3 R25, R25, R21, RZ ;  /* 0x0000001519197210 */ /* 0x000fe20007ffe0ff */
[----:B------:R-:W-:Y:S01]  /*71f0*/  IMAD.WIDE R20, R57, 0x8, R32 ;  /* 0x0000000839147825 */ /* 0x000fe200078e0220 */
[----:B------:R-:W-:-:S03]  /*7200*/  IADD3.X R29, R31, R2, RZ, P1, !PT ;  /* 0x000000021f1d7210 */ /* 0x000fc60000ffe4ff */
[C---:B------:R-:W-:Y:S01]  /*7210*/  IMAD R15, R54.reuse, R15, R35 ;  /* 0x0000000f360f7224 */ /* 0x040fe200078e0223 */
[----:B------:R0:W2:Y:S01]  /*7220*/  LDG.E.64.CONSTANT R36, desc[UR4][R20.64] ;  /* 0x0000000414247981 */ /* 0x0000a2000c1e9b00 */
[----:B------:R-:W-:Y:S01]  /*7230*/  IMAD.WIDE.U32 R54, R54, R14, R24 ;  /* 0x0000000e36367225 */ /* 0x000fe200078e0018 */
[----:B------:R-:W-:Y:S02]  /*7240*/  IADD3 R14, P1, R28, R61, RZ ;  /* 0x0000003d1c0e7210 */ /* 0x000fe40007f3e0ff */
[----:B------:R-:W2:Y:S01]  /*7250*/  LDG.E.64.CONSTANT R34, desc[UR4][R28.64] ;  /* 0x000000041c227981 */ /* 0x000ea2000c1e9b00 */
[----:B------:R-:W-:Y:S01]  /*7260*/  IMAD.WIDE R24, R57, 0x8, R20 ;  /* 0x0000000839187825 */ /* 0x000fe200078e0214 */
[----:B------:R-:W-:Y:S02]  /*7270*/  IADD3 R55, R55, R15, RZ ;  /* 0x0000000f37377210 */ /* 0x000fe40007ffe0ff */
[----:B------:R-:W-:Y:S01]  /*7280*/  IADD3.X R15, R29, R2, RZ, P1, !PT ;  /* 0x000000021d0f7210 */ /* 0x000fe20000ffe4ff */
[----:B------:R-:W-:Y:S01]  /*7290*/  IMAD R27, R27, R22, RZ ;  /* 0x000000161b1b7224 */ /* 0x000fe200078e02ff */
[----:B------:R-:W2:Y:S01]  /*72a0*/  LDG.E.64.CONSTANT R32, desc[UR4][R24.64] ;  /* 0x0000000418207981 */ /* 0x000ea2000c1e9b00 */
[----:B0-----:R-:W-:-:S03]  /*72b0*/  IADD3 R20, P1, R14, R61, RZ ;  /* 0x0000003d0e147210 */ /* 0x001fc60007f3e0ff */
[----:B------:R0:W2:Y:S01]  /*72c0*/  LDG.E.64.CONSTANT R30, desc[UR4][R14.64] ;  /* 0x000000040e1e7981 */ /* 0x0000a2000c1e9b00 */
[C---:B------:R-:W-:Y:S01]  /*72d0*/  IMAD R27, R26.reuse, R23, R27 ;  /* 0x000000171a1b7224 */ /* 0x040fe200078e021b */
[----:B------:R-:W-:Y:S01]  /*72e0*/  IADD3.X R21, R15, R2, RZ, P1, !PT ;  /* 0x000000020f157210 */ /* 0x000fe20000ffe4ff */
[----:B------:R-:W-:-:S04]  /*72f0*/  IMAD.WIDE.U32 R54, R26, R22, R54 ;  /* 0x000000161a367225 */ /* 0x000fc800078e0036 */
[----:B------:R-:W-:Y:S01]  /*7300*/  IMAD.WIDE R22, R57, 0x8, R24 ;  /* 0x0000000839167825 */ /* 0x000fe200078e0218 */
[----:B------:R-:W-:Y:S02]  /*7310*/  IADD3 R55, R55, R27, RZ ;  /* 0x0000001b37377210 */ /* 0x000fe40007ffe0ff */
[----:B------:R-:W2:Y:S01]  /*7320*/  LDG.E.64.CONSTANT R26, desc[UR4][R20.64] ;  /* 0x00000004141a7981 */ /* 0x000ea2000c1e9b00 */
[----:B------:R-:W-:-:S03]  /*7330*/  IADD3 R58, P1, R20, R61, RZ ;  /* 0x0000003d143a7210 */ /* 0x000fc60007f3e0ff */
[----:B------:R-:W2:Y:S01]  /*7340*/  LDG.E.64.CONSTANT R28, desc[UR4][R22.64] ;  /* 0x00000004161c7981 */ /* 0x000ea2000c1e9b00 */
[----:B0-----:R-:W-:Y:S01]  /*7350*/  IMAD.WIDE R14, R57, 0x8, R22 ;  /* 0x00000008390e7825 */ /* 0x001fe200078e0216 */
[----:B------:R-:W-:-:S03]  /*7360*/  IADD3.X R59, R21, R2, RZ, P1, !PT ;  /* 0x00000002153b7210 */ /* 0x000fc60000ffe4ff */
[-C--:B------:R-:W-:Y:S01]  /*7370*/  IMAD R19, R19, R16.reuse, RZ ;  /* 0x0000001013137224 */ /* 0x080fe200078e02ff */
[----:B------:R0:W2:Y:S01]  /*7380*/  LDG.E.64.CONSTANT R24, desc[UR4][R14.64] ;  /* 0x000000040e187981 */ /* 0x0000a2000c1e9b00 */
[----:B------:R-:W-:Y:S01]  /*7390*/  IMAD.WIDE.U32 R54, R18, R16, R54 ;  /* 0x0000001012367225 */ /* 0x000fe200078e0036 */
[----:B------:R-:W-:Y:S02]  /*73a0*/  IADD3 R16, P1, R58, R61, RZ ;  /* 0x0000003d3a107210 */ /* 0x000fe40007f3e0ff */
[----:B------:R-:W2:Y:S01]  /*73b0*/  LDG.E.64.CONSTANT R22, desc[UR4][R58.64] ;  /* 0x000000043a167981 */ /* 0x000ea2000c1e9b00 */
[----:B------:R-:W-:Y:S01]  /*73c0*/  IMAD R56, R18, R17, R19 ;  /* 0x0000001112387224 */ /* 0x000fe200078e0213 */
[----:B------:R-:W-:Y:S01]  /*73d0*/  IADD3.X R17, R59, R2, RZ, P1, !PT ;  /* 0x000000023b117210 */ /* 0x000fe20000ffe4ff */
[----:B0-----:R-:W-:-:S04]  /*73e0*/  IMAD.WIDE R14, R57, 0x8, R14 ;  /* 0x00000008390e7825 */ /* 0x001fc800078e020e */
[----:B------:R-:W2:Y:S04]  /*73f0*/  LDG.E.64.CONSTANT R18, desc[UR4][R16.64] ;  /* 0x0000000410127981 */ /* 0x000ea8000c1e9b00 */
[----:B------:R-:W2:Y:S01]  /*7400*/  LDG.E.64.CONSTANT R20, desc[UR4][R14.64] ;  /* 0x000000040e147981 */ /* 0x000ea2000c1e9b00 */
        /* <DEDUP_REMOVED lines=36> */
[----:B------:R-:W-:Y:S01]  /*7650*/  IMAD R19, R19, R20, RZ ;  /* 0x0000001413137224 */ /* 0x000fe200078e02ff */
[----:B------:R-:W-:-:S03]  /*7660*/  IADD3 R24, P2, R16, R61, RZ ;  /* 0x0000003d10187210 */ /* 0x000fc60007f5e0ff */
[C---:B------:R-:W-:Y:S02]  /*7670*/  IMAD R19, R18.reuse, R21, R19 ;  /* 0x0000001512137224 */ /* 0x040fe400078e0213 */
[----:B------:R-:W-:Y:S01]  /*7680*/  IMAD.WIDE.U32 R36, R18, R20, R22 ;  /* 0x0000001412247225 */ /* 0x000fe200078e0016 */
[----:B------:R-:W-:-:S04]  /*7690*/  IADD3.X R25, R17, R2, RZ, P2, !PT ;  /* 0x0000000211197210 */ /* 0x000fc800017fe4ff */
[----:B------:R-:W-:Y:S01]  /*76a0*/  IADD3 R37, R37, R19, RZ ;  /* 0x0000001325257210 */ /* 0x000fe20007ffe0ff */
[----:B------:R-:W-:Y:S01]  /*76b0*/  IMAD.WIDE R18, R57, 0x8, R14 ;  /* 0x0000000839127825 */ /* 0x000fe200078e020e */
[----:B------:R-:W-:Y:S06]  /*76c0*/  @P1 BRA `(.L_x_591) ;  /* 0xfffffff400a81947 */ /* 0x000fec000383ffff */
.L_x_590:
[----:B------:R-:W-:-:S13]  /*76d0*/  ISETP.GT.AND P1, PT, R7, 0x4, PT ;  /* 0x000000040700780c */ /* 0x000fda0003f24270 */
[----:B------:R-:W-:Y:S05]  /*76e0*/  @!P1 BRA `(.L_x_592) ;  /* 0x0000000400389947 */ /* 0x000fea0003800000 */
[----:B------:R-:W0:Y:S01]  /*76f0*/  LDC R53, c[0x0][0x494] ;  /* 0x00012500ff357b82 */ /* 0x000e220000000800 */
[----:B------:R-:W-:Y:S01]  /*7700*/  MOV R20, R24 ;  /* 0x0000001800147202 */ /* 0x000fe20000000f00 */
[----:B------:R2:W3:Y:S01]  /*7710*/  LDG.E.64.CONSTANT R50, desc[UR4][R18.64] ;  /* 0x0000000412327981 */ /* 0x0004e2000c1e9b00 */
[----:B------:R-:W-:Y:S02]  /*7720*/  MOV R21, R25 ;  /* 0x0000001900157202 */ /* 0x000fe40000000f00 */
[----:B------:R-:W-:-:S03]  /*7730*/  IADD3 R22, P0, R24, R61, RZ ;  /* 0x0000003d18167210 */ /* 0x000fc60007f1e0ff */
[----:B------:R-:W3:Y:S01]  /*7740*/  LDG.E.64.CONSTANT R48, desc[UR4][R20.64] ;  /* 0x0000000414307981 */ /* 0x000ee2000c1e9b00 */
[----:B------:R-:W-:Y:S02]  /*7750*/  IADD3.X R23, R25, R2, RZ, P0, !PT ;  /* 0x0000000219177210 */ /* 0x000fe400007fe4ff */
[----:B------:R-:W-:-:S03]  /*7760*/  IADD3 R24, P0, R22, R61, RZ ;  /* 0x0000003d16187210 */ /* 0x000fc60007f1e0ff */
[----:B------:R4:W3:Y:S01]  /*7770*/  LDG.E.64.CONSTANT R44, desc[UR4][R22.64] ;  /* 0x00000004162c7981 */ /* 0x0008e2000c1e9b00 */
[----:B------:R-:W-:Y:S01]  /*7780*/  IADD3.X R25, R23, R2, RZ, P0, !PT ;  /* 0x0000000217197210 */ /* 0x000fe200007fe4ff */
[----:B0-----:R-:W-:-:S04]  /*7790*/  IMAD.WIDE R14, R53, 0x8, R18 ;  /* 0x00000008350e7825 */ /* 0x001fc800078e0212 */
[----:B------:R-:W3:Y:S04]  /*77a0*/  LDG.E.64.CONSTANT R40, desc[UR4][R24.64] ;  /* 0x0000000418287981 */ /* 0x000ee8000c1e9b00 */
[----:B------:R-:W3:Y:S01]  /*77b0*/  LDG.E.64.CONSTANT R46, desc[UR4][R14.64] ;  /* 0x000000040e2e7981 */ /* 0x000ee2000c1e9b00 */
[----:B------:R-:W-:Y:S01]  /*77c0*/  IMAD.WIDE R16, R53, 0x8, R14 ;  /* 0x0000000835107825 */ /* 0x000fe200078e020e */
[----:B------:R-:W-:-:S04]  /*77d0*/  IADD3 R54, P0, R24, R61, RZ ;  /* 0x0000003d18367210 */ /* 0x000fc80007f1e0ff */
[----:B------:R0:W3:Y:S01]  /*77e0*/  LDG.E.64.CONSTANT R42, desc[UR4][R16.64] ;  /* 0x00000004102a7981 */ /* 0x0000e2000c1e9b00 */
[----:B------:R-:W-:Y:S01]  /*77f0*/  IADD3.X R55, R25, R2, RZ, P0, !PT ;  /* 0x0000000219377210 */ /* 0x000fe200007fe4ff */
[----:B--2---:R-:W-:Y:S01]  /*7800*/  IMAD.WIDE R18, R53, 0x8, R16 ;  /* 0x0000000835127825 */ /* 0x004fe200078e0210 */
[----:B----4-:R-:W-:-:S03]  /*7810*/  IADD3 R22, P0, R54, R61, RZ ;  /* 0x0000003d36167210 */ /* 0x010fc60007f1e0ff */
[----:B------:R2:W4:Y:S04]  /*7820*/  LDG.E.64.CONSTANT R34, desc[UR4][R54.64] ;  /* 0x0000000436227981 */ /* 0x000528000c1e9b00 */
[----:B------:R-:W4:Y:S01]  /*7830*/  LDG.E.64.CONSTANT R38, desc[UR4][R18.64] ;  /* 0x0000000412267981 */ /* 0x000f22000c1e9b00 */
[----:B------:R-:W-:Y:S01]  /*7840*/  IADD3.X R23, R55, R2, RZ, P0, !PT ;  /* 0x0000000237177210 */ /* 0x000fe200007fe4ff */
[----:B------:R-:W-:Y:S01]  /*7850*/  IMAD.WIDE R20, R53, 0x8, R18 ;  /* 0x0000000835147825 */ /* 0x000fe200078e0212 */
[----:B0-----:R-:W-:-:S03]  /*7860*/  IADD3 R16, P0, R22, R61, RZ ;  /* 0x0000003d16107210 */ /* 0x001fc60007f1e0ff */
[----:B------:R-:W4:Y:S04]  /*7870*/  LDG.E.64.CONSTANT R30, desc[UR4][R22.64] ;  /* 0x00000004161e7981 */ /* 0x000f28000c1e9b00 */
[----:B------:R-:W4:Y:S01]  /*7880*/  LDG.E.64.CONSTANT R32, desc[UR4][R20.64] ;  /* 0x0000000414207981 */ /* 0x000f22000c1e9b00 */
[----:B------:R-:W-:Y:S01]  /*7890*/  IADD3.X R17, R23, R2, RZ, P0, !PT ;  /* 0x0000000217117210 */ /* 0x000fe200007fe4ff */
[----:B------:R-:W-:Y:S01]  /*78a0*/  IMAD.WIDE R56, R53, 0x8, R20 ;  /* 0x0000000835387825 */ /* 0x000fe200078e0214 */
[----:B--2---:R-:W-:-:S03]  /*78b0*/  IADD3 R54, P0, R16, R61, RZ ;  /* 0x0000003d10367210 */ /* 0x004fc60007f1e0ff */
[----:B------:R0:W2:Y:S04]  /*78c0*/  LDG.E.64.CONSTANT R26, desc[UR4][R16.64] ;  /* 0x00000004101a7981 */ /* 0x0000a8000c1e9b00 */
[----:B------:R-:W2:Y:S01]  /*78d0*/  LDG.E.64.CONSTANT R28, desc[UR4][R56.64] ;  /* 0x00000004381c7981 */ /* 0x000ea2000c1e9b00 */
[----:B------:R-:W-:Y:S01]  /*78e0*/  IADD3.X R55, R17, R2, RZ, P0, !PT ;  /* 0x0000000211377210 */ /* 0x000fe200007fe4ff */
[----:B------:R-:W-:Y:S01]  /*78f0*/  IMAD.WIDE R58, R53, 0x8, R56 ;  /* 0x00000008353a7825 */ /* 0x000fe200078e0238 */
[----:B------:R-:W-:-:S03]  /*7900*/  IADD3 R14, P0, R54, R61, RZ ;  /* 0x0000003d360e7210 */ /* 0x000fc60007f1e0ff */
[----:B------:R-:W2:Y:S04]  /*7910*/  LDG.E.64.CONSTANT R22, desc[UR4][R54.64] ;  /* 0x0000000436167981 */ /* 0x000ea8000c1e9b00 */
[----:B------:R-:W2:Y:S01]  /*7920*/  LDG.E.64.CONSTANT R24, desc[UR4][R58.64] ;  /* 0x000000043a187981 */ /* 0x000ea2000c1e9b00 */
[----:B------:R-:W-:Y:S01]  /*7930*/  IADD3.X R15, R55, R2, RZ, P0, !PT ;  /* 0x00000002370f7210 */ /* 0x000fe200007fe4ff */
[----:B0-----:R-:W-:-:S04]  /*7940*/  IMAD.WIDE R16, R53, 0x8, R58 ;  /* 0x0000000835107825 */ /* 0x001fc800078e023a */
[----:B------:R-:W2:Y:S04]  /*7950*/  LDG.E.64.CONSTANT R18, desc[UR4][R14.64] ;  /* 0x000000040e127981 */ /* 0x000ea8000c1e9b00 */
[----:B------:R-:W2:Y:S01]  /*7960*/  LDG.E.64.CONSTANT R20, desc[UR4][R16.64] ;  /* 0x0000000410147981 */ /* 0x000ea2000c1e9b00 */
[----:B------:R-:W-:Y:S02]  /*7970*/  PLOP3.LUT P0, PT, PT, PT, PT, 0x8, 0x0 ;  /* 0x000000000000781c */ /* 0x000fe40003f0e170 */
[----:B------:R-:W-:Y:S02]  /*7980*/  IADD3 R0, R0, 0x8, RZ ;  /* 0x0000000800007810 */ /* 0x000fe40007ffe0ff */
[----:B------:R-:W-:Y:S01]  /*7990*/  IADD3 R7, R7, -0x8, RZ ;  /* 0xfffffff807077810 */ /* 0x000fe20007ffe0ff */
[----:B---3--:R-:W-:-:S02]  /*79a0*/  IMAD R49, R49, R50, RZ ;  /* 0x0000003231317224 */ /* 0x008fc400078e02ff */
[----:B-----5:R-:W-:-:S04]  /*79b0*/  IMAD.WIDE.U32 R36, R48, R50, R36 ;  /* 0x0000003230247225 */ /* 0x020fc800078e0024 */
[----:B------:R-:W-:-:S05]  /*79c0*/  IMAD R49, R48, R51, R49 ;  /* 0x0000003330317224 */ /* 0x000fca00078e0231 */
[----:B------:R-:W-:Y:S01]  /*79d0*/  IADD3 R37, R37, R49, RZ ;  /* 0x0000003125257210 */ /* 0x000fe20007ffe0ff */
[-C--:B------:R-:W-:Y:S02]  /*79e0*/  IMAD R45, R45, R46.reuse, RZ ;  /* 0x0000002e2d2d7224 */ /* 0x080fe400078e02ff */
[----:B------:R-:W-:-:S04]  /*79f0*/  IMAD.WIDE.U32 R36, R44, R46, R36 ;  /* 0x0000002e2c247225 */ /* 0x000fc800078e0024 */
[----:B------:R-:W-:Y:S02]  /*7a00*/  IMAD R45, R44, R47, R45 ;  /* 0x0000002f2c2d7224 */ /* 0x000fe400078e022d */
[----:B------:R-:W-:-:S03]  /*7a10*/  IMAD R41, R41, R42, RZ ;  /* 0x0000002a29297224 */ /* 0x000fc600078e02ff */
[----:B------:R-:W-:Y:S01]  /*7a20*/  IADD3 R37, R37, R45, RZ ;  /* 0x0000002d25257210 */ /* 0x000fe20007ffe0ff */
[C---:B------:R-:W-:Y:S02]  /*7a30*/  IMAD R43, R40.reuse, R43, R41 ;  /* 0x0000002b282b7224 */ /* 0x040fe400078e0229 */
[----:B------:R-:W-:-:S04]  /*7a40*/  IMAD.WIDE.U32 R40, R40, R42, R36 ;  /* 0x0000002a28287225 */ /* 0x000fc800078e0024 */
[----:B----4-:R-:W-:Y:S01]  /*7a50*/  IMAD R35, R35, R38, RZ ;  /* 0x0000002623237224 */ /* 0x010fe200078e02ff */
[----:B------:R-:W-:-:S03]  /*7a60*/  IADD3 R41, R41, R43, RZ ;  /* 0x0000002b29297210 */ /* 0x000fc60007ffe0ff */
[C---:B------:R-:W-:Y:S02]  /*7a70*/  IMAD R37, R34.reuse, R39, R35 ;  /* 0x0000002722257224 */ /* 0x040fe400078e0223 */
[----:B------:R-:W-:-:S04]  /*7a80*/  IMAD.WIDE.U32 R34, R34, R38, R40 ;  /* 0x0000002622227225 */ /* 0x000fc800078e0028 */
[----:B------:R-:W-:Y:S01]  /*7a90*/  IMAD R31, R31, R32, RZ ;  /* 0x000000201f1f7224 */ /* 0x000fe200078e02ff */
[----:B------:R-:W-:-:S03]  /*7aa0*/  IADD3 R35, R35, R37, RZ ;  /* 0x0000002523237210 */ /* 0x000fc60007ffe0ff */
[C---:B------:R-:W-:Y:S02]  /*7ab0*/  IMAD R33, R30.reuse, R33, R31 ;  /* 0x000000211e217224 */ /* 0x040fe400078e021f */
[----:B------:R-:W-:-:S04]  /*7ac0*/  IMAD.WIDE.U32 R30, R30, R32, R34 ;  /* 0x000000201e1e7225 */ /* 0x000fc800078e0022 */
[----:B--2---:R-:W-:Y:S01]  /*7ad0*/  IMAD R27, R27, R28, RZ ;  /* 0x0000001c1b1b7224 */ /* 0x004fe200078e02ff */
[----:B------:R-:W-:-:S03]  /*7ae0*/  IADD3 R31, R31, R33, RZ ;  /* 0x000000211f1f7210 */ /* 0x000fc60007ffe0ff */
[C---:B------:R-:W-:Y:S02]  /*7af0*/  IMAD R29, R26.reuse, R29, R27 ;  /* 0x0000001d1a1d7224 */ /* 0x040fe400078e021b */
[----:B------:R-:W-:-:S04]  /*7b00*/  IMAD.WIDE.U32 R26, R26, R28, R30 ;  /* 0x0000001c1a1a7225 */ /* 0x000fc800078e001e */
[----:B------:R-:W-:Y:S01]  /*7b10*/  IMAD R23, R23, R24, RZ ;  /* 0x0000001817177224 */ /* 0x000fe200078e02ff */
[----:B------:R-:W-:-:S03]  /*7b20*/  IADD3 R27, R27, R29, RZ ;  /* 0x0000001d1b1b7210 */ /* 0x000fc60007ffe0ff */
[C---:B------:R-:W-:Y:S02]  /*7b30*/  IMAD R25, R22.reuse, R25, R23 ;  /* 0x0000001916197224 */ /* 0x040fe400078e0217 */
[----:B------:R-:W-:-:S04]  /*7b40*/  IMAD.WIDE.U32 R22, R22, R24, R26 ;  /* 0x0000001816167225 */ /* 0x000fc800078e001a */
[-C--:B------:R-:W-:Y:S01]  /*7b50*/  IMAD R19, R19, R20.reuse, RZ ;  /* 0x0000001413137224 */ /* 0x080fe200078e02ff */
[----:B------:R-:W-:Y:S02]  /*7b60*/  IADD3 R23, R23, R25, RZ ;  /* 0x0000001917177210 */ /* 0x000fe40007ffe0ff */
[----:B------:R-:W-:Y:S01]  /*7b70*/  IADD3 R24, P1, R14, R61, RZ ;  /* 0x0000003d0e187210 */ /* 0x000fe20007f3e0ff */
[C---:B------:R-:W-:Y:S02]  /*7b80*/  IMAD R21, R18.reuse, R21, R19 ;  /* 0x0000001512157224 */ /* 0x040fe400078e0213 */
[----:B------:R-:W-:Y:S01]  /*7b90*/  IMAD.WIDE.U32 R36, R18, R20, R22 ;  /* 0x0000001412247225 */ /* 0x000fe200078e0016 */
[----:B------:R-:W-:-:S03]  /*7ba0*/  IADD3.X R25, R15, R2, RZ, P1, !PT ;  /* 0x000000020f197210 */ /* 0x000fc60000ffe4ff */
[----:B------:R-:W-:Y:S01]  /*7bb0*/  IMAD.WIDE R18, R53, 0x8, R16 ;  /* 0x0000000835127825 */ /* 0x000fe200078e0210 */
[----:B------:R-:W-:-:S07]  /*7bc0*/  IADD3 R37, R37, R21, RZ ;  /* 0x0000001525257210 */ /* 0x000fce0007ffe0ff */
.L_x_592:
[----:B------:R-:W-:-:S13]  /*7bd0*/  ISETP.NE.OR P0, PT, R7, RZ, P0 ;  /* 0x000000ff0700720c */ /* 0x000fda0000705670 */
[----:B------:R-:W-:Y:S05]  /*7be0*/  @!P0 BRA `(.L_x_588) ;  /* 0x0000000000a88947 */ /* 0x000fea0003800000 */
.L_x_589:
[----:B------:R-:W-:Y:S01]  /*7bf0*/  MOV R20, R24 ;  /* 0x0000001800147202 */ /* 0x000fe20000000f00 */
[----:B------:R0:W2:Y:S01]  /*7c00*/  LDG.E.64.CONSTANT R16, desc[UR4][R18.64] ;  /* 0x0000000412107981 */ /* 0x0000a2000c1e9b00 */
[----:B------:R-:W-:Y:S02]  /*7c10*/  MOV R21, R25 ;  /* 0x0000001900157202 */ /* 0x000fe40000000f00 */
[----:B------:R-:W-:-:S04]  /*7c20*/  IADD3 R34, P0, R24, R61, RZ ;  /* 0x0000003d18227210 */ /* 0x000fc80007f1e0ff */
[----:B------:R-:W2:Y:S01]  /*7c30*/  LDG.E.64.CONSTANT R20, desc[UR4][R20.64] ;  /* 0x0000000414147981 */ /* 0x000ea2000c1e9b00 */
[----:B-1----:R-:W-:Y:S01]  /*7c40*/  IMAD.WIDE R22, R6, 0x8, R18 ;  /* 0x0000000806167825 */ /* 0x002fe200078e0212 */
[-C--:B------:R-:W-:Y:S02]  /*7c50*/  IADD3.X R35, R25, R2.reuse, RZ, P0, !PT ;  /* 0x0000000219237210 */ /* 0x080fe400007fe4ff */
[----:B------:R-:W-:Y:S02]  /*7c60*/  IADD3 R40, P0, R34, R61, RZ ;  /* 0x0000003d22287210 */ /* 0x000fe40007f1e0ff */
[----:B------:R-:W3:Y:S04]  /*7c70*/  LDG.E.64.CONSTANT R32, desc[UR4][R22.64] ;  /* 0x0000000416207981 */ /* 0x000ee8000c1e9b00 */
[----:B------:R-:W3:Y:S01]  /*7c80*/  LDG.E.64.CONSTANT R30, desc[UR4][R34.64] ;  /* 0x00000004221e7981 */ /* 0x000ee2000c1e9b00 */
[----:B------:R-:W-:Y:S01]  /*7c90*/  IMAD.WIDE R38, R6, 0x8, R22 ;  /* 0x0000000806267825 */ /* 0x000fe200078e0216 */
[----:B------:R-:W-:-:S02]  /*7ca0*/  IADD3.X R41, R35, R2, RZ, P0, !PT ;  /* 0x0000000223297210 */ /* 0x000fc400007fe4ff */
[----:B------:R-:W-:Y:S02]  /*7cb0*/  IADD3 R14, P0, R40, R61, RZ ;  /* 0x0000003d280e7210 */ /* 0x000fe40007f1e0ff */
[----:B------:R-:W4:Y:S04]  /*7cc0*/  LDG.E.64.CONSTANT R28, desc[UR4][R38.64] ;  /* 0x00000004261c7981 */ /* 0x000f28000c1e9b00 */
[----:B------:R-:W4:Y:S01]  /*7cd0*/  LDG.E.64.CONSTANT R26, desc[UR4][R40.64] ;  /* 0x00000004281a7981 */ /* 0x000f22000c1e9b00 */
[----:B0-----:R-:W-:Y:S01]  /*7ce0*/  IMAD.WIDE R18, R6, 0x8, R38 ;  /* 0x0000000806127825 */ /* 0x001fe200078e0226 */
[----:B------:R-:W-:-:S04]  /*7cf0*/  IADD3.X R15, R41, R2, RZ, P0, !PT ;  /* 0x00000002290f7210 */ /* 0x000fc800007fe4ff */
[----:B------:R0:W4:Y:S04]  /*7d00*/  LDG.E.64.CONSTANT R24, desc[UR4][R18.64] ;  /* 0x0000000412187981 */ /* 0x000128000c1e9b00 */
[----:B------:R-:W4:Y:S01]  /*7d10*/  LDG.E.64.CONSTANT R22, desc[UR4][R14.64] ;  /* 0x000000040e167981 */ /* 0x000f22000c1e9b00 */
[----:B------:R-:W-:-:S04]  /*7d20*/  IADD3 R7, R7, -0x4, RZ ;  /* 0xfffffffc07077810 */ /* 0x000fc80007ffe0ff */
[----:B------:R-:W-:Y:S01]  /*7d30*/  ISETP.NE.AND P0, PT, R7, RZ, PT ;  /* 0x000000ff0700720c */ /* 0x000fe20003f05270 */
[----:B0-----:R-:W-:Y:S01]  /*7d40*/  IMAD.WIDE R18, R6, 0x8, R18 ;  /* 0x0000000806127825 */ /* 0x001fe200078e0212 */
[----:B------:R-:W-:-:S03]  /*7d50*/  IADD3 R0, R0, 0x4, RZ ;  /* 0x0000000400007810 */ /* 0x000fc60007ffe0ff */
[-C--:B--2---:R-:W-:Y:S02]  /*7d60*/  IMAD R21, R21, R16.reuse, RZ ;  /* 0x0000001015157224 */ /* 0x084fe400078e02ff */
[----:B-----5:R-:W-:-:S04]  /*7d70*/  IMAD.WIDE.U32 R36, R20, R16, R36 ;  /* 0x0000001014247225 */ /* 0x020fc800078e0024 */
[----:B------:R-:W-:Y:S02]  /*7d80*/  IMAD R21, R20, R17, R21 ;  /* 0x0000001114157224 */ /* 0x000fe400078e0215 */
[----:B---3--:R-:W-:-:S03]  /*7d90*/  IMAD R17, R31, R32, RZ ;  /* 0x000000201f117224 */ /* 0x008fc600078e02ff */
[----:B------:R-:W-:Y:S01]  /*7da0*/  IADD3 R37, R37, R21, RZ ;  /* 0x0000001525257210 */ /* 0x000fe20007ffe0ff */
        /* <DEDUP_REMOVED lines=9> */
[----:B------:R-:W-:Y:S01]  /*7e40*/  IMAD.WIDE.U32 R36, R22, R24, R26 ;  /* 0x0000001816247225 */ /* 0x000fe200078e001a */
[----:B------:R-:W-:-:S04]  /*7e50*/  IADD3 R24, P1, R14, R61, RZ ;  /* 0x0000003d0e187210 */ /* 0x000fc80007f3e0ff */
[----:B------:R-:W-:Y:S02]  /*7e60*/  IADD3 R37, R37, R21, RZ ;  /* 0x0000001525257210 */ /* 0x000fe40007ffe0ff */
[----:B------:R-:W-:Y:S01]  /*7e70*/  IADD3.X R25, R15, R2, RZ, P1, !PT ;  /* 0x000000020f197210 */ /* 0x000fe20000ffe4ff */
[----:B------:R-:W-:Y:S06]  /*7e80*/  @P0 BRA `(.L_x_589) ;  /* 0xfffffffc00580947 */ /* 0x000fec000383ffff */
.L_x_588:
[----:B------:R-:W-:-:S13]  /*7e90*/  ISETP.NE.AND P0, PT, R4, RZ, PT ;  /* 0x000000ff0400720c */ /* 0x000fda0003f05270 */
[----:B------:R-:W-:Y:S05]  /*7ea0*/  @!P0 BRA `(.L_x_593) ;  /* 0x00000000008c8947 */ /* 0x000fea0003800000 */
[----:B------:R-:W2:Y:S01]  /*7eb0*/  LDC R16, c[0x0][0x494] ;  /* 0x00012500ff107b82 */ /* 0x000ea20000000800 */
[----:B0-----:R-:W-:-:S04]  /*7ec0*/  IMAD R2, R0, R5, RZ ;  /* 0x0000000500027224 */ /* 0x001fc800078e02ff */
[----:B------:R-:W-:-:S06]  /*7ed0*/  IMAD.WIDE R14, R2, 0x8, R12 ;  /* 0x00000008020e7825 */ /* 0x000fcc00078e020c */
[----:B------:R-:W3:Y:S01]  /*7ee0*/  LDG.E.64.CONSTANT R14, desc[UR4][R14.64] ;  /* 0x000000040e0e7981 */ /* 0x000ee2000c1e9b00 */
[----:B--2---:R-:W-:-:S04]  /*7ef0*/  IMAD R19, R0, R16, RZ ;  /* 0x0000001000137224 */ /* 0x004fc800078e02ff */
[----:B-1----:R-:W-:-:S06]  /*7f00*/  IMAD.WIDE R6, R19, 0x8, R10 ;  /* 0x0000000813067825 */ /* 0x002fcc00078e020a */
[----:B------:R-:W3:Y:S01]  /*7f10*/  LDG.E.64.CONSTANT R6, desc[UR4][R6.64] ;  /* 0x0000000406067981 */ /* 0x000ee2000c1e9b00 */
[----:B------:R-:W-:Y:S01]  /*7f20*/  ISETP.NE.AND P0, PT, R4, 0x1, PT ;  /* 0x000000010400780c */ /* 0x000fe20003f05270 */
[-C--:B---3--:R-:W-:Y:S02]  /*7f30*/  IMAD R17, R15, R6.reuse, RZ ;  /* 0x000000060f117224 */ /* 0x088fe400078e02ff */
        /* <DEDUP_REMOVED lines=8> */
[C---:B------:R-:W-:Y:S02]  /*7fc0*/  IMAD.WIDE R6, R19.reuse, 0x8, R10 ;  /* 0x0000000813067825 */ /* 0x040fe400078e020a */
        /* <DEDUP_REMOVED lines=17> */
.L_x_593:
[----:B-----5:R3:W-:Y:S02]  /*80e0*/  STG.E.64 desc[UR4][R8.64], R36 ;  /* 0x0000002408007986 */ /* 0x0207e4000c101b04 */
.L_x_587:
[----:B------:R-:W-:-:S07]  /*80f0*/  IADD3 R3, R3, 0x80, RZ ;  /* 0x0000008003037810 */ /* 0x000fce0007ffe0ff */
.L_x_576:
[----:B------:R-:W-:-:S13]  /*8100*/  ISETP.GE.AND P0, PT, R3, UR6, PT ;  /* 0x0000000603007c0c */ /* 0x000fda000bf06270 */
[----:B------:R-:W-:Y:S05]  /*8110*/  @P0 BRA `(.L_x_594) ;  /* 0x0000005800380947 */ /* 0x000fea0003800000 */
[----:B------:R-:W4:Y:S01]  /*8120*/  LDC R0, c[0x0][0x218] ;  /* 0x00008600ff007b82 */ /* 0x000f220000000800 */
[----:B------:R-:W-:Y:S01]  /*8130*/  HFMA2.MMA R12, -RZ, RZ, 0, 0 ;  /* 0x00000000ff0c7435 */ /* 0x000fe200000001ff */
[----:B------:R-:W-:Y:S01]  /*8140*/  MOV R10, RZ ;  /* 0x000000ff000a7202 */ /* 0x000fe20000000f00 */
[----:B--23--:R-:W-:Y:S01]  /*8150*/  HFMA2.MMA R8, -RZ, RZ, 0, 0 ;  /* 0x00000000ff087435 */ /* 0x00cfe200000001ff */
[----:B----4-:R-:W-:-:S13]  /*8160*/  ISETP.NE.AND P0, PT, R0, RZ, PT ;  /* 0x000000ff0000720c */ /* 0x010fda0003f05270 */
        /* <DEDUP_REMOVED lines=349> */
.L_x_595:
[----:B------:R-:W2:Y:S02]  /*9740*/  LDC R0, c[0x0][0x490] ;  /* 0x00012400ff007b82 */ /* 0x000ea40000000800 */
[----:B--2---:R-:W-:-:S13]  /*9750*/  ISETP.GE.AND P0, PT, R0, 0x1, PT ;  /* 0x000000010000780c */ /* 0x004fda0003f06270 */
        /* <DEDUP_REMOVED lines=17> */
[----:B--2---:R-:W-:Y:S05]  /*9870*/  @!P2 BRA `(.L_x_597) ;  /* 0x0000001000a4a947 */ /* 0x004fea0003800000 */
[----:B-1----:R-:W1:Y:S01]  /*9880*/  LDC R6, c[0x0][0x494] ;  /* 0x00012500ff067b82 */ /* 0x002e620000000800 */
        /* <DEDUP_REMOVED lines=16> */
[----:B------:R-:W0:Y:S01]  /*9990*/  LDC R57, c[0x0][0x494] ;  /* 0x00012500ff397b82 */ /* 0x000e220000000800 */
[----:B------:R-:W-:-:S13]  /*99a0*/  PLOP3.LUT P0, PT, PT, PT, PT, 0x8, 0x0 ;  /* 0x000000000000781c */ /* 0x000fda0003f0e170 */
.L_x_601:
        /* <DEDUP_REMOVED lines=150> */
.L_x_600:
[----:B------:R-:W-:Y:S05]  /*a310*/  BSYNC B3 ;  /* 0x0000000000037941 */ /* 0x000fea0003800000 */
.L_x_599:
[----:B------:R-:W-:Y:S01]  /*a320*/  ISETP.GT.AND P1, PT, R7, 0x4, PT ;  /* 0x000000040700780c */ /* 0x000fe20003f24270 */
[----:B------:R-:W-:-:S12]  /*a330*/  BSSY B3, `(.L_x_602) ;  /* 0x0000050000037945 */ /* 0x000fd80003800000 */
        /* <DEDUP_REMOVED lines=79> */
.L_x_603:
[----:B------:R-:W-:Y:S05]  /*a830*/  BSYNC B3 ;  /* 0x0000000000037941 */ /* 0x000fea0003800000 */
.L_x_602:
[----:B------:R-:W-:-:S13]  /*a840*/  ISETP.NE.OR P0, PT, R7, RZ, P0 ;  /* 0x000000ff0700720c */ /* 0x000fda0000705670 */
[----:B------:R-:W-:Y:S05]  /*a850*/  @!P0 BRA `(.L_x_604) ;  /* 0x0000000000a88947 */ /* 0x000fea0003800000 */
.L_x_598:
        /* <DEDUP_REMOVED lines=42> */
.L_x_604:
[----:B------:R-:W-:Y:S05]  /*ab00*/  BSYNC B2 ;  /* 0x0000000000027941 */ /* 0x000fea0003800000 */
.L_x_597:
[----:B------:R-:W-:-:S13]  /*ab10*/  ISETP.NE.AND P0, PT, R4, RZ, PT ;  /* 0x000000ff0400720c */ /* 0x000fda0003f05270 */
[----:B------:R-:W-:Y:S05]  /*ab20*/  @!P0 BRA `(.L_x_605) ;  /* 0x00000000008c8947 */ /* 0x000fea0003800000 */
[----:B------:R-:W-:Y:S01]  /*ab30*/  ULDC UR7, c[0x0][0x494] ;  /* 0x0001250000077ab9 */ /* 0x000fe20000000800 */
[C---:B0-----:R-:W-:Y:S02]  /*ab40*/  IMAD R2, R0.reuse, R5, RZ ;  /* 0x0000000500027224 */ /* 0x041fe400078e02ff */
[----:B------:R-:W-:Y:S02]  /*ab50*/  IMAD R19, R0, UR7, RZ ;  /* 0x0000000700137c24 */ /* 0x000fe4000f8e02ff */
[----:B------:R-:W-:-:S04]  /*ab60*/  IMAD.WIDE R14, R2, 0x8, R12 ;  /* 0x00000008020e7825 */ /* 0x000fc800078e020c */
[----:B-1----:R-:W-:Y:S02]  /*ab70*/  IMAD.WIDE R6, R19, 0x8, R10 ;  /* 0x0000000813067825 */ /* 0x002fe400078e020a */
[----:B------:R-:W2:Y:S04]  /*ab80*/  LDG.E.64.CONSTANT R14, desc[UR4][R14.64] ;  /* 0x000000040e0e7981 */ /* 0x000ea8000c1e9b00 */
        /* <DEDUP_REMOVED lines=9> */
[----:B------:R-:W-:-:S03]  /*ac20*/  IADD3 R19, R19, UR7, RZ ;  /* 0x0000000713137c10 */ /* 0x000fc6000fffe0ff */
[----:B------:R-:W-:-:S04]  /*ac30*/  IMAD.WIDE R14, R2, 0x8, R12 ;  /* 0x00000008020e7825 */ /* 0x000fc800078e020c */
[C---:B------:R-:W-:Y:S02]  /*ac40*/  IMAD.WIDE R6, R19.reuse, 0x8, R10 ;  /* 0x0000000813067825 */ /* 0x040fe400078e020a */
        /* <DEDUP_REMOVED lines=17> */
.L_x_605:
[----:B-----5:R2:W-:Y:S02]  /*ad60*/  STG.E.64 desc[UR4][R8.64], R36 ;  /* 0x0000002408007986 */ /* 0x0205e4000c101b04 */
.L_x_596:
[----:B------:R-:W-:-:S07]  /*ad70*/  IADD3 R3, R3, 0x80, RZ ;  /* 0x0000008003037810 */ /* 0x000fce0007ffe0ff */
.L_x_585:
        /* <DEDUP_REMOVED lines=356> */
.L_x_607:
        /* <DEDUP_REMOVED lines=39> */
.L_x_613:
        /* <DEDUP_REMOVED lines=150> */
.L_x_612:
[----:B------:R-:W-:Y:S05]  /*cf90*/  BSYNC B3 ;  /* 0x0000000000037941 */ /* 0x000fea0003800000 */
.L_x_611:
        /* <DEDUP_REMOVED lines=81> */
.L_x_615:
[----:B------:R-:W-:Y:S05]  /*d4b0*/  BSYNC B3 ;  /* 0x0000000000037941 */ /* 0x000fea0003800000 */
.L_x_614:
[----:B------:R-:W-:-:S13]  /*d4c0*/  ISETP.NE.OR P0, PT, R7, RZ, P0 ;  /* 0x000000ff0700720c */ /* 0x000fda0000705670 */
[----:B------:R-:W-:Y:S05]  /*d4d0*/  @!P0 BRA `(.L_x_616) ;  /* 0x0000000000a88947 */ /* 0x000fea0003800000 */
.L_x_610:
        /* <DEDUP_REMOVED lines=42> */
.L_x_616:
[----:B------:R-:W-:Y:S05]  /*d780*/  BSYNC B2 ;  /* 0x0000000000027941 */ /* 0x000fea0003800000 */
.L_x_609:
        /* <DEDUP_REMOVED lines=37> */
.L_x_617:
[----:B-----5:R2:W-:Y:S02]  /*d9e0*/  STG.E.64 desc[UR4][R8.64], R36 ;  /* 0x0000002408007986 */ /* 0x0205e4000c101b04 */
.L_x_608:
[----:B------:R-:W-:-:S07]  /*d9f0*/  IADD3 R3, R3, 0x80, RZ ;  /* 0x0000008003037810 */ /* 0x000fce0007ffe0ff */
.L_x_594:
[----:B------:R-:W-:-:S13]  /*da00*/  ISETP.GE.AND P0, PT, R3, UR6, PT ;  /* 0x0000000603007c0c */ /* 0x000fda000bf06270 */
[----:B------:R-:W-:Y:S05]  /*da10*/  @P0 BREAK B0 ;  /* 0x0000000000000942 */ /* 0x000fea0003800000 */
        /* <DEDUP_REMOVED lines=355> */
.L_x_619:
        /* <DEDUP_REMOVED lines=39> */
.L_x_625:
        /* <DEDUP_REMOVED lines=150> */
.L_x_624:
[----:B------:R-:W-:Y:S05]  /*fc20*/  BSYNC B3 ;  /* 0x0000000000037941 */ /* 0x000fea0003800000 */
.L_x_623:
        /* <DEDUP_REMOVED lines=81> */
.L_x_627:
[----:B------:R-:W-:Y:S05]  /*10140*/  BSYNC B3 ;  /* 0x0000000000037941 */ /* 0x000fea0003800000 */
.L_x_626:
[----:B------:R-:W-:-:S13]  /*10150*/  ISETP.NE.OR P0, PT, R7, RZ, P0 ;  /* 0x000000ff0700720c */ /* 0x000fda0000705670 */
[----:B------:R-:W-:Y:S05]  /*10160*/  @!P0 BRA `(.L_x_628) ;  /* 0x0000000000a88947 */ /* 0x000fea0003800000 */
.L_x_622:
        /* <DEDUP_REMOVED lines=42> */
.L_x_628:
[----:B------:R-:W-:Y:S05]  /*10410*/  BSYNC B2 ;  /* 0x0000000000027941 */ /* 0x000fea0003800000 */
.L_x_621:
        /* <DEDUP_REMOVED lines=37> */
.L_x_629:
[----:B-----5:R2:W-:Y:S02]  /*10670*/  STG.E.64 desc[UR4][R8.64], R36 ;  /* 0x0000002408007986 */ /* 0x0205e4000c101b04 */
.L_x_620:
[----:B------:R-:W-:-:S07]  /*10680*/  IADD3 R3, R3, 0x80, RZ ;  /* 0x0000008003037810 */ /* 0x000fce0007ffe0ff */
.L_x_606:
[----:B------:R-:W-:-:S13]  /*10690*/  ISETP.GE.AND P0, PT, R3, UR6, PT ;  /* 0x0000000603007c0c */ /* 0x000fda000bf06270 */
[----:B------:R-:W-:Y:S05]  /*106a0*/  @P0 BREAK B0 ;  /* 0x0000000000000942 */ /* 0x000fea0003800000 */
[----:B------:R-:W-:Y:S05]  /*106b0*/  @P0 BRA `(.L_x_618) ;  /* 0x0000002c001c0947 */ /* 0x000fea0003800000 */
[----:B------:R-:W-:Y:S05]  /*106c0*/  BSYNC B0 ;  /* 0x0000000000007941 */ /* 0x000fea0003800000 */
.L_x_575:
        /* <DEDUP_REMOVED lines=354> */
.L_x_630:
        /* <DEDUP_REMOVED lines=39> */
.L_x_636:
        /* <DEDUP_REMOVED lines=150> */
.L_x_635:
[----:B------:R-:W-:Y:S05]  /*128c0*/  BSYNC B3 ;  /* 0x0000000000037941 */ /* 0x000fea0003800000 */
.L_x_634:
        /* <DEDUP_REMOVED lines=81> */
.L_x_638:
[----:B------:R-:W-:Y:S05]  /*12de0*/  BSYNC B3 ;  /* 0x0000000000037941 */ /* 0x000fea0003800000 */
.L_x_637:
[----:B------:R-:W-:-:S13]  /*12df0*/  ISETP.NE.OR P0, PT, R7, RZ, P0 ;  /* 0x000000ff0700720c */ /* 0x000fda0000705670 */
[----:B------:R-:W-:Y:S05]  /*12e00*/  @!P0 BRA `(.L_x_639) ;  /* 0x0000000000a88947 */ /* 0x000fea0003800000 */
.L_x_633:
        /* <DEDUP_REMOVED lines=42> */
.L_x_639:
[----:B------:R-:W-:Y:S05]  /*130b0*/  BSYNC B2 ;  /* 0x0000000000027941 */ /* 0x000fea0003800000 */
.L_x_632:
        /* <DEDUP_REMOVED lines=37> */
.L_x_640:
[----:B-----5:R2:W-:Y:S02]  /*13310*/  STG.E.64 desc[UR4][R8.64], R36 ;  /* 0x0000002408007986 */ /* 0x0205e4000c101b04 */
.L_x_631:
[----:B------:R-:W-:-:S07]  /*13320*/  IADD3 R3, R3, 0x80, RZ ;  /* 0x0000008003037810 */ /* 0x000fce0007ffe0ff */
.L_x_618:
[----:B------:R-:W-:Y:S05]  /*13330*/  BSYNC B1 ;  /* 0x0000000000017941 */ /* 0x000fea0003800000 */
.L_x_574:
[----:B------:R-:W-:Y:S05]  /*13340*/  WARPSYNC.ALL ;  /* 0x0000000000007948 */ /* 0x000fea0003800000 */
[----:B------:R-:W-:-:S13]  /*13350*/  ISETP.GE.AND P0, PT, R3, UR6, PT ;  /* 0x0000000603007c0c */ /* 0x000fda000bf06270 */
[----:B------:R-:W-:Y:S05]  /*13360*/  @P0 EXIT ;  /* 0x000000000000094d */ /* 0x000fea0003800000 */
        /* <DEDUP_REMOVED lines=10> */
[----:B------:R-:W-:Y:S01]  /*13410*/  IMAD.HI.U32 R4, R3, UR6, R2 ;  /* 0x0000000603047c27 */ /* 0x000fe2000f8e0002 */
[----:B------:R-:W-:-:S04]  /*13420*/  ULDC UR6, c[0x0][0x21c] ;  /* 0x0000870000067ab9 */ /* 0x000fc80000000800 */
[----:B0-----:R-:W-:-:S04]  /*13430*/  SHF.R.U32.HI R5, RZ, UR7, R4 ;  /* 0x00000007ff057c19 */ /* 0x001fc80008011604 */
        /* <DEDUP_REMOVED lines=341> */
.L_x_641:
[----:B------:R-:W2:Y:S02]  /*14990*/  LDC R0, c[0x0][0x490] ;  /* 0x00012400ff007b82 */ /* 0x000ea40000000800 */
[----:B--2---:R-:W-:-:S13]  /*149a0*/  ISETP.GE.AND P0, PT, R0, 0x1, PT ;  /* 0x000000010000780c */ /* 0x004fda0003f06270 */
[----:B------:R-:W-:Y:S05]  /*149b0*/  @!P0 EXIT ;  /* 0x000000000000894d */ /* 0x000fea0003800000 */
[----:B------:R-:W-:Y:S01]  /*149c0*/  ULDC.64 UR6, c[0x0][0x478] ;  /* 0x00011e0000067ab9 */ /* 0x000fe20000000a00 */
[----:B------:R-:W-:Y:S01]  /*149d0*/  VIMNMX R7, R0, 0x1, !PT ;  /* 0x0000000100077848 */ /* 0x000fe20007fe0100 */
[----:B------:R-:W2:Y:S01]  /*149e0*/  LDC R3, c[0x0][0x498] ;  /* 0x00012600ff037b82 */ /* 0x000ea20000000800 */
        /* <DEDUP_REMOVED lines=13> */
[----:B---3--:R-:W-:Y:S05]  /*14ac0*/  @!P2 BRA `(.L_x_642) ;  /* 0x00000010008ca947 */ /* 0x008fea0003800000 */
[----:B0-----:R-:W0:Y:S01]  /*14ad0*/  LDC R5, c[0x0][0x494] ;  /* 0x00012500ff057b82 */ /* 0x001e220000000800 */
[----:B-1----:R-:W-:Y:S01]  /*14ae0*/  IADD3 R6, R7, -R4, RZ ;  /* 0x8000000407067210 */ /* 0x002fe20007ffe0ff */
[----:B------:R-:W-:Y:S01]  /*14af0*/  HFMA2.MMA R0, -RZ, RZ, 0, 0 ;  /* 0x00000000ff007435 */ /* 0x000fe200000001ff */
[----:B--2---:R-:W-:Y:S02]  /*14b00*/  SHF.R.S32.HI R2, RZ, 0x1f, R3 ;  /* 0x0000001fff027819 */ /* 0x004fe40000011403 */
        /* <DEDUP_REMOVED lines=11> */
[----:B------:R-:W1:Y:S01]  /*14bc0*/  LDC R7, c[0x0][0x494] ;  /* 0x00012500ff077b82 */ /* 0x000e620000000800 */
[----:B------:R-:W-:-:S13]  /*14bd0*/  PLOP3.LUT P0, PT, PT, PT, PT, 0x8, 0x0 ;  /* 0x000000000000781c */ /* 0x000fda0003f0e170 */
.L_x_645:
[----:B------:R-:W-:Y:S01]  /*14be0*/  MOV R23, R25 ;  /* 0x0000001900177202 */ /* 0x000fe20000000f00 */
[----:B------:R-:W2:Y:S04]  /*14bf0*/  LDG.E.64.CONSTANT R38, desc[UR4][R20.64] ;  /* 0x0000000414267981 */ /* 0x000ea8000c1e9b00 */
[----:B------:R3:W2:Y:S01]  /*14c00*/  LDG.E.64.CONSTANT R42, desc[UR4][R22.64] ;  /* 0x00000004162a7981 */ /* 0x0006a2000c1e9b00 */
[----:B------:R-:W-:Y:S01]  /*14c10*/  IADD3 R24, P1, R22, R57, RZ ;  /* 0x0000003916187210 */ /* 0x000fe20007f3e0ff */
[----:B-1----:R-:W-:-:S03]  /*14c20*/  IMAD.WIDE R14, R7, 0x8, R20 ;  /* 0x00000008070e7825 */ /* 0x002fc600078e0214 */
[----:B------:R-:W-:Y:S02]  /*14c30*/  IADD3.X R25, R25, R2, RZ, P1, !PT ;  /* 0x0000000219197210 */ /* 0x000fe40000ffe4ff */
[----:B------:R-:W4:Y:S01]  /*14c40*/  LDG.E.64.CONSTANT R18, desc[UR4][R14.64] ;  /* 0x000000040e127981 */ /* 0x000f22000c1e9b00 */
[----:B------:R-:W-:-:S03]  /*14c50*/  IADD3 R44, P1, R24, R57, RZ ;  /* 0x00000039182c7210 */ /* 0x000fc60007f3e0ff */
[----:B------:R-:W4:Y:S01]  /*14c60*/  LDG.E.64.CONSTANT R36, desc[UR4][R24.64] ;  /* 0x0000000418247981 */ /* 0x000f22000c1e9b00 */
[----:B------:R-:W-:Y:S01]  /*14c70*/  IMAD.WIDE R16, R7, 0x8, R14 ;  /* 0x0000000807107825 */ /* 0x000fe200078e020e */
[----:B------:R-:W-:-:S04]  /*14c80*/  IADD3.X R45, R25, R2, RZ, P1, !PT ;  /* 0x00000002192d7210 */ /* 0x000fc80000ffe4ff */
[----:B------:R-:W4:Y:S04]  /*14c90*/  LDG.E.64.CONSTANT R26, desc[UR4][R16.64] ;  /* 0x00000004101a7981 */ /* 0x000f28000c1e9b00 */
[----:B------:R1:W4:Y:S01]  /*14ca0*/  LDG.E.64.CONSTANT R30, desc[UR4][R44.64] ;  /* 0x000000042c1e7981 */ /* 0x000322000c1e9b00 */
[----:B------:R-:W-:Y:S01]  /*14cb0*/  IADD3 R46, P1, R44, R57, RZ ;  /* 0x000000392c2e7210 */ /* 0x000fe20007f3e0ff */
[----:B---3--:R-:W-:-:S03]  /*14cc0*/  IMAD.WIDE R22, R7, 0x8, R16 ;  /* 0x0000000807167825 */ /* 0x008fc600078e0210 */
[----:B------:R-:W-:Y:S02]  /*14cd0*/  IADD3.X R47, R45, R2, RZ, P1, !PT ;  /* 0x000000022d2f7210 */ /* 0x000fe40000ffe4ff */
[----:B------:R-:W3:Y:S04]  /*14ce0*/  LDG.E.64.CONSTANT R20, desc[UR4][R22.64] ;  /* 0x0000000416147981 */ /* 0x000ee8000c1e9b00 */
[----:B------:R0:W3:Y:S01]  /*14cf0*/  LDG.E.64.CONSTANT R34, desc[UR4][R46.64] ;  /* 0x000000042e227981 */ /* 0x0000e2000c1e9b00 */
[----:B------:R-:W-:Y:S01]  /*14d00*/  IADD3 R50, P1, R46, R57, RZ ;  /* 0x000000392e327210 */ /* 0x000fe20007f3e0ff */
[----:B------:R-:W-:-:S03]  /*14d10*/  IMAD.WIDE R40, R7, 0x8, R22 ;  /* 0x0000000807287825 */ /* 0x000fc600078e0216 */
[----:B------:R-:W-:Y:S02]  /*14d20*/  IADD3.X R51, R47, R2, RZ, P1, !PT ;  /* 0x000000022f337210 */ /* 0x000fe40000ffe4ff */
[----:B------:R0:W3:Y:S01]  /*14d30*/  LDG.E.64.CONSTANT R24, desc[UR4][R40.64] ;  /* 0x0000000428187981 */ /* 0x0000e2000c1e9b00 */
[----:B------:R-:W-:-:S03]  /*14d40*/  IADD3 R52, P1, R50, R57, RZ ;  /* 0x0000003932347210 */ /* 0x000fc60007f3e0ff */
[----:B------:R-:W3:Y:S01]  /*14d50*/  LDG.E.64.CONSTANT R28, desc[UR4][R50.64] ;  /* 0x00000004321c7981 */ /* 0x000ee2000c1e9b00 */
[----:B------:R-:W-:Y:S01]  /*14d60*/  IMAD.WIDE R48, R7, 0x8, R40 ;  /* 0x0000000807307825 */ /* 0x000fe200078e0228 */
[-C--:B------:R-:W-:Y:S02]  /*14d70*/  IADD3.X R53, R51, R2.reuse, RZ, P1, !PT ;  /* 0x0000000233357210 */ /* 0x080fe40000ffe4ff */
[----:B-1----:R-:W-:Y:S02]  /*14d80*/  IADD3 R44, P1, R52, R57, RZ ;  /* 0x00000039342c7210 */ /* 0x002fe40007f3e0ff */
[----:B------:R1:W3:Y:S04]  /*14d90*/  LDG.E.64.CONSTANT R14, desc[UR4][R48.64] ;  /* 0x00000004300e7981 */ /* 0x0002e8000c1e9b00 */
[----:B------:R-:W3:Y:S01]  /*14da0*/  LDG.E.64.CONSTANT R22, desc[UR4][R52.64] ;  /* 0x0000000434167981 */ /* 0x000ee2000c1e9b00 */
[----:B0-----:R-:W-:Y:S01]  /*14db0*/  IMAD.WIDE R46, R7, 0x8, R48 ;  /* 0x00000008072e7825 */ /* 0x001fe200078e0230 */
[----:B------:R-:W-:-:S04]  /*14dc0*/  IADD3.X R45, R53, R2, RZ, P1, !PT ;  /* 0x00000002352d7210 */ /* 0x000fc80000ffe4ff */
[----:B------:R-:W3:Y:S04]  /*14dd0*/  LDG.E.64.CONSTANT R54, desc[UR4][R46.64] ;  /* 0x000000042e367981 */ /* 0x000ee8000c1e9b00 */
[----:B------:R0:W3:Y:S01]  /*14de0*/  LDG.E.64.CONSTANT R16, desc[UR4][R44.64] ;  /* 0x000000042c107981 */ /* 0x0000e2000c1e9b00 */
[----:B------:R-:W-:Y:S01]  /*14df0*/  IADD3 R40, P1, R44, R57, RZ ;  /* 0x000000392c287210 */ /* 0x000fe20007f3e0ff */
[-C--:B--2---:R-:W-:Y:S02]  /*14e00*/  IMAD R41, R43, R38.reuse, RZ ;  /* 0x000000262b297224 */ /* 0x084fe400078e02ff */
[----:B-----5:R-:W-:-:S04]  /*14e10*/  IMAD.WIDE.U32 R32, R42, R38, R32 ;  /* 0x000000262a207225 */ /* 0x020fc800078e0020 */
[----:B------:R-:W-:Y:S01]  /*14e20*/  IMAD R39, R42, R39, R41 ;  /* 0x000000272a277224 */ /* 0x000fe200078e0229 */
[----:B------:R-:W-:Y:S01]  /*14e30*/  IADD3.X R41, R45, R2, RZ, P1, !PT ;  /* 0x000000022d297210 */ /* 0x000fe20000ffe4ff */
[----:B------:R-:W-:Y:S01]  /*14e40*/  IMAD.WIDE R42, R7, 0x8, R46 ;  /* 0x00000008072a7825 */ /* 0x000fe200078e022e */
[----:B------:R-:W-:Y:S02]  /*14e50*/  IADD3 R38, P1, R40, R57, RZ ;  /* 0x0000003928267210 */ /* 0x000fe40007f3e0ff */
[----:B-1----:R-:W-:Y:S01]  /*14e60*/  IADD3 R49, R33, R39, RZ ;  /* 0x0000002721317210 */ /* 0x002fe20007ffe0ff */
[----:B------:R-:W2:Y:S04]  /*14e70*/  LDG.E.64.CONSTANT R50, desc[UR4][R40.64] ;  /* 0x0000000428327981 */ /* 0x000ea8000c1e9b00 */
[----:B------:R-:W2:Y:S01]  /*14e80*/  LDG.E.64.CONSTANT R52, desc[UR4][R42.64] ;  /* 0x000000042a347981 */ /* 0x000ea2000c1e9b00 */
[----:B------:R-:W-:Y:S01]  /*14e90*/  MOV R48, R32 ;  /* 0x0000002000307202 */ /* 0x000fe20000000f00 */
[----:B----4-:R-:W-:Y:S01]  /*14ea0*/  IMAD R37, R37, R18, RZ ;  /* 0x0000001225257224 */ /* 0x010fe200078e02ff */
[----:B------:R-:W-:Y:S01]  /*14eb0*/  IADD3.X R39, R41, R2, RZ, P1, !PT ;  /* 0x0000000229277210 */ /* 0x000fe20000ffe4ff */
[----:B------:R-:W-:-:S04]  /*14ec0*/  IMAD.WIDE R32, R7, 0x8, R42 ;  /* 0x0000000807207825 */ /* 0x000fc800078e022a */
[C---:B------:R-:W-:Y:S01]  /*14ed0*/  IMAD R37, R36.reuse, R19, R37 ;  /* 0x0000001324257224 */ /* 0x040fe200078e0225 */
[----:B------:R-:W4:Y:S01]  /*14ee0*/  LDG.E.64.CONSTANT R46, desc[UR4][R38.64] ;  /* 0x00000004262e7981 */ /* 0x000f22000c1e9b00 */
[----:B0-----:R-:W-:Y:S01]  /*14ef0*/  IMAD.WIDE.U32 R44, R36, R18, R48 ;  /* 0x00000012242c7225 */ /* 0x001fe200078e0030 */
[----:B------:R-:W-:Y:S02]  /*14f00*/  IADD3 R36, P1, R38, R57, RZ ;  /* 0x0000003926247210 */ /* 0x000fe40007f3e0ff */
[----:B------:R0:W4:Y:S01]  /*14f10*/  LDG.E.64.CONSTANT R48, desc[UR4][R32.64] ;  /* 0x0000000420307981 */ /* 0x000122000c1e9b00 */
[----:B------:R-:W-:Y:S01]  /*14f20*/  IMAD R31, R31, R26, RZ ;  /* 0x0000001a1f1f7224 */ /* 0x000fe200078e02ff */
[----:B------:R-:W-:Y:S01]  /*14f30*/  IADD3 R45, R45, R37, RZ ;  /* 0x000000252d2d7210 */ /* 0x000fe20007ffe0ff */
[----:B------:R-:W-:Y:S01]  /*14f40*/  IMAD.WIDE R18, R7, 0x8, R32 ;  /* 0x0000000807127825 */ /* 0x000fe200078e0220 */
[----:B------:R-:W-:-:S03]  /*14f50*/  IADD3.X R37, R39, R2, RZ, P1, !PT ;  /* 0x0000000227257210 */ /* 0x000fc60000ffe4ff */
[C---:B------:R-:W-:Y:S02]  /*14f60*/  IMAD R31, R30.reuse, R27, R31 ;  /* 0x0000001b1e1f7224 */ /* 0x040fe400078e021f */
[----:B------:R-:W-:Y:S01]  /*14f70*/  IMAD.WIDE.U32 R26, R30, R26, R44 ;  /* 0x0000001a1e1a7225 */ /* 0x000fe200078e002c */
[----:B------:R-:W4:Y:S01]  /*14f80*/  LDG.E.64.CONSTANT R42, desc[UR4][R36.64] ;  /* 0x00000004242a7981 */ /* 0x000f22000c1e9b00 */
[----:B------:R-:W-:-:S03]  /*14f90*/  IADD3 R30, P1, R36, R57, RZ ;  /* 0x00000039241e7210 */ /* 0x000fc60007f3e0ff */
[----:B------:R1:W4:Y:S01]  /*14fa0*/  LDG.E.64.CONSTANT R44, desc[UR4][R18.64] ;  /* 0x00000004122c7981 */ /* 0x000322000c1e9b00 */
[----:B------:R-:W-:Y:S01]  /*14fb0*/  IADD3 R27, R27, R31, RZ ;  /* 0x0000001f1b1b7210 */ /* 0x000fe20007ffe0ff */
[----:B0-----:R-:W-:Y:S01]  /*14fc0*/  IMAD.WIDE R32, R7, 0x8, R18 ;  /* 0x0000000807207825 */ /* 0x001fe200078e0212 */
[----:B------:R-:W-:-:S03]  /*14fd0*/  IADD3.X R31, R37, R2, RZ, P1, !PT ;  /* 0x00000002251f7210 */ /* 0x000fc60000ffe4ff */
[----:B---3--:R-:W-:Y:S01]  /*14fe0*/  IMAD R35, R35, R20, RZ ;  /* 0x0000001423237224 */ /* 0x008fe200078e02ff */
[----:B------:R-:W3:Y:S01]  /*14ff0*/  LDG.E.64.CONSTANT R40, desc[UR4][R32.64] ;  /* 0x0000000420287981 */ /* 0x000ee2000c1e9b00 */
[----:B-1----:R-:W-:-:S03]  /*15000*/  IADD3 R18, P1, R30, R57, RZ ;  /* 0x000000391e127210 */ /* 0x002fc60007f3e0ff */
[----:B------:R-:W3:Y:S01]  /*15010*/  LDG.E.64.CONSTANT R38, desc[UR4][R30.64] ;  /* 0x000000041e267981 */ /* 0x000ee2000c1e9b00 */
[C---:B------:R-:W-:Y:S02]  /*15020*/  IMAD R35, R34.reuse, R21, R35 ;  /* 0x0000001522237224 */ /* 0x040fe400078e0223 */
[----:B------:R-:W-:Y:S01]  /*15030*/  IMAD.WIDE.U32 R26, R34, R20, R26 ;  /* 0x00000014221a7225 */ /* 0x000fe200078e001a */
[----:B------:R-:W-:-:S03]  /*15040*/  IADD3.X R19, R31, R2, RZ, P1, !PT ;  /* 0x000000021f137210 */ /* 0x000fc60000ffe4ff */
[----:B------:R-:W-:Y:S01]  /*15050*/  IMAD.WIDE R20, R7, 0x8, R32 ;  /* 0x0000000807147825 */ /* 0x000fe200078e0220 */
[----:B------:R-:W-:Y:S02]  /*15060*/  IADD3 R27, R27, R35, RZ ;  /* 0x000000231b1b7210 */ /* 0x000fe40007ffe0ff */
[----:B------:R0:W3:Y:S01]  /*15070*/  LDG.E.64.CONSTANT R34, desc[UR4][R18.64] ;  /* 0x0000000412227981 */ /* 0x0000e2000c1e9b00 */
[----:B------:R-:W-:-:S03]  /*15080*/  IADD3 R60, P1, R18, R57, RZ ;  /* 0x00000039123c7210 */ /* 0x000fc60007f3e0ff */
[----:B------:R1:W3:Y:S01]  /*15090*/  LDG.E.64.CONSTANT R36, desc[UR4][R20.64] ;  /* 0x0000000414247981 */ /* 0x0002e2000c1e9b00 */
[----:B------:R-:W-:Y:S01]  /*150a0*/  IMAD.WIDE R58, R7, 0x8, R20 ;  /* 0x00000008073a7825 */ /* 0x000fe200078e0214 */
[----:B------:R-:W-:-:S03]  /*150b0*/  IADD3.X R61, R19, R2, RZ, P1, !PT ;  /* 0x00000002133d7210 */ /* 0x000fc60000ffe4ff */
[-C--:B------:R-:W-:Y:S01]  /*150c0*/  IMAD R29, R29, R24.reuse, RZ ;  /* 0x000000181d1d7224 */ /* 0x080fe200078e02ff */
[----:B------:R1:W3:Y:S01]  /*150d0*/  LDG.E.64.CONSTANT R32, desc[UR4][R58.64] ;  /* 0x000000043a207981 */ /* 0x0002e2000c1e9b00 */
[----:B0-----:R-:W-:Y:S02]  /*150e0*/  IADD3 R18, P1, R60, R57, RZ ;  /* 0x000000393c127210 */ /* 0x001fe40007f3e0ff */
[C---:B------:R-:W-:Y:S01]  /*150f0*/  IMAD R29, R28.reuse, R25, R29 ;  /* 0x000000191c1d7224 */ /* 0x040fe200078e021d */
[----:B------:R0:W3:Y:S01]  /*15100*/  LDG.E.64.CONSTANT R30, desc[UR4][R60.64] ;  /* 0x000000043c1e7981 */ /* 0x0000e2000c1e9b00 */
[----:B------:R-:W-:Y:S01]  /*15110*/  IMAD.WIDE.U32 R24, R28, R24, R26 ;  /* 0x000000181c187225 */ /* 0x000fe200078e001a */
[----:B------:R-:W-:-:S03]  /*15120*/  IADD3.X R19, R61, R2, RZ, P1, !PT ;  /* 0x000000023d137210 */ /* 0x000fc60000ffe4ff */
[----:B-1----:R-:W-:Y:S01]  /*15130*/  IMAD.WIDE R20, R7, 0x8, R58 ;  /* 0x0000000807147825 */ /* 0x002fe200078e023a */
[----:B------:R-:W-:Y:S01]  /*15140*/  IADD3 R25, R25, R29, RZ ;  /* 0x0000001d19197210 */ /* 0x000fe20007ffe0ff */
[----:B------:R-:W3:Y:S02]  /*15150*/  LDG.E.64.CONSTANT R26, desc[UR4][R18.64] ;  /* 0x00000004121a7981 */ /* 0x000ee4000c1e9b00 */
[-C--:B------:R-:W-:Y:S01]  /*15160*/  IMAD R23, R23, R14.reuse, RZ ;  /* 0x0000000e17177224 */ /* 0x080fe200078e02ff */
[----:B------:R-:W-:Y:S01]  /*15170*/  IADD3 R58, P1, R18, R57, RZ ;  /* 0x00000039123a7210 */ /* 0x000fe20007f3e0ff */
[----:B------:R-:W3:Y:S02]  /*15180*/  LDG.E.64.CONSTANT R28, desc[UR4][R20.64] ;  /* 0x00000004141c7981 */ /* 0x000ee4000c1e9b00 */
[C---:B------:R-:W-:Y:S02]  /*15190*/  IMAD R23, R22.reuse, R15, R23 ;  /* 0x0000000f16177224 */ /* 0x040fe400078e0217 */
[----:B------:R-:W-:Y:S01]  /*151a0*/  IMAD.WIDE.U32 R14, R22, R14, R24 ;  /* 0x0000000e160e7225 */ /* 0x000fe200078e0018 */
[----:B------:R-:W-:-:S03]  /*151b0*/  IADD3.X R59, R19, R2, RZ, P1, !PT ;  /* 0x00000002133b7210 */ /* 0x000fc60000ffe4ff */
[----:B0-----:R-:W-:Y:S01]  /*151c0*/  IMAD.WIDE R60, R7, 0x8, R20 ;  /* 0x00000008073c7825 */ /* 0x001fe200078e0214 */
[----:B------:R-:W-:Y:S02]  /*151d0*/  IADD3 R15, R15, R23, RZ ;  /* 0x000000170f0f7210 */ /* 0x000fe40007ffe0ff */
[----:B------:R-:W3:Y:S01]  /*151e0*/  LDG.E.64.CONSTANT R22, desc[UR4][R58.64] ;  /* 0x000000043a167981 */ /* 0x000ee2000c1e9b00 */
[----:B------:R-:W-:-:S03]  /*151f0*/  IMAD R17, R17, R54, RZ ;  /* 0x0000003611117224 */ /* 0x000fc600078e02ff */
[----:B------:R-:W3:Y:S01]  /*15200*/  LDG.E.64.CONSTANT R24, desc[UR4][R60.64] ;  /* 0x000000043c187981 */ /* 0x000ee2000c1e9b00 */
[C---:B------:R-:W-:Y:S02]  /*15210*/  IMAD R56, R16.reuse, R55, R17 ;  /* 0x0000003710387224 */ /* 0x040fe400078e0211 */
[----:B------:R-:W-:Y:S01]  /*15220*/  IMAD.WIDE.U32 R54, R16, R54, R14 ;  /* 0x0000003610367225 */ /* 0x000fe200078e000e */
[----:B------:R-:W-:-:S03]  /*15230*/  IADD3 R16, P1, R58, R57, RZ ;  /* 0x000000393a107210 */ /* 0x000fc60007f3e0ff */
[----:B------:R-:W-:Y:S01]  /*15240*/  IMAD.WIDE R14, R7, 0x8, R60 ;  /* 0x00000008070e7825 */ /* 0x000fe200078e023c */
[----:B------:R-:W-:-:S04]  /*15250*/  IADD3.X R17, R59, R2, RZ, P1, !PT ;  /* 0x000000023b117210 */ /* 0x000fc80000ffe4ff */
[----:B------:R-:W3:Y:S04]  /*15260*/  LDG.E.64.CONSTANT R20, desc[UR4][R14.64] ;  /* 0x000000040e147981 */ /* 0x000ee8000c1e9b00 */
[----:B------:R-:W3:Y:S01]  /*15270*/  LDG.E.64.CONSTANT R18, desc[UR4][R16.64] ;  /* 0x0000000410127981 */ /* 0x000ee2000c1e9b00 */
[----:B------:R-:W-:Y:S02]  /*15280*/  IADD3 R55, R55, R56, RZ ;  /* 0x0000003837377210 */ /* 0x000fe40007ffe0ff */
[----:B------:R-:W-:-:S04]  /*15290*/  IADD3 R6, R6, -0x10, RZ ;  /* 0xfffffff006067810 */ /* 0x000fc80007ffe0ff */
[----:B------:R-:W-:Y:S02]  /*152a0*/  ISETP.GT.AND P1, PT, R6, 0xc, PT ;  /* 0x0000000c0600780c */ /* 0x000fe40003f24270 */
[----:B------:R-:W-:Y:S01]  /*152b0*/  IADD3 R0, R0, 0x10, RZ ;  /* 0x0000001000007810 */ /* 0x000fe20007ffe0ff */
        /* <DEDUP_REMOVED lines=12> */
[----:B---3--:R-:W-:-:S04]  /*15380*/  IMAD R39, R39, R40, RZ ;  /* 0x0000002827277224 */ /* 0x008fc800078e02ff */
        /* <DEDUP_REMOVED lines=20> */
[----:B------:R-:W-:Y:S01]  /*154d0*/  IMAD.WIDE.U32 R32, R18, R20, R22 ;  /* 0x0000001412207225 */ /* 0x000fe200078e0016 */
[----:B------:R-:W-:-:S03]  /*154e0*/  IADD3 R22, P2, R16, R57, RZ ;  /* 0x0000003910167210 */ /* 0x000fc60007f5e0ff */
[----:B------:R-:W-:Y:S01]  /*154f0*/  IMAD R19, R18, R21, R19 ;  /* 0x0000001512137224 */ /* 0x000fe200078e0213 */
[----:B------:R-:W-:Y:S01]  /*15500*/  IADD3.X R25, R17, R2, RZ, P2, !PT ;  /* 0x0000000211197210 */ /* 0x000fe200017fe4ff */
[----:B------:R-:W-:-:S03]  /*15510*/  IMAD.WIDE R20, R7, 0x8, R14 ;  /* 0x0000000807147825 */ /* 0x000fc600078e020e */
[----:B------:R-:W-:Y:S01]  /*15520*/  IADD3 R33, R33, R19, RZ ;  /* 0x0000001321217210 */ /* 0x000fe20007ffe0ff */
[----:B------:R-:W-:Y:S06]  /*15530*/  @P1 BRA `(.L_x_645) ;  /* 0xfffffff400a81947 */ /* 0x000fec000383ffff */
.L_x_644:
[----:B------:R-:W-:-:S13]  /*15540*/  ISETP.GT.AND P1, PT, R6, 0x4, PT ;  /* 0x000000040600780c */ /* 0x000fda0003f24270 */
[----:B------:R-:W-:Y:S05]  /*15550*/  @!P1 BRA `(.L_x_646) ;  /* 0x0000000400389947 */ /* 0x000fea0003800000 */
[----:B------:R-:W1:Y:S01]  /*15560*/  LDC R7, c[0x0][0x494] ;  /* 0x00012500ff077b82 */ /* 0x000e620000000800 */
[----:B------:R-:W-:Y:S01]  /*15570*/  MOV R16, R22 ;  /* 0x0000001600107202 */ /* 0x000fe20000000f00 */
[----:B------:R2:W3:Y:S01]  /*15580*/  LDG.E.64.CONSTANT R14, desc[UR4][R20.64] ;  /* 0x00000004140e7981 */ /* 0x0004e2000c1e9b00 */
[----:B------:R-:W-:Y:S02]  /*15590*/  MOV R17, R25 ;  /* 0x0000001900117202 */ /* 0x000fe40000000f00 */
[----:B------:R-:W-:-:S04]  /*155a0*/  IADD3 R24, P0, R22, R57, RZ ;  /* 0x0000003916187210 */ /* 0x000fc80007f1e0ff */
[----:B------:R-:W3:Y:S01]  /*155b0*/  LDG.E.64.CONSTANT R16, desc[UR4][R16.64] ;  /* 0x0000000410107981 */ /* 0x000ee2000c1e9b00 */
[----:B------:R-:W-:Y:S02]  /*155c0*/  IADD3.X R25, R25, R2, RZ, P0, !PT ;  /* 0x0000000219197210 */ /* 0x000fe400007fe4ff */
[----:B------:R-:W-:-:S03]  /*155d0*/  IADD3 R26, P0, R24, R57, RZ ;  /* 0x00000039181a7210 */ /* 0x000fc60007f1e0ff */
[----:B------:R4:W3:Y:S01]  /*155e0*/  LDG.E.64.CONSTANT R48, desc[UR4][R24.64] ;  /* 0x0000000418307981 */ /* 0x0008e2000c1e9b00 */
[----:B-1----:R-:W-:-:S05]  /*155f0*/  IMAD.WIDE R18, R7, 0x8, R20 ;  /* 0x0000000807127825 */ /* 0x002fca00078e0214 */
[----:B------:R-:W3:Y:S01]  /*15600*/  LDG.E.64.CONSTANT R50, desc[UR4][R18.64] ;  /* 0x0000000412327981 */ /* 0x000ee2000c1e9b00 */
[----:B------:R-:W-:Y:S01]  /*15610*/  IADD3.X R27, R25, R2, RZ, P0, !PT ;  /* 0x00000002191b7210 */ /* 0x000fe200007fe4ff */
[----:B------:R-:W-:Y:S01]  /*15620*/  IMAD.WIDE R22, R7, 0x8, R18 ;  /* 0x0000000807167825 */ /* 0x000fe200078e0212 */
[----:B------:R-:W-:-:S03]  /*15630*/  IADD3 R28, P0, R26, R57, RZ ;  /* 0x000000391a1c7210 */ /* 0x000fc60007f1e0ff */
[----:B------:R-:W3:Y:S04]  /*15640*/  LDG.E.64.CONSTANT R44, desc[UR4][R26.64] ;  /* 0x000000041a2c7981 */ /* 0x000ee8000c1e9b00 */
[----:B------:R1:W3:Y:S01]  /*15650*/  LDG.E.64.CONSTANT R46, desc[UR4][R22.64] ;  /* 0x00000004162e7981 */ /* 0x0002e2000c1e9b00 */
[----:B------:R-:W-:Y:S01]  /*15660*/  IADD3.X R29, R27, R2, RZ, P0, !PT ;  /* 0x000000021b1d7210 */ /* 0x000fe200007fe4ff */
[----:B--2---:R-:W-:Y:S01]  /*15670*/  IMAD.WIDE R20, R7, 0x8, R22 ;  /* 0x0000000807147825 */ /* 0x004fe200078e0216 */
[----:B------:R-:W-:-:S03]  /*15680*/  IADD3 R54, P0, R28, R57, RZ ;  /* 0x000000391c367210 */ /* 0x000fc60007f1e0ff */
[----:B------:R-:W2:Y:S04]  /*15690*/  LDG.E.64.CONSTANT R40, desc[UR4][R28.64] ;  /* 0x000000041c287981 */ /* 0x000ea8000c1e9b00 */
[----:B------:R0:W2:Y:S01]  /*156a0*/  LDG.E.64.CONSTANT R42, desc[UR4][R20.64] ;  /* 0x00000004142a7981 */ /* 0x0000a2000c1e9b00 */
[----:B------:R-:W-:Y:S01]  /*156b0*/  IADD3.X R55, R29, R2, RZ, P0, !PT ;  /* 0x000000021d377210 */ /* 0x000fe200007fe4ff */
[----:B----4-:R-:W-:Y:S01]  /*156c0*/  IMAD.WIDE R24, R7, 0x8, R20 ;  /* 0x0000000807187825 */ /* 0x010fe200078e0214 */
[----:B------:R-:W-:-:S03]  /*156d0*/  IADD3 R58, P0, R54, R57, RZ ;  /* 0x00000039363a7210 */ /* 0x000fc60007f1e0ff */
[----:B------:R-:W4:Y:S04]  /*156e0*/  LDG.E.64.CONSTANT R36, desc[UR4][R54.64] ;  /* 0x0000000436247981 */ /* 0x000f28000c1e9b00 */
[----:B------:R-:W4:Y:S01]  /*156f0*/  LDG.E.64.CONSTANT R38, desc[UR4][R24.64] ;  /* 0x0000000418267981 */ /* 0x000f22000c1e9b00 */
[----:B------:R-:W-:Y:S01]  /*15700*/  IADD3.X R59, R55, R2, RZ, P0, !PT ;  /* 0x00000002373b7210 */ /* 0x000fe200007fe4ff */
[----:B-1----:R-:W-:Y:S01]  /*15710*/  IMAD.WIDE R22, R7, 0x8, R24 ;  /* 0x0000000807167825 */ /* 0x002fe200078e0218 */
[----:B------:R-:W-:-:S03]  /*15720*/  IADD3 R60, P0, R58, R57, RZ ;  /* 0x000000393a3c7210 */ /* 0x000fc60007f1e0ff */
[----:B------:R-:W4:Y:S04]  /*15730*/  LDG.E.64.CONSTANT R30, desc[UR4][R58.64] ;  /* 0x000000043a1e7981 */ /* 0x000f28000c1e9b00 */
[----:B------:R-:W4:Y:S01]  /*15740*/  LDG.E.64.CONSTANT R34, desc[UR4][R22.64] ;  /* 0x0000000416227981 */ /* 0x000f22000c1e9b00 */
[----:B------:R-:W-:Y:S01]  /*15750*/  IADD3.X R61, R59, R2, RZ, P0, !PT ;  /* 0x000000023b3d7210 */ /* 0x000fe200007fe4ff */
[----:B------:R-:W-:Y:S01]  /*15760*/  IMAD.WIDE R52, R7, 0x8, R22 ;  /* 0x0000000807347825 */ /* 0x000fe200078e0216 */
[----:B------:R-:W-:-:S03]  /*15770*/  IADD3 R18, P0, R60, R57, RZ ;  /* 0x000000393c127210 */ /* 0x000fc60007f1e0ff */
[----:B------:R-:W4:Y:S04]  /*15780*/  LDG.E.64.CONSTANT R26, desc[UR4][R60.64] ;  /* 0x000000043c1a7981 */ /* 0x000f28000c1e9b00 */
[----:B------:R-:W4:Y:S01]  /*15790*/  LDG.E.64.CONSTANT R28, desc[UR4][R52.64] ;  /* 0x00000004341c7981 */ /* 0x000f22000c1e9b00 */
[----:B------:R-:W-:Y:S01]  /*157a0*/  IADD3.X R19, R61, R2, RZ, P0, !PT ;  /* 0x000000023d137210 */ /* 0x000fe200007fe4ff */
[----:B0-----:R-:W-:-:S04]  /*157b0*/  IMAD.WIDE R20, R7, 0x8, R52 ;  /* 0x0000000807147825 */ /* 0x001fc800078e0234 */
[----:B------:R-:W4:Y:S04]  /*157c0*/  LDG.E.64.CONSTANT R22, desc[UR4][R18.64] ;  /* 0x0000000412167981 */ /* 0x000f28000c1e9b00 */
[----:B------:R0:W4:Y:S01]  /*157d0*/  LDG.E.64.CONSTANT R24, desc[UR4][R20.64] ;  /* 0x0000000414187981 */ /* 0x000122000c1e9b00 */
[----:B------:R-:W-:Y:S02]  /*157e0*/  PLOP3.LUT P0, PT, PT, PT, PT, 0x8, 0x0 ;  /* 0x000000000000781c */ /* 0x000fe40003f0e170 */
[----:B------:R-:W-:Y:S02]  /*157f0*/  IADD3 R0, R0, 0x8, RZ ;  /* 0x0000000800007810 */ /* 0x000fe40007ffe0ff */
[----:B------:R-:W-:Y:S01]  /*15800*/  IADD3 R6, R6, -0x8, RZ ;  /* 0xfffffff806067810 */ /* 0x000fe20007ffe0ff */
[----:B0-----:R-:W-:-:S04]  /*15810*/  IMAD.WIDE R20, R7, 0x8, R20 ;  /* 0x0000000807147825 */ /* 0x001fc800078e0214 */
[-C--:B---3--:R-:W-:Y:S02]  /*15820*/  IMAD R17, R17, R14.reuse, RZ ;  /* 0x0000000e11117224 */ /* 0x088fe400078e02ff */
[----:B-----5:R-:W-:-:S04]  /*15830*/  IMAD.WIDE.U32 R32, R16, R14, R32 ;  /* 0x0000000e10207225 */ /* 0x020fc800078e0020 */
[----:B------:R-:W-:-:S05]  /*15840*/  IMAD R17, R16, R15, R17 ;  /* 0x0000000f10117224 */ /* 0x000fca00078e0211 */
        /* <DEDUP_REMOVED lines=30> */
[----:B------:R-:W-:-:S07]  /*15a30*/  IADD3.X R25, R19, R2, RZ, P1, !PT ;  /* 0x0000000213197210 */ /* 0x000fce0000ffe4ff */
.L_x_646:
[----:B------:R-:W-:-:S13]  /*15a40*/  ISETP.NE.OR P0, PT, R6, RZ, P0 ;  /* 0x000000ff0600720c */ /* 0x000fda0000705670 */
[----:B------:R-:W-:Y:S05]  /*15a50*/  @!P0 BRA `(.L_x_642) ;  /* 0x0000000000a88947 */ /* 0x000fea0003800000 */
.L_x_643:
[----:B------:R-:W-:Y:S01]  /*15a60*/  MOV R18, R22 ;  /* 0x0000001600127202 */ /* 0x000fe20000000f00 */
[----:B------:R1:W2:Y:S01]  /*15a70*/  LDG.E.64.CONSTANT R16, desc[UR4][R20.64] ;  /* 0x0000000414107981 */ /* 0x0002a2000c1e9b00 */
[----:B------:R-:W-:Y:S02]  /*15a80*/  MOV R19, R25 ;  /* 0x0000001900137202 */ /* 0x000fe40000000f00 */
[----:B------:R-:W-:-:S04]  /*15a90*/  IADD3 R36, P0, R22, R57, RZ ;  /* 0x0000003916247210 */ /* 0x000fc80007f1e0ff */
[----:B------:R-:W2:Y:S01]  /*15aa0*/  LDG.E.64.CONSTANT R18, desc[UR4][R18.64] ;  /* 0x0000000412127981 */ /* 0x000ea2000c1e9b00 */
[----:B0-----:R-:W-:Y:S01]  /*15ab0*/  IMAD.WIDE R22, R5, 0x8, R20 ;  /* 0x0000000805167825 */ /* 0x001fe200078e0214 */
        /* <DEDUP_REMOVED lines=9> */
[----:B-1----:R-:W-:Y:S01]  /*15b50*/  IMAD.WIDE R20, R5, 0x8, R38 ;  /* 0x0000000805147825 */ /* 0x002fe200078e0226 */
        /* <DEDUP_REMOVED lines=26> */
.L_x_642:
[----:B------:R-:W-:-:S13]  /*15d00*/  ISETP.NE.AND P0, PT, R4, RZ, PT ;  /* 0x000000ff0400720c */ /* 0x000fda0003f05270 */
[----:B------:R-:W-:Y:S05]  /*15d10*/  @!P0 BRA `(.L_x_647) ;  /* 0x00000000008c8947 */ /* 0x000fea0003800000 */
[----:B------:R-:W3:Y:S01]  /*15d20*/  LDC R16, c[0x0][0x494] ;  /* 0x00012500ff107b82 */ /* 0x000ee20000000800 */
[----:B--2---:R-:W-:-:S04]  /*15d30*/  IMAD R2, R0, R3, RZ ;  /* 0x0000000300027224 */ /* 0x004fc800078e02ff */
[----:B------:R-:W-:-:S06]  /*15d40*/  IMAD.WIDE R14, R2, 0x8, R12 ;  /* 0x00000008020e7825 */ /* 0x000fcc00078e020c */
[----:B------:R-:W0:Y:S01]  /*15d50*/  LDG.E.64.CONSTANT R14, desc[UR4][R14.64] ;  /* 0x000000040e0e7981 */ /* 0x000e22000c1e9b00 */
[----:B---3--:R-:W-:-:S04]  /*15d60*/  IMAD R17, R0, R16, RZ ;  /* 0x0000001000117224 */ /* 0x008fc800078e02ff */
[----:B-1----:R-:W-:-:S06]  /*15d70*/  IMAD.WIDE R6, R17, 0x8, R10 ;  /* 0x0000000811067825 */ /* 0x002fcc00078e020a */
[----:B------:R-:W0:Y:S01]  /*15d80*/  LDG.E.64.CONSTANT R6, desc[UR4][R6.64] ;  /* 0x0000000406067981 */ /* 0x000e22000c1e9b00 */
[----:B------:R-:W-:Y:S01]  /*15d90*/  ISETP.NE.AND P0, PT, R4, 0x1, PT ;  /* 0x000000010400780c */ /* 0x000fe20003f05270 */
[-C--:B0-----:R-:W-:Y:S02]  /*15da0*/  IMAD R5, R15, R6.reuse, RZ ;  /* 0x000000060f057224 */ /* 0x081fe400078e02ff */
        /* <DEDUP_REMOVED lines=26> */
.L_x_647:
[----:B-----5:R-:W-:Y:S01]  /*15f50*/  STG.E.64 desc[UR4][R8.64], R32 ;  /* 0x0000002008007986 */ /* 0x020fe2000c101b04 */
[----:B------:R-:W-:Y:S05]  /*15f60*/  EXIT ;  /* 0x000000000000794d */ /* 0x000fea0003800000 */
.L_x_648:
        /* <DEDUP_REMOVED lines=9> */
.L_x_840:


//--------------------- .text._ZN2at6native69_GLOBAL__N__64f4e359_31_FunctionOfAMatrixUtilsKernel_cu_75b981de_306816_elemwise_kernelILi128ELi8EZNS1_43_compute_linear_combination_internal_kernelIiEEvRNS_14TensorIteratorEiiiEUliE_EEviT1_ --------------------------
	.section	.text._ZN2at6native69_GLOBAL__N__64f4e359_31_FunctionOfAMatrixUtilsKernel_cu_75b981de_306816_elemwise_kernelILi128ELi8EZNS1_43_compute_linear_combination_internal_kernelIiEEvRNS_14TensorIteratorEiiiEUliE_EEviT1_,"ax",@progbits
	.align	128
.text._ZN2at6native69_GLOBAL__N__64f4e359_31_FunctionOfAMatrixUtilsKernel_cu_75b981de_306816_elemwise_kernelILi128ELi8EZNS1_43_compute_linear_combination_internal_kernelIiEEvRNS_14TensorIteratorEiiiEUliE_EEviT1_:
        .type           _ZN2at6native69_GLOBAL__N__64f4e359_31_FunctionOfAMatrixUtilsKernel_cu_75b981de_306816_elemwise_kernelILi128ELi8EZNS1_43_compute_linear_combination_internal_kernelIiEEvRNS_14TensorIteratorEiiiEUliE_EEviT1_,@function
        .size           _ZN2at6native69_GLOBAL__N__64f4e359_31_FunctionOfAMatrixUtilsKernel_cu_75b981de_306816_elemwise_kernelILi128ELi8EZNS1_43_compute_linear_combination_internal_kernelIiEEvRNS_14TensorIteratorEiiiEUliE_EEviT1_,(.L_x_841 - _ZN2at6native69_GLOBAL__N__64f4e359_31_FunctionOfAMatrixUtilsKernel_cu_75b981de_306816_elemwise_kernelILi128ELi8EZNS1_43_compute_linear_combination_internal_kernelIiEEvRNS_14TensorIteratorEiiiEUliE_EEviT1_)
        .other          _ZN2at6native69_GLOBAL__N__64f4e359_31_FunctionOfAMatrixUtilsKernel_cu_75b981de_306816_elemwise_kernelILi128ELi8EZNS1_43_compute_linear_combination_internal_kernelIiEEvRNS_14TensorIteratorEiiiEUliE_EEviT1_,@"STO_CUDA_ENTRY STV_DEFAULT"
_ZN2at6native69_GLOBAL__N__64f4e359_31_FunctionOfAMatrixUtilsKernel_cu_75b981de_306816_elemwise_kernelILi128ELi8EZNS1_43_compute_linear_combination_internal_kernelIiEEvRNS_14TensorIteratorEiiiEUliE_EEviT1_:
        /* <DEDUP_REMOVED lines=367> */
.L_x_651:
        /* <DEDUP_REMOVED lines=31> */
.L_x_656:
[----:B------:R-:W0:Y:S01]  /*18e0*/  LDC R8, c[0x0][0x494] ;  /* 0x00012500ff087b82 */ /* 0x000e220000000800 */
[----:B------:R-:W2:Y:S04]  /*18f0*/  LDG.E.CONSTANT R9, desc[UR4][R44.64] ;  /* 0x000000042c097981 */ /* 0x000ea8000c1e9900 */
[----:B------:R-:W2:Y:S03]  /*1900*/  LDG.E.CONSTANT R6, desc[UR4][R38.64] ;  /* 0x0000000426067981 */ /* 0x000ea6000c1e9900 */
[----:B------:R-:W1:Y:S01]  /*1910*/  LDC R7, c[0x0][0x498] ;  /* 0x00012600ff077b82 */ /* 0x000e620000000800 */
[----:B0-----:R-:W-:-:S04]  /*1920*/  IMAD.WIDE R52, R8, 0x4, R38 ;  /* 0x0000000408347825 */ /* 0x001fc800078e0226 */
[C---:B------:R-:W-:Y:S02]  /*1930*/  IMAD.WIDE R36, R8.reuse, 0x4, R52 ;  /* 0x0000000408247825 */ /* 0x040fe400078e0234 */
[----:B------:R-:W3:Y:S02]  /*1940*/  LDG.E.CONSTANT R52, desc[UR4][R52.64] ;  /* 0x0000000434347981 */ /* 0x000ee4000c1e9900 */
[C---:B-1----:R-:W-:Y:S02]  /*1950*/  IMAD.WIDE R40, R7.reuse, 0x4, R44 ;  /* 0x0000000407287825 */ /* 0x042fe400078e022c */
[----:B------:R-:W4:Y:S02]  /*1960*/  LDG.E.CONSTANT R50, desc[UR4][R36.64] ;  /* 0x0000000424327981 */ /* 0x000f24000c1e9900 */
[----:B------:R-:W-:Y:S02]  /*1970*/  IMAD.WIDE R18, R8, 0x4, R36 ;  /* 0x0000000408127825 */ /* 0x000fe400078e0224 */
[----:B------:R-:W3:Y:S02]  /*1980*/  LDG.E.CONSTANT R51, desc[UR4][R40.64] ;  /* 0x0000000428337981 */ /* 0x000ee4000c1e9900 */
        /* <DEDUP_REMOVED lines=9> */
[----:B------:R-:W4:Y:S02]  /*1a20*/  LDG.E.CONSTANT R44, desc[UR4][R42.64] ;  /* 0x000000042a2c7981 */ /* 0x000f24000c1e9900 */
[----:B------:R-:W-:Y:S02]  /*1a30*/  IMAD.WIDE R30, R7, 0x4, R10 ;  /* 0x00000004071e7825 */ /* 0x000fe400078e020a */
[----:B------:R1:W4:Y:S02]  /*1a40*/  LDG.E.CONSTANT R45, desc[UR4][R10.64] ;  /* 0x000000040a2d7981 */ /* 0x000324000c1e9900 */
[----:B------:R-:W-:-:S02]  /*1a50*/  IMAD.WIDE R12, R8, 0x4, R42 ;  /* 0x00000004080c7825 */ /* 0x000fc400078e022a */
[----:B------:R-:W4:Y:S02]  /*1a60*/  LDG.E.CONSTANT R41, desc[UR4][R30.64] ;  /* 0x000000041e297981 */ /* 0x000f24000c1e9900 */
[C---:B------:R-:W-:Y:S02]  /*1a70*/  IMAD.WIDE R28, R7.reuse, 0x4, R30 ;  /* 0x00000004071c7825 */ /* 0x040fe400078e021e */
[----:B------:R-:W4:Y:S02]  /*1a80*/  LDG.E.CONSTANT R40, desc[UR4][R12.64] ;  /* 0x000000040c287981 */ /* 0x000f24000c1e9900 */
[----:B------:R-:W-:Y:S02]  /*1a90*/  IMAD.WIDE R26, R8, 0x4, R12 ;  /* 0x00000004081a7825 */ /* 0x000fe400078e020c */
[----:B------:R-:W4:Y:S02]  /*1aa0*/  LDG.E.CONSTANT R19, desc[UR4][R28.64] ;  /* 0x000000041c137981 */ /* 0x000f24000c1e9900 */
[----:B------:R-:W-:-:S02]  /*1ab0*/  IMAD.WIDE R16, R7, 0x4, R28 ;  /* 0x0000000407107825 */ /* 0x000fc400078e021c */
[----:B------:R1:W4:Y:S02]  /*1ac0*/  LDG.E.CONSTANT R18, desc[UR4][R26.64] ;  /* 0x000000041a127981 */ /* 0x000324000c1e9900 */
[----:B0-----:R-:W-:-:S04]  /*1ad0*/  IMAD.WIDE R34, R8, 0x4, R26 ;  /* 0x0000000408227825 */ /* 0x001fc800078e021a */
[----:B-1----:R-:W-:Y:S02]  /*1ae0*/  IMAD.WIDE R14, R7, 0x4, R16 ;  /* 0x00000004070e7825 */ /* 0x002fe400078e0210 */
[----:B------:R-:W4:Y:S02]  /*1af0*/  LDG.E.CONSTANT R17, desc[UR4][R16.64] ;  /* 0x0000000410117981 */ /* 0x000f24000c1e9900 */
[----:B------:R-:W-:-:S04]  /*1b00*/  IMAD.WIDE R38, R8, 0x4, R34 ;  /* 0x0000000408267825 */ /* 0x000fc800078e0222 */
[C---:B------:R-:W-:Y:S02]  /*1b10*/  IMAD.WIDE R36, R7.reuse, 0x4, R14 ;  /* 0x0000000407247825 */ /* 0x040fe400078e020e */
[----:B------:R-:W4:Y:S02]  /*1b20*/  LDG.E.CONSTANT R15, desc[UR4][R14.64] ;  /* 0x000000040e0f7981 */ /* 0x000f24000c1e9900 */
[C---:B------:R-:W-:Y:S02]  /*1b30*/  IMAD.WIDE R32, R8.reuse, 0x4, R38 ;  /* 0x0000000408207825 */ /* 0x040fe400078e0226 */
[----:B------:R-:W4:Y:S02]  /*1b40*/  LDG.E.CONSTANT R16, desc[UR4][R34.64] ;  /* 0x0000000422107981 */ /* 0x000f24000c1e9900 */
[----:B------:R-:W-:Y:S02]  /*1b50*/  IMAD.WIDE R10, R7, 0x4, R36 ;  /* 0x00000004070a7825 */ /* 0x000fe400078e0224 */
[----:B------:R-:W4:Y:S02]  /*1b60*/  LDG.E.CONSTANT R13, desc[UR4][R36.64] ;  /* 0x00000004240d7981 */ /* 0x000f24000c1e9900 */
[----:B------:R-:W-:-:S02]  /*1b70*/  IMAD.WIDE R42, R8, 0x4, R32 ;  /* 0x00000004082a7825 */ /* 0x000fc400078e0220 */
        /* <DEDUP_REMOVED lines=8> */
[----:B------:R-:W4:Y:S02]  /*1c00*/  LDG.E.CONSTANT R28, desc[UR4][R28.64] ;  /* 0x000000041c1c7981 */ /* 0x000f24000c1e9900 */
[----:B------:R-:W-:Y:S02]  /*1c10*/  IMAD.WIDE R34, R7, 0x4, R30 ;  /* 0x0000000407227825 */ /* 0x000fe400078e021e */
[----:B------:R0:W4:Y:S02]  /*1c20*/  LDG.E.CONSTANT R10, desc[UR4][R42.64] ;  /* 0x000000042a0a7981 */ /* 0x000124000c1e9900 */
[----:B------:R-:W-:-:S02]  /*1c30*/  IMAD.WIDE R36, R8, 0x4, R32 ;  /* 0x0000000408247825 */ /* 0x000fc400078e0220 */
[----:B------:R-:W4:Y:S02]  /*1c40*/  LDG.E.CONSTANT R31, desc[UR4][R30.64] ;  /* 0x000000041e1f7981 */ /* 0x000f24000c1e9900 */
[C---:B------:R-:W-:Y:S02]  /*1c50*/  IMAD.WIDE R38, R7.reuse, 0x4, R34 ;  /* 0x0000000407267825 */ /* 0x040fe400078e0222 */
[----:B------:R-:W4:Y:S04]  /*1c60*/  LDG.E.CONSTANT R53, desc[UR4][R32.64] ;  /* 0x0000000420357981 */ /* 0x000f28000c1e9900 */
[----:B------:R-:W4:Y:S01]  /*1c70*/  LDG.E.CONSTANT R34, desc[UR4][R34.64] ;  /* 0x0000000422227981 */ /* 0x000f22000c1e9900 */
[----:B0-----:R-:W-:-:S03]  /*1c80*/  IMAD.WIDE R42, R7, 0x4, R38 ;  /* 0x00000004072a7825 */ /* 0x001fc600078e0226 */
        /* <DEDUP_REMOVED lines=8> */
[----:B--2--5:R-:W-:-:S04]  /*1d10*/  IMAD R6, R9, R6, R5 ;  /* 0x0000000609067224 */ /* 0x024fc800078e0205 */
[----:B---3--:R-:W-:-:S04]  /*1d20*/  IMAD R6, R51, R52, R6 ;  /* 0x0000003433067224 */ /* 0x008fc800078e0206 */
[----:B----4-:R-:W-:-:S04]  /*1d30*/  IMAD R6, R49, R50, R6 ;  /* 0x0000003231067224 */ /* 0x010fc800078e0206 */
[----:B------:R-:W-:-:S04]  /*1d40*/  IMAD R6, R47, R48, R6 ;  /* 0x000000302f067224 */ /* 0x000fc800078e0206 */
        /* <DEDUP_REMOVED lines=9> */
[----:B------:R-:W-:Y:S02]  /*1de0*/  IMAD R6, R34, R53, R6 ;  /* 0x0000003522067224 */ /* 0x000fe400078e0206 */
[----:B------:R-:W-:-:S04]  /*1df0*/  IMAD.WIDE R44, R7, 0x4, R42 ;  /* 0x00000004072c7825 */ /* 0x000fc800078e022a */
[----:B------:R-:W-:Y:S02]  /*1e00*/  IMAD R6, R39, R30, R6 ;  /* 0x0000001e27067224 */ /* 0x000fe400078e0206 */
[----:B------:R-:W-:-:S04]  /*1e10*/  IMAD.WIDE R38, R8, 0x4, R36 ;  /* 0x0000000408267825 */ /* 0x000fc800078e0224 */
[----:B------:R-:W-:Y:S01]  /*1e20*/  IMAD R5, R26, R29, R6 ;  /* 0x0000001d1a057224 */ /* 0x000fe200078e0206 */
[----:B------:R-:W-:Y:S06]  /*1e30*/  @P1 BRA `(.L_x_656) ;  /* 0xfffffff800a81947 */ /* 0x000fec000383ffff */
.L_x_655:
[----:B------:R-:W-:-:S13]  /*1e40*/  ISETP.GT.AND P1, PT, R0, 0x4, PT ;  /* 0x000000040000780c */ /* 0x000fda0003f24270 */
[----:B------:R-:W-:Y:S05]  /*1e50*/  @!P1 BRA `(.L_x_657) ;  /* 0x0000000000b49947 */ /* 0x000fea0003800000 */
[----:B------:R-:W0:Y:S01]  /*1e60*/  LDC R9, c[0x0][0x494] ;  /* 0x00012500ff097b82 */ /* 0x000e220000000800 */
[----:B------:R-:W2:Y:S04]  /*1e70*/  LDG.E.CONSTANT R6, desc[UR4][R44.64] ;  /* 0x000000042c067981 */ /* 0x000ea8000c1e9900 */
[----:B------:R-:W2:Y:S03]  /*1e80*/  LDG.E.CONSTANT R8, desc[UR4][R38.64] ;  /* 0x0000000426087981 */ /* 0x000ea6000c1e9900 */
[----:B------:R-:W1:Y:S01]  /*1e90*/  LDC R7, c[0x0][0x498] ;  /* 0x00012600ff077b82 */ /* 0x000e620000000800 */
[----:B0-----:R-:W-:-:S05]  /*1ea0*/  IMAD.WIDE R14, R9, 0x4, R38 ;  /* 0x00000004090e7825 */ /* 0x001fca00078e0226 */
[----:B------:R0:W3:Y:S01]  /*1eb0*/  LDG.E.CONSTANT R28, desc[UR4][R14.64] ;  /* 0x000000040e1c7981 */ /* 0x0000e2000c1e9900 */
[----:B------:R-:W-:-:S04]  /*1ec0*/  IMAD.WIDE R32, R9, 0x4, R14 ;  /* 0x0000000409207825 */ /* 0x000fc800078e020e */
[----:B-1----:R-:W-:-:S04]  /*1ed0*/  IMAD.WIDE R16, R7, 0x4, R44 ;  /* 0x0000000407107825 */ /* 0x002fc800078e022c */
[----:B------:R-:W-:Y:S01]  /*1ee0*/  IMAD.WIDE R36, R9, 0x4, R32 ;  /* 0x0000000409247825 */ /* 0x000fe200078e0220 */
[----:B------:R1:W3:Y:S03]  /*1ef0*/  LDG.E.CONSTANT R29, desc[UR4][R16.64] ;  /* 0x00000004101d7981 */ /* 0x0002e6000c1e9900 */
        /* <DEDUP_REMOVED lines=18> */
[----:B-1----:R-:W-:Y:S02]  /*2020*/  IMAD.WIDE R16, R7, 0x4, R18 ;  /* 0x0000000407107825 */ /* 0x002fe400078e0212 */
[----:B------:R-:W4:Y:S04]  /*2030*/  LDG.E.CONSTANT R33, desc[UR4][R18.64] ;  /* 0x0000000412217981 */ /* 0x000f28000c1e9900 */
[----:B------:R-:W4:Y:S04]  /*2040*/  LDG.E.CONSTANT R42, desc[UR4][R14.64] ;  /* 0x000000040e2a7981 */ /* 0x000f28000c1e9900 */
[----:B------:R-:W4:Y:S01]  /*2050*/  LDG.E.CONSTANT R37, desc[UR4][R16.64] ;  /* 0x0000000410257981 */ /* 0x000f22000c1e9900 */
[----:B------:R-:W-:Y:S01]  /*2060*/  PLOP3.LUT P0, PT, PT, PT, PT, 0x8, 0x0 ;  /* 0x000000000000781c */ /* 0x000fe20003f0e170 */
[----:B------:R-:W-:Y:S01]  /*2070*/  IMAD.WIDE R38, R9, 0x4, R14 ;  /* 0x0000000409267825 */ /* 0x000fe200078e020e */
[----:B------:R-:W-:-:S02]  /*2080*/  IADD3 R2, R2, 0x8, RZ ;  /* 0x0000000802027810 */ /* 0x000fc40007ffe0ff */
[----:B------:R-:W-:Y:S01]  /*2090*/  IADD3 R0, R0, -0x8, RZ ;  /* 0xfffffff800007810 */ /* 0x000fe20007ffe0ff */
[----:B------:R-:W-:-:S04]  /*20a0*/  IMAD.WIDE R44, R7, 0x4, R16 ;  /* 0x00000004072c7825 */ /* 0x000fc800078e0210 */
[----:B--2--5:R-:W-:-:S04]  /*20b0*/  IMAD R6, R6, R8, R5 ;  /* 0x0000000806067224 */ /* 0x024fc800078e0205 */
[----:B---3--:R-:W-:-:S04]  /*20c0*/  IMAD R6, R29, R28, R6 ;  /* 0x0000001c1d067224 */ /* 0x008fc800078e0206 */
[----:B----4-:R-:W-:-:S04]  /*20d0*/  IMAD R6, R35, R32, R6 ;  /* 0x0000002023067224 */ /* 0x010fc800078e0206 */
[----:B------:R-:W-:-:S04]  /*20e0*/  IMAD R6, R43, R36, R6 ;  /* 0x000000242b067224 */ /* 0x000fc800078e0206 */
[----:B------:R-:W-:-:S04]  /*20f0*/  IMAD R6, R13, R40, R6 ;  /* 0x000000280d067224 */ /* 0x000fc800078e0206 */
[----:B------:R-:W-:-:S04]  /*2100*/  IMAD R6, R27, R10, R6 ;  /* 0x0000000a1b067224 */ /* 0x000fc800078e0206 */
[----:B------:R-:W-:-:S04]  /*2110*/  IMAD R6, R33, R34, R6 ;  /* 0x0000002221067224 */ /* 0x000fc800078e0206 */
[----:B------:R-:W-:-:S07]  /*2120*/  IMAD R5, R37, R42, R6 ;  /* 0x0000002a25057224 */ /* 0x000fce00078e0206 */
.L_x_657:
[----:B------:R-:W-:-:S13]  /*2130*/  ISETP.NE.OR P0, PT, R0, RZ, P0 ;  /* 0x000000ff0000720c */ /* 0x000fda0000705670 */
[----:B------:R-:W-:Y:S05]  /*2140*/  @!P0 BRA `(.L_x_653) ;  /* 0x0000000000688947 */ /* 0x000fea0003800000 */
.L_x_654:
[----:B------:R-:W0:Y:S01]  /*2150*/  LDC R27, c[0x0][0x494] ;  /* 0x00012500ff1b7b82 */ /* 0x000e220000000800 */
[----:B------:R-:W2:Y:S04]  /*2160*/  LDG.E.CONSTANT R18, desc[UR4][R44.64] ;  /* 0x000000042c127981 */ /* 0x000ea8000c1e9900 */
[----:B------:R1:W2:Y:S03]  /*2170*/  LDG.E.CONSTANT R19, desc[UR4][R38.64] ;  /* 0x0000000426137981 */ /* 0x0002a6000c1e9900 */
[----:B------:R-:W3:Y:S01]  /*2180*/  LDC R29, c[0x0][0x498] ;  /* 0x00012600ff1d7b82 */ /* 0x000ee20000000800 */
[----:B0-----:R-:W-:-:S04]  /*2190*/  IMAD.WIDE R6, R27, 0x4, R38 ;  /* 0x000000041b067825 */ /* 0x001fc800078e0226 */
[----:B---3--:R-:W-:-:S04]  /*21a0*/  IMAD.WIDE R8, R29, 0x4, R44 ;  /* 0x000000041d087825 */ /* 0x008fc800078e022c */
[----:B------:R-:W-:Y:S02]  /*21b0*/  IMAD.WIDE R10, R27, 0x4, R6 ;  /* 0x000000041b0a7825 */ /* 0x000fe400078e0206 */
[----:B------:R-:W3:Y:S02]  /*21c0*/  LDG.E.CONSTANT R6, desc[UR4][R6.64] ;  /* 0x0000000406067981 */ /* 0x000ee4000c1e9900 */
[----:B------:R-:W-:Y:S02]  /*21d0*/  IMAD.WIDE R12, R29, 0x4, R8 ;  /* 0x000000041d0c7825 */ /* 0x000fe400078e0208 */
[----:B------:R-:W3:Y:S02]  /*21e0*/  LDG.E.CONSTANT R9, desc[UR4][R8.64] ;  /* 0x0000000408097981 */ /* 0x000ee4000c1e9900 */
[----:B------:R-:W-:Y:S02]  /*21f0*/  IMAD.WIDE R14, R27, 0x4, R10 ;  /* 0x000000041b0e7825 */ /* 0x000fe400078e020a */
[----:B------:R-:W4:Y:S02]  /*2200*/  LDG.E.CONSTANT R26, desc[UR4][R10.64] ;  /* 0x000000040a1a7981 */ /* 0x000f24000c1e9900 */
[----:B------:R-:W-:-:S02]  /*2210*/  IMAD.WIDE R16, R29, 0x4, R12 ;  /* 0x000000041d107825 */ /* 0x000fc400078e020c */
[----:B------:R-:W4:Y:S04]  /*2220*/  LDG.E.CONSTANT R13, desc[UR4][R12.64] ;  /* 0x000000040c0d7981 */ /* 0x000f28000c1e9900 */
[----:B------:R-:W4:Y:S04]  /*2230*/  LDG.E.CONSTANT R28, desc[UR4][R14.64] ;  /* 0x000000040e1c7981 */ /* 0x000f28000c1e9900 */
[----:B------:R-:W4:Y:S01]  /*2240*/  LDG.E.CONSTANT R31, desc[UR4][R16.64] ;  /* 0x00000004101f7981 */ /* 0x000f22000c1e9900 */
[----:B------:R-:W-:-:S04]  /*2250*/  IADD3 R0, R0, -0x4, RZ ;  /* 0xfffffffc00007810 */ /* 0x000fc80007ffe0ff */
[----:B------:R-:W-:Y:S01]  /*2260*/  ISETP.NE.AND P0, PT, R0, RZ, PT ;  /* 0x000000ff0000720c */ /* 0x000fe20003f05270 */
[----:B-1----:R-:W-:Y:S01]  /*2270*/  IMAD.WIDE R38, R27, 0x4, R14 ;  /* 0x000000041b267825 */ /* 0x002fe200078e020e */
[----:B------:R-:W-:-:S03]  /*2280*/  IADD3 R2, R2, 0x4, RZ ;  /* 0x0000000402027810 */ /* 0x000fc60007ffe0ff */
[----:B------:R-:W-:-:S04]  /*2290*/  IMAD.WIDE R44, R29, 0x4, R16 ;  /* 0x000000041d2c7825 */ /* 0x000fc800078e0210 */
[----:B--2--5:R-:W-:-:S04]  /*22a0*/  IMAD R18, R18, R19, R5 ;  /* 0x0000001312127224 */ /* 0x024fc800078e0205 */
[----:B---3--:R-:W-:-:S04]  /*22b0*/  IMAD R18, R9, R6, R18 ;  /* 0x0000000609127224 */ /* 0x008fc800078e0212 */
[----:B----4-:R-:W-:-:S04]  /*22c0*/  IMAD R18, R13, R26, R18 ;  /* 0x0000001a0d127224 */ /* 0x010fc800078e0212 */
[----:B------:R-:W-:Y:S01]  /*22d0*/  IMAD R5, R31, R28, R18 ;  /* 0x0000001c1f057224 */ /* 0x000fe200078e0212 */
[----:B------:R-:W-:Y:S06]  /*22e0*/  @P0 BRA `(.L_x_654) ;  /* 0xfffffffc00980947 */ /* 0x000fec000383ffff */
.L_x_653:
        /* <DEDUP_REMOVED lines=11> */
[----:B--2--5:R-:W-:-:S12]  /*23a0*/  IMAD R5, R8, R6, R5 ;  /* 0x0000000608057224 */ /* 0x024fd800078e0205 */
        /* <DEDUP_REMOVED lines=14> */
[----:B--2---:R-:W-:-:S04]  /*2490*/  IMAD R5, R8, R6, R5 ;  /* 0x0000000608057224 */ /* 0x004fc800078e0205 */
[----:B---3--:R-:W-:-:S07]  /*24a0*/  @P0 IMAD R5, R24, R22, R5 ;  /* 0x0000001618050224 */ /* 0x008fce00078e0205 */
.L_x_658:
[----:B-----5:R0:W-:Y:S02]  /*24b0*/  STG.E desc[UR4][R20.64], R5 ;  /* 0x0000000514007986 */ /* 0x0201e4000c101904 */
.L_x_652:
[----:B------:R-:W-:-:S07]  /*24c0*/  IADD3 R3, R3, 0x80, RZ ;  /* 0x0000008003037810 */ /* 0x000fce0007ffe0ff */
.L_x_650:
[----:B------:R-:W-:Y:S05]  /*24d0*/  BSYNC B0 ;  /* 0x0000000000007941 */ /* 0x000fea0003800000 */
.L_x_649:
        /* <DEDUP_REMOVED lines=358> */
.L_x_662:
        /* <DEDUP_REMOVED lines=31> */
.L_x_667:
        /* <DEDUP_REMOVED lines=86> */
.L_x_666:
        /* <DEDUP_REMOVED lines=47> */
.L_x_668:
[----:B------:R-:W-:-:S13]  /*4580*/  ISETP.NE.OR P0, PT, R0, RZ, P0 ;  /* 0x000000ff0000720c */ /* 0x000fda0000705670 */
[----:B------:R-:W-:Y:S05]  /*4590*/  @!P0 BRA `(.L_x_664) ;  /* 0x0000000000688947 */ /* 0x000fea0003800000 */
.L_x_665:
        /* <DEDUP_REMOVED lines=26> */
.L_x_664:
        /* <DEDUP_REMOVED lines=28> */
.L_x_669:
[----:B-----5:R0:W-:Y:S02]  /*4900*/  STG.E desc[UR4][R20.64], R5 ;  /* 0x0000000514007986 */ /* 0x0201e4000c101904 */
.L_x_663:
        /* <DEDUP_REMOVED lines=357> */
.L_x_671:
        /* <DEDUP_REMOVED lines=35> */
.L_x_676:
[----:B------:R-:W0:Y:S01]  /*6190*/  LDC R10, c[0x0][0x494] ;  /* 0x00012500ff0a7b82 */ /* 0x000e220000000800 */
[-C--:B------:R-:W-:Y:S01]  /*61a0*/  IADD3 R30, P1, R2, R9.reuse, RZ ;  /* 0x00000009021e7210 */ /* 0x080fe20007f3e0ff */
[----:B------:R1:W2:Y:S03]  /*61b0*/  LDG.E.CONSTANT R12, desc[UR4][R14.64] ;  /* 0x000000040e0c7981 */ /* 0x0002a6000c1e9900 */
[----:B------:R-:W-:Y:S02]  /*61c0*/  IADD3.X R31, R17, R8, RZ, P1, !PT ;  /* 0x00000008111f7210 */ /* 0x000fe40000ffe4ff */
[----:B------:R-:W-:Y:S01]  /*61d0*/  IADD3 R34, P1, R30, R9, RZ ;  /* 0x000000091e227210 */ /* 0x000fe20007f3e0ff */
[----:B0-----:R-:W-:-:S04]  /*61e0*/  IMAD.WIDE R32, R10, 0x4, R14 ;  /* 0x000000040a207825 */ /* 0x001fc800078e020e */
[----:B------:R-:W-:Y:S01]  /*61f0*/  IMAD.WIDE R28, R10, 0x4, R32 ;  /* 0x000000040a1c7825 */ /* 0x000fe200078e0220 */
[-C--:B------:R-:W-:Y:S02]  /*6200*/  IADD3.X R35, R31, R8.reuse, RZ, P1, !PT ;  /* 0x000000081f237210 */ /* 0x080fe40000ffe4ff */
[----:B------:R-:W-:Y:S01]  /*6210*/  IADD3 R16, P1, R34, R9, RZ ;  /* 0x0000000922107210 */ /* 0x000fe20007f3e0ff */
[C---:B------:R-:W-:Y:S01]  /*6220*/  IMAD.WIDE R36, R10.reuse, 0x4, R28 ;  /* 0x000000040a247825 */ /* 0x040fe200078e021c */
[----:B-1----:R-:W-:Y:S01]  /*6230*/  MOV R15, R17 ;  /* 0x00000011000f7202 */ /* 0x002fe20000000f00 */
[----:B------:R0:W3:Y:S01]  /*6240*/  LDG.E.CONSTANT R13, desc[UR4][R34.64] ;  /* 0x00000004220d7981 */ /* 0x0000e2000c1e9900 */
[----:B------:R-:W-:Y:S01]  /*6250*/  IADD3.X R17, R35, R8, RZ, P1, !PT ;  /* 0x0000000823117210 */ /* 0x000fe20000ffe4ff */
[----:B------:R-:W-:Y:S01]  /*6260*/  IMAD.WIDE R18, R10, 0x4, R36 ;  /* 0x000000040a127825 */ /* 0x000fe200078e0224 */
[-C--:B------:R-:W-:Y:S02]  /*6270*/  IADD3 R50, P1, R16, R9.reuse, RZ ;  /* 0x0000000910327210 */ /* 0x080fe40007f3e0ff */
[----:B------:R-:W-:Y:S01]  /*6280*/  MOV R14, R2 ;  /* 0x00000002000e7202 */ /* 0x000fe20000000f00 */
[----:B------:R-:W4:Y:S01]  /*6290*/  LDG.E.CONSTANT R16, desc[UR4][R16.64] ;  /* 0x0000000410107981 */ /* 0x000f22000c1e9900 */
[-C--:B------:R-:W-:Y:S01]  /*62a0*/  IADD3.X R51, R17, R8.reuse, RZ, P1, !PT ;  /* 0x0000000811337210 */ /* 0x080fe20000ffe4ff */
[----:B------:R-:W-:Y:S01]  /*62b0*/  IMAD.WIDE R48, R10, 0x4, R18 ;  /* 0x000000040a307825 */ /* 0x000fe200078e0212 */
[-C--:B------:R-:W-:Y:S01]  /*62c0*/  IADD3 R26, P1, R50, R9.reuse, RZ ;  /* 0x00000009321a7210 */ /* 0x080fe20007f3e0ff */
[----:B------:R-:W2:Y:S03]  /*62d0*/  LDG.E.CONSTANT R7, desc[UR4][R14.64] ;  /* 0x000000040e077981 */ /* 0x000ea6000c1e9900 */
[-C--:B------:R-:W-:Y:S01]  /*62e0*/  IADD3.X R27, R51, R8.reuse, RZ, P1, !PT ;  /* 0x00000008331b7210 */ /* 0x080fe20000ffe4ff */
[----:B0-----:R-:W-:Y:S01]  /*62f0*/  IMAD.WIDE R34, R10, 0x4, R48 ;  /* 0x000000040a227825 */ /* 0x001fe200078e0230 */
[----:B------:R-:W-:Y:S01]  /*6300*/  IADD3 R38, P1, R26, R9, RZ ;  /* 0x000000091a267210 */ /* 0x000fe20007f3e0ff */
[----:B------:R0:W3:Y:S04]  /*6310*/  LDG.E.CONSTANT R2, desc[UR4][R30.64] ;  /* 0x000000041e027981 */ /* 0x0000e8000c1e9900 */
[----:B------:R-:W3:Y:S01]  /*6320*/  LDG.E.CONSTANT R15, desc[UR4][R32.64] ;  /* 0x00000004200f7981 */ /* 0x000ee2000c1e9900 */
[----:B------:R-:W-:-:S02]  /*6330*/  IADD3.X R39, R27, R8, RZ, P1, !PT ;  /* 0x000000081b277210 */ /* 0x000fc40000ffe4ff */
[-C--:B------:R-:W-:Y:S01]  /*6340*/  IADD3 R42, P1, R38, R9.reuse, RZ ;  /* 0x00000009262a7210 */ /* 0x080fe20007f3e0ff */
[----:B------:R-:W4:Y:S01]  /*6350*/  LDG.E.CONSTANT R14, desc[UR4][R28.64] ;  /* 0x000000041c0e7981 */ /* 0x000f22000c1e9900 */
[----:B0-----:R-:W-:Y:S02]  /*6360*/  IMAD.WIDE R30, R10, 0x4, R34 ;  /* 0x000000040a1e7825 */ /* 0x001fe400078e0222 */
[----:B------:R-:W-:Y:S01]  /*6370*/  IADD3.X R43, R39, R8, RZ, P1, !PT ;  /* 0x00000008272b7210 */ /* 0x000fe20000ffe4ff */
[----:B------:R-:W4:Y:S01]  /*6380*/  LDG.E.CONSTANT R17, desc[UR4][R36.64] ;  /* 0x0000000424117981 */ /* 0x000f22000c1e9900 */
[----:B------:R-:W-:-:S03]  /*6390*/  IADD3 R40, P1, R42, R9, RZ ;  /* 0x000000092a287210 */ /* 0x000fc60007f3e0ff */
[----:B------:R0:W4:Y:S01]  /*63a0*/  LDG.E.CONSTANT R47, desc[UR4][R26.64] ;  /* 0x000000041a2f7981 */ /* 0x000122000c1e9900 */
[-C--:B------:R-:W-:Y:S02]  /*63b0*/  IADD3.X R41, R43, R8.reuse, RZ, P1, !PT ;  /* 0x000000082b297210 */ /* 0x080fe40000ffe4ff */
[----:B------:R-:W-:Y:S01]  /*63c0*/  IADD3 R52, P1, R40, R9, RZ ;  /* 0x0000000928347210 */ /* 0x000fe20007f3e0ff */
[----:B------:R-:W4:Y:S04]  /*63d0*/  LDG.E.CONSTANT R50, desc[UR4][R50.64] ;  /* 0x0000000432327981 */ /* 0x000f28000c1e9900 */
[----:B------:R-:W4:Y:S01]  /*63e0*/  LDG.E.CONSTANT R19, desc[UR4][R18.64] ;  /* 0x0000000412137981 */ /* 0x000f22000c1e9900 */
[----:B0-----:R-:W-:Y:S01]  /*63f0*/  IMAD.WIDE R26, R10, 0x4, R30 ;  /* 0x000000040a1a7825 */ /* 0x001fe200078e021e */
[----:B------:R-:W-:-:S02]  /*6400*/  IADD3.X R53, R41, R8, RZ, P1, !PT ;  /* 0x0000000829357210 */ /* 0x000fc40000ffe4ff */
[----:B------:R-:W4:Y:S01]  /*6410*/  LDG.E.CONSTANT R48, desc[UR4][R48.64] ;  /* 0x0000000430307981 */ /* 0x000f22000c1e9900 */
[----:B------:R-:W-:Y:S01]  /*6420*/  IADD3 R28, P1, R52, R9, RZ ;  /* 0x00000009341c7210 */ /* 0x000fe20007f3e0ff */
[----:B------:R-:W-:Y:S02]  /*6430*/  IMAD.WIDE R32, R10, 0x4, R26 ;  /* 0x000000040a207825 */ /* 0x000fe400078e021a */
[----:B------:R-:W4:Y:S01]  /*6440*/  LDG.E.CONSTANT R45, desc[UR4][R38.64] ;  /* 0x00000004262d7981 */ /* 0x000f22000c1e9900 */
[----:B------:R-:W-:-:S03]  /*6450*/  IADD3.X R29, R53, R8, RZ, P1, !PT ;  /* 0x00000008351d7210 */ /* 0x000fc60000ffe4ff */
        /* <DEDUP_REMOVED lines=22> */
[----:B------:R-:W-:Y:S01]  /*65c0*/  IADD3.X R27, R31, R8, RZ, P1, !PT ;  /* 0x000000081f1b7210 */ /* 0x000fe20000ffe4ff */
[----:B0-----:R-:W-:Y:S02]  /*65d0*/  IMAD.WIDE R28, R10, 0x4, R32 ;  /* 0x000000040a1c7825 */ /* 0x001fe400078e0220 */
[----:B------:R-:W4:Y:S01]  /*65e0*/  LDG.E.CONSTANT R30, desc[UR4][R30.64] ;  /* 0x000000041e1e7981 */ /* 0x000f22000c1e9900 */
[----:B------:R-:W-:-:S03]  /*65f0*/  IADD3 R34, P1, R26, R9, RZ ;  /* 0x000000091a227210 */ /* 0x000fc60007f3e0ff */
[----:B------:R-:W4:Y:S01]  /*6600*/  LDG.E.CONSTANT R33, desc[UR4][R32.64] ;  /* 0x0000000420217981 */ /* 0x000f22000c1e9900 */
[C---:B------:R-:W-:Y:S01]  /*6610*/  IMAD.WIDE R36, R10.reuse, 0x4, R28 ;  /* 0x000000040a247825 */ /* 0x040fe200078e021c */
[----:B------:R-:W-:Y:S02]  /*6620*/  IADD3.X R35, R27, R8, RZ, P1, !PT ;  /* 0x000000081b237210 */ /* 0x000fe40000ffe4ff */
        /* <DEDUP_REMOVED lines=22> */
[----:B------:R-:W-:-:S04]  /*6790*/  IMAD R2, R40, R33, R2 ;  /* 0x0000002128027224 */ /* 0x000fc800078e0202 */
[----:B------:R-:W-:-:S04]  /*67a0*/  IMAD R2, R30, R29, R2 ;  /* 0x0000001d1e027224 */ /* 0x000fc800078e0202 */
[----:B------:R-:W-:Y:S01]  /*67b0*/  IMAD R26, R26, R27, R2 ;  /* 0x0000001b1a1a7224 */ /* 0x000fe200078e0202 */
[----:B------:R-:W-:-:S04]  /*67c0*/  IADD3 R2, P2, R34, R9, RZ ;  /* 0x0000000922027210 */ /* 0x000fc80007f5e0ff */
[----:B------:R-:W-:Y:S01]  /*67d0*/  IADD3.X R17, R35, R8, RZ, P2, !PT ;  /* 0x0000000823117210 */ /* 0x000fe200017fe4ff */
[----:B------:R-:W-:Y:S01]  /*67e0*/  IMAD R11, R41, R32, R26 ;  /* 0x00000020290b7224 */ /* 0x000fe200078e021a */
[----:B------:R-:W-:Y:S07]  /*67f0*/  @P1 BRA `(.L_x_676) ;  /* 0xfffffff800641947 */ /* 0x000fee000383ffff */
.L_x_675:
        /* <DEDUP_REMOVED lines=21> */
[-C--:B------:R-:W-:Y:S01]  /*6950*/  IADD3.X R39, R37, R8.reuse, RZ, P0, !PT ;  /* 0x0000000825277210 */ /* 0x080fe200007fe4ff */
[----:B------:R1:W4:Y:S01]  /*6960*/  LDG.E.CONSTANT R41, desc[UR4][R30.64] ;  /* 0x000000041e297981 */ /* 0x000322000c1e9900 */
[----:B0-----:R-:W-:Y:S01]  /*6970*/  IADD3 R14, P0, R38, R9, RZ ;  /* 0x00000009260e7210 */ /* 0x001fe20007f1e0ff */
[----:B------:R-:W-:Y:S02]  /*6980*/  IMAD.WIDE R28, R7, 0x4, R18 ;  /* 0x00000004071c7825 */ /* 0x000fe400078e0212 */
[----:B------:R-:W4:Y:S01]  /*6990*/  LDG.E.CONSTANT R32, desc[UR4][R36.64] ;  /* 0x0000000424207981 */ /* 0x000f22000c1e9900 */
[----:B------:R-:W-:-:S03]  /*69a0*/  IADD3.X R15, R39, R8, RZ, P0, !PT ;  /* 0x00000008270f7210 */ /* 0x000fc600007fe4ff */
[----:B------:R0:W4:Y:S01]  /*69b0*/  LDG.E.CONSTANT R35, desc[UR4][R16.64] ;  /* 0x0000000410237981 */ /* 0x000122000c1e9900 */
[----:B------:R-:W-:Y:S01]  /*69c0*/  IADD3 R26, P0, R14, R9, RZ ;  /* 0x000000090e1a7210 */ /* 0x000fe20007f1e0ff */
[----:B-1----:R-:W-:Y:S02]  /*69d0*/  IMAD.WIDE R30, R7, 0x4, R28 ;  /* 0x00000004071e7825 */ /* 0x002fe400078e021c */
[----:B------:R-:W4:Y:S01]  /*69e0*/  LDG.E.CONSTANT R39, desc[UR4][R38.64] ;  /* 0x0000000426277981 */ /* 0x000f22000c1e9900 */
[----:B------:R-:W-:-:S03]  /*69f0*/  IADD3.X R27, R15, R8, RZ, P0, !PT ;  /* 0x000000080f1b7210 */ /* 0x000fc600007fe4ff */
[----:B------:R-:W4:Y:S01]  /*6a00*/  LDG.E.CONSTANT R18, desc[UR4][R18.64] ;  /* 0x0000000412127981 */ /* 0x000f22000c1e9900 */
[----:B------:R-:W-:-:S03]  /*6a10*/  IADD3 R12, P0, R26, R9, RZ ;  /* 0x000000091a0c7210 */ /* 0x000fc60007f1e0ff */
[----:B------:R1:W4:Y:S01]  /*6a20*/  LDG.E.CONSTANT R37, desc[UR4][R14.64] ;  /* 0x000000040e257981 */ /* 0x000322000c1e9900 */
[----:B------:R-:W-:-:S03]  /*6a30*/  IADD3.X R13, R27, R8, RZ, P0, !PT ;  /* 0x000000081b0d7210 */ /* 0x000fc600007fe4ff */
[----:B------:R-:W4:Y:S01]  /*6a40*/  LDG.E.CONSTANT R28, desc[UR4][R28.64] ;  /* 0x000000041c1c7981 */ /* 0x000f22000c1e9900 */
[----:B0-----:R-:W-:-:S03]  /*6a50*/  IMAD.WIDE R16, R7, 0x4, R30 ;  /* 0x0000000407107825 */ /* 0x001fc600078e021e */
[----:B------:R-:W4:Y:S04]  /*6a60*/  LDG.E.CONSTANT R43, desc[UR4][R26.64] ;  /* 0x000000041a2b7981 */ /* 0x000f28000c1e9900 */
[----:B------:R-:W4:Y:S04]  /*6a70*/  LDG.E.CONSTANT R36, desc[UR4][R30.64] ;  /* 0x000000041e247981 */ /* 0x000f28000c1e9900 */
[----:B------:R-:W4:Y:S04]  /*6a80*/  LDG.E.CONSTANT R45, desc[UR4][R12.64] ;  /* 0x000000040c2d7981 */ /* 0x000f28000c1e9900 */
[----:B------:R0:W4:Y:S01]  /*6a90*/  LDG.E.CONSTANT R38, desc[UR4][R16.64] ;  /* 0x0000000410267981 */ /* 0x000122000c1e9900 */
[----:B-1----:R-:W-:Y:S01]  /*6aa0*/  IMAD.WIDE R14, R7, 0x4, R16 ;  /* 0x00000004070e7825 */ /* 0x002fe200078e0210 */
[----:B------:R-:W-:-:S02]  /*6ab0*/  PLOP3.LUT P0, PT, PT, PT, PT, 0x8, 0x0 ;  /* 0x000000000000781c */ /* 0x000fc40003f0e170 */
[----:B------:R-:W-:Y:S02]  /*6ac0*/  IADD3 R0, R0, 0x8, RZ ;  /* 0x0000000800007810 */ /* 0x000fe40007ffe0ff */
[----:B------:R-:W-:Y:S01]  /*6ad0*/  IADD3 R6, R6, -0x8, RZ ;  /* 0xfffffff806067810 */ /* 0x000fe20007ffe0ff */
[----:B--2--5:R-:W-:-:S04]  /*6ae0*/  IMAD R2, R2, R10, R11 ;  /* 0x0000000a02027224 */ /* 0x024fc800078e020b */
[----:B---3--:R-:W-:-:S04]  /*6af0*/  IMAD R33, R33, R40, R2 ;  /* 0x0000002821217224 */ /* 0x008fc800078e0202 */
[----:B----4-:R-:W-:-:S04]  /*6b00*/  IMAD R33, R34, R41, R33 ;  /* 0x0000002922217224 */ /* 0x010fc800078e0221 */
[----:B------:R-:W-:-:S04]  /*6b10*/  IMAD R32, R32, R35, R33 ;  /* 0x0000002320207224 */ /* 0x000fc800078e0221 */
[----:B------:R-:W-:Y:S01]  /*6b20*/  IMAD R18, R39, R18, R32 ;  /* 0x0000001227127224 */ /* 0x000fe200078e0220 */
[----:B------:R-:W-:-:S03]  /*6b30*/  IADD3 R2, P1, R12, R9, RZ ;  /* 0x000000090c027210 */ /* 0x000fc60007f3e0ff */
[----:B------:R-:W-:Y:S01]  /*6b40*/  IMAD R18, R37, R28, R18 ;  /* 0x0000001c25127224 */ /* 0x000fe200078e0212 */
[----:B0-----:R-:W-:-:S03]  /*6b50*/  IADD3.X R17, R13, R8, RZ, P1, !PT ;  /* 0x000000080d117210 */ /* 0x001fc60000ffe4ff */
[----:B------:R-:W-:-:S04]  /*6b60*/  IMAD R18, R43, R36, R18 ;  /* 0x000000242b127224 */ /* 0x000fc800078e0212 */
[----:B------:R-:W-:-:S07]  /*6b70*/  IMAD R11, R45, R38, R18 ;  /* 0x000000262d0b7224 */ /* 0x000fce00078e0212 */
.L_x_677:
[----:B------:R-:W-:-:S13]  /*6b80*/  ISETP.NE.OR P0, PT, R6, RZ, P0 ;  /* 0x000000ff0600720c */ /* 0x000fda0000705670 */
[----:B------:R-:W-:Y:S05]  /*6b90*/  @!P0 BRA `(.L_x_673) ;  /* 0x0000000000788947 */ /* 0x000fea0003800000 */
.L_x_674:
[----:B------:R-:W0:Y:S01]  /*6ba0*/  LDC R7, c[0x0][0x494] ;  /* 0x00012500ff077b82 */ /* 0x000e220000000800 */
[-C--:B------:R-:W-:Y:S02]  /*6bb0*/  IADD3 R26, P0, R2, R9.reuse, RZ ;  /* 0x00000009021a7210 */ /* 0x080fe40007f1e0ff */
[----:B------:R-:W-:Y:S02]  /*6bc0*/  MOV R16, R2 ;  /* 0x0000000200107202 */ /* 0x000fe40000000f00 */
[----:B------:R-:W-:Y:S01]  /*6bd0*/  IADD3.X R27, R17, R8, RZ, P0, !PT ;  /* 0x00000008111b7210 */ /* 0x000fe200007fe4ff */
[----:B------:R1:W2:Y:S01]  /*6be0*/  LDG.E.CONSTANT R2, desc[UR4][R14.64] ;  /* 0x000000040e027981 */ /* 0x0002a2000c1e9900 */
        /* <DEDUP_REMOVED lines=9> */
[----:B------:R-:W-:Y:S01]  /*6c80*/  IADD3.X R13, R31, R8, RZ, P0, !PT ;  /* 0x000000081f0d7210 */ /* 0x000fe200007fe4ff */
        /* <DEDUP_REMOVED lines=8> */
[----:B--2--5:R-:W-:-:S04]  /*6d10*/  IMAD R2, R16, R2, R11 ;  /* 0x0000000210027224 */ /* 0x024fc800078e020b */
[----:B---3--:R-:W-:-:S04]  /*6d20*/  IMAD R2, R27, R18, R2 ;  /* 0x000000121b027224 */ /* 0x008fc800078e0202 */
[----:B----4-:R-:W-:Y:S01]  /*6d30*/  IMAD R10, R35, R10, R2 ;  /* 0x0000000a230a7224 */ /* 0x010fe200078e0202 */
[----:B------:R-:W-:-:S03]  /*6d40*/  IADD3 R2, P1, R12, R9, RZ ;  /* 0x000000090c027210 */ /* 0x000fc60007f3e0ff */
[----:B------:R-:W-:Y:S01]  /*6d50*/  IMAD R11, R37, R17, R10 ;  /* 0x00000011250b7224 */ /* 0x000fe200078e020a */
[----:B------:R-:W-:Y:S01]  /*6d60*/  IADD3.X R17, R13, R8, RZ, P1, !PT ;  /* 0x000000080d117210 */ /* 0x000fe20000ffe4ff */
[----:B------:R-:W-:Y:S08]  /*6d70*/  @P0 BRA `(.L_x_674) ;  /* 0xfffffffc00880947 */ /* 0x000ff0000383ffff */
.L_x_673:
        /* <DEDUP_REMOVED lines=25> */
[----:B--2---:R-:W-:-:S04]  /*6f10*/  IMAD R11, R6, R4, R11 ;  /* 0x00000004060b7224 */ /* 0x004fc800078e020b */
[----:B---3--:R-:W-:-:S07]  /*6f20*/  @P0 IMAD R11, R24, R22, R11 ;  /* 0x00000016180b0224 */ /* 0x008fce00078e020b */
.L_x_678:
[----:B-----5:R1:W-:Y:S02]  /*6f30*/  STG.E desc[UR4][R20.64], R11 ;  /* 0x0000000b14007986 */ /* 0x0203e4000c101904 */
.L_x_672:
[----:B------:R-:W-:-:S07]  /*6f40*/  IADD3 R3, R3, 0x80, RZ ;  /* 0x0000008003037810 */ /* 0x000fce0007ffe0ff */
.L_x_661:
        /* <DEDUP_REMOVED lines=356> */
.L_x_680:
        /* <DEDUP_REMOVED lines=37> */
.L_x_686:
        /* <DEDUP_REMOVED lines=103> */
.L_x_685:
[----:B------:R-:W-:Y:S05]  /*8e50*/  BSYNC B3 ;  /* 0x0000000000037941 */ /* 0x000fea0003800000 */
.L_x_684:
        /* <DEDUP_REMOVED lines=57> */
.L_x_688:
[----:B------:R-:W-:Y:S05]  /*91f0*/  BSYNC B3 ;  /* 0x0000000000037941 */ /* 0x000fea0003800000 */
.L_x_687:
[----:B------:R-:W-:-:S13]  /*9200*/  ISETP.NE.OR P0, PT, R6, RZ, P0 ;  /* 0x000000ff0600720c */ /* 0x000fda0000705670 */
[----:B------:R-:W-:Y:S05]  /*9210*/  @!P0 BRA `(.L_x_689) ;  /* 0x0000000000788947 */ /* 0x000fea0003800000 */
.L_x_683:
        /* <DEDUP_REMOVED lines=30> */
.L_x_689:
[----:B------:R-:W-:Y:S05]  /*9400*/  BSYNC B2 ;  /* 0x0000000000027941 */ /* 0x000fea0003800000 */
.L_x_682:
        /* <DEDUP_REMOVED lines=10> */
[----:B--2--5:R-:W-:-:S12]  /*94b0*/  IMAD R11, R8, R6, R11 ;  /* 0x00000006080b7224 */ /* 0x024fd800078e020b */
        /* <DEDUP_REMOVED lines=16> */
.L_x_690:
[----:B-----5:R1:W-:Y:S02]  /*95c0*/  STG.E desc[UR4][R20.64], R11 ;  /* 0x0000000b14007986 */ /* 0x0203e4000c101904 */
.L_x_681:
[----:B------:R-:W-:-:S07]  /*95d0*/  IADD3 R3, R3, 0x80, RZ ;  /* 0x0000008003037810 */ /* 0x000fce0007ffe0ff */
.L_x_670:
        /* <DEDUP_REMOVED lines=356> */
.L_x_692:
        /* <DEDUP_REMOVED lines=37> */
.L_x_698:
        /* <DEDUP_REMOVED lines=103> */
.L_x_697:
[----:B------:R-:W-:Y:S05]  /*b4e0*/  BSYNC B3 ;  /* 0x0000000000037941 */ /* 0x000fea0003800000 */
.L_x_696:
        /* <DEDUP_REMOVED lines=57> */
.L_x_700:
[----:B------:R-:W-:Y:S05]  /*b880*/  BSYNC B3 ;  /* 0x0000000000037941 */ /* 0x000fea0003800000 */
.L_x_699:
[----:B------:R-:W-:-:S13]  /*b890*/  ISETP.NE.OR P0, PT, R6, RZ, P0 ;  /* 0x000000ff0600720c */ /* 0x000fda0000705670 */
[----:B------:R-:W-:Y:S05]  /*b8a0*/  @!P0 BRA `(.L_x_701) ;  /* 0x0000000000788947 */ /* 0x000fea0003800000 */
.L_x_695:
        /* <DEDUP_REMOVED lines=30> */
.L_x_701:
[----:B------:R-:W-:Y:S05]  /*ba90*/  BSYNC B2 ;  /* 0x0000000000027941 */ /* 0x000fea0003800000 */
.L_x_694:
        /* <DEDUP_REMOVED lines=27> */
.L_x_702:
[----:B-----5:R1:W-:Y:S02]  /*bc50*/  STG.E desc[UR4][R20.64], R11 ;  /* 0x0000000b14007986 */ /* 0x0203e4000c101904 */
.L_x_693:
[----:B------:R-:W-:-:S07]  /*bc60*/  IADD3 R3, R3, 0x80, RZ ;  /* 0x0000008003037810 */ /* 0x000fce0007ffe0ff */
.L_x_679:
        /* <DEDUP_REMOVED lines=357> */
.L_x_704:
        /* <DEDUP_REMOVED lines=37> */
.L_x_710:
        /* <DEDUP_REMOVED lines=103> */
.L_x_709:
[----:B------:R-:W-:Y:S05]  /*db80*/  BSYNC B3 ;  /* 0x0000000000037941 */ /* 0x000fea0003800000 */
.L_x_708:
        /* <DEDUP_REMOVED lines=57> */
.L_x_712:
[----:B------:R-:W-:Y:S05]  /*df20*/  BSYNC B3 ;  /* 0x0000000000037941 */ /* 0x000fea0003800000 */
.L_x_711:
[----:B------:R-:W-:-:S13]  /*df30*/  ISETP.NE.OR P0, PT, R6, RZ, P0 ;  /* 0x000000ff0600720c */ /* 0x000fda0000705670 */
[----:B------:R-:W-:Y:S05]  /*df40*/  @!P0 BRA `(.L_x_713) ;  /* 0x0000000000788947 */ /* 0x000fea0003800000 */
.L_x_707:
        /* <DEDUP_REMOVED lines=30> */
.L_x_713:
[----:B------:R-:W-:Y:S05]  /*e130*/  BSYNC B2 ;  /* 0x0000000000027941 */ /* 0x000fea0003800000 */
.L_x_706:
        /* <DEDUP_REMOVED lines=27> */
.L_x_714:
[----:B-----5:R1:W-:Y:S02]  /*e2f0*/  STG.E desc[UR4][R20.64], R11 ;  /* 0x0000000b14007986 */ /* 0x0203e4000c101904 */
.L_x_705:
[----:B------:R-:W-:-:S07]  /*e300*/  IADD3 R3, R3, 0x80, RZ ;  /* 0x0000008003037810 */ /* 0x000fce0007ffe0ff */
.L_x_691:
[----:B------:R-:W-:-:S13]  /*e310*/  ISETP.GE.AND P0, PT, R3, UR6, PT ;  /* 0x0000000603007c0c */ /* 0x000fda000bf06270 */
[----:B------:R-:W-:Y:S05]  /*e320*/  @P0 BREAK B0 ;  /* 0x0000000000000942 */ /* 0x000fea0003800000 */
[----:B------:R-:W-:Y:S05]  /*e330*/  @P0 BRA `(.L_x_703) ;  /* 0x0000002400a00947 */ /* 0x000fea0003800000 */
[----:B------:R-:W-:Y:S05]  /*e340*/  BSYNC B0 ;  /* 0x0000000000007941 */ /* 0x000fea0003800000 */
.L_x_660:
        /* <DEDUP_REMOVED lines=354> */
.L_x_715:
        /* <DEDUP_REMOVED lines=37> */
.L_x_721:
        /* <DEDUP_REMOVED lines=103> */
.L_x_720:
[----:B------:R-:W-:Y:S05]  /*10230*/  BSYNC B3 ;  /* 0x0000000000037941 */ /* 0x000fea0003800000 */
.L_x_719:
        /* <DEDUP_REMOVED lines=57> */
.L_x_723:
[----:B------:R-:W-:Y:S05]  /*105d0*/  BSYNC B3 ;  /* 0x0000000000037941 */ /* 0x000fea0003800000 */
.L_x_722:
[----:B------:R-:W-:-:S13]  /*105e0*/  ISETP.NE.OR P0, PT, R6, RZ, P0 ;  /* 0x000000ff0600720c */ /* 0x000fda0000705670 */
[----:B------:R-:W-:Y:S05]  /*105f0*/  @!P0 BRA `(.L_x_724) ;  /* 0x0000000000788947 */ /* 0x000fea0003800000 */
.L_x_718:
        /* <DEDUP_REMOVED lines=30> */
.L_x_724:
[----:B------:R-:W-:Y:S05]  /*107e0*/  BSYNC B2 ;  /* 0x0000000000027941 */ /* 0x000fea0003800000 */
.L_x_717:
        /* <DEDUP_REMOVED lines=27> */
.L_x_725:
[----:B-----5:R1:W-:Y:S02]  /*109a0*/  STG.E desc[UR4][R20.64], R11 ;  /* 0x0000000b14007986 */ /* 0x0203e4000c101904 */
.L_x_716:
[----:B------:R-:W-:-:S07]  /*109b0*/  IADD3 R3, R3, 0x80, RZ ;  /* 0x0000008003037810 */ /* 0x000fce0007ffe0ff */
.L_x_703:
[----:B------:R-:W-:Y:S05]  /*109c0*/  BSYNC B1 ;  /* 0x0000000000017941 */ /* 0x000fea0003800000 */
.L_x_659:
        /* <DEDUP_REMOVED lines=357> */
.L_x_726:
        /* <DEDUP_REMOVED lines=35> */
.L_x_730:
[----:B------:R-:W0:Y:S01]  /*12250*/  LDC R9, c[0x0][0x494] ;  /* 0x00012500ff097b82 */ /* 0x000e220000000800 */
[-C--:B------:R-:W-:Y:S01]  /*12260*/  IADD3 R30, P1, R2, R8.reuse, RZ ;  /* 0x00000008021e7210 */ /* 0x080fe20007f3e0ff */
[----:B------:R1:W2:Y:S03]  /*12270*/  LDG.E.CONSTANT R11, desc[UR4][R52.64] ;  /* 0x00000004340b7981 */ /* 0x0002a6000c1e9900 */
[----:B------:R-:W-:Y:S02]  /*12280*/  IADD3.X R31, R15, R7, RZ, P1, !PT ;  /* 0x000000070f1f7210 */ /* 0x000fe40000ffe4ff */
[----:B------:R-:W-:Y:S01]  /*12290*/  IADD3 R12, P1, R30, R8, RZ ;  /* 0x000000081e0c7210 */ /* 0x000fe20007f3e0ff */
[----:B0-----:R-:W-:-:S04]  /*122a0*/  IMAD.WIDE R36, R9, 0x4, R52 ;  /* 0x0000000409247825 */ /* 0x001fc800078e0234 */
[----:B------:R-:W-:Y:S01]  /*122b0*/  IMAD.WIDE R28, R9, 0x4, R36 ;  /* 0x00000004091c7825 */ /* 0x000fe200078e0224 */
[----:B------:R-:W-:-:S03]  /*122c0*/  IADD3.X R13, R31, R7, RZ, P1, !PT ;  /* 0x000000071f0d7210 */ /* 0x000fc60000ffe4ff */
[C---:B------:R-:W-:Y:S01]  /*122d0*/  IMAD.WIDE R16, R9.reuse, 0x4, R28 ;  /* 0x0000000409107825 */ /* 0x040fe200078e021c */
[-C--:B------:R-:W-:Y:S02]  /*122e0*/  IADD3 R14, P1, R12, R8.reuse, RZ ;  /* 0x000000080c0e7210 */ /* 0x080fe40007f3e0ff */
[----:B------:R-:W-:Y:S01]  /*122f0*/  MOV R19, R15 ;  /* 0x0000000f00137202 */ /* 0x000fe20000000f00 */
[----:B------:R-:W3:Y:S01]  /*12300*/  LDG.E.CONSTANT R12, desc[UR4][R12.64] ;  /* 0x000000040c0c7981 */ /* 0x000ee2000c1e9900 */
[----:B-1----:R-:W-:Y:S01]  /*12310*/  IMAD.WIDE R52, R9, 0x4, R16 ;  /* 0x0000000409347825 */ /* 0x002fe200078e0210 */
[-C--:B------:R-:W-:Y:S02]  /*12320*/  IADD3.X R15, R13, R7.reuse, RZ, P1, !PT ;  /* 0x000000070d0f7210 */ /* 0x080fe40000ffe4ff */
[----:B------:R-:W4:Y:S01]  /*12330*/  LDG.E.CONSTANT R17, desc[UR4][R16.64] ;  /* 0x0000000410117981 */ /* 0x000f22000c1e9900 */
[----:B------:R-:W-:Y:S02]  /*12340*/  IADD3 R26, P1, R14, R8, RZ ;  /* 0x000000080e1a7210 */ /* 0x000fe40007f3e0ff */
[----:B------:R-:W-:Y:S01]  /*12350*/  MOV R18, R2 ;  /* 0x0000000200127202 */ /* 0x000fe20000000f00 */
[----:B------:R-:W-:Y:S01]  /*12360*/  IMAD.WIDE R40, R9, 0x4, R52 ;  /* 0x0000000409287825 */ /* 0x000fe200078e0234 */
[----:B------:R-:W-:Y:S01]  /*12370*/  IADD3.X R27, R15, R7, RZ, P1, !PT ;  /* 0x000000070f1b7210 */ /* 0x000fe20000ffe4ff */
[----:B------:R-:W4:Y:S01]  /*12380*/  LDG.E.CONSTANT R14, desc[UR4][R14.64] ;  /* 0x000000040e0e7981 */ /* 0x000f22000c1e9900 */
[----:B------:R-:W-:-:S03]  /*12390*/  IADD3 R46, P1, R26, R8, RZ ;  /* 0x000000081a2e7210 */ /* 0x000fc60007f3e0ff */
[----:B------:R0:W2:Y:S01]  /*123a0*/  LDG.E.CONSTANT R6, desc[UR4][R18.64] ;  /* 0x0000000412067981 */ /* 0x0000a2000c1e9900 */
[----:B------:R-:W-:Y:S01]  /*123b0*/  IMAD.WIDE R34, R9, 0x4, R40 ;  /* 0x0000000409227825 */ /* 0x000fe200078e0228 */
[----:B------:R-:W-:Y:S02]  /*123c0*/  IADD3.X R47, R27, R7, RZ, P1, !PT ;  /* 0x000000071b2f7210 */ /* 0x000fe40000ffe4ff */
[----:B------:R1:W3:Y:S04]  /*123d0*/  LDG.E.CONSTANT R2, desc[UR4][R30.64] ;  /* 0x000000041e027981 */ /* 0x0002e8000c1e9900 */
[----:B------:R-:W3:Y:S01]  /*123e0*/  LDG.E.CONSTANT R15, desc[UR4][R36.64] ;  /* 0x00000004240f7981 */ /* 0x000ee2000c1e9900 */
[----:B0-----:R-:W-:-:S03]  /*123f0*/  IADD3 R18, P1, R46, R8, RZ ;  /* 0x000000082e127210 */ /* 0x001fc60007f3e0ff */
[----:B------:R-:W4:Y:S01]  /*12400*/  LDG.E.CONSTANT R13, desc[UR4][R28.64] ;  /* 0x000000041c0d7981 */ /* 0x000f22000c1e9900 */
[-C--:B------:R-:W-:Y:S01]  /*12410*/  IADD3.X R19, R47, R7.reuse, RZ, P1, !PT ;  /* 0x000000072f137210 */ /* 0x080fe20000ffe4ff */
[----:B-1----:R-:W-:Y:S01]  /*12420*/  IMAD.WIDE R30, R9, 0x4, R34 ;  /* 0x00000004091e7825 */ /* 0x002fe200078e0222 */
[-C--:B------:R-:W-:Y:S01]  /*12430*/  IADD3 R42, P1, R18, R8.reuse, RZ ;  /* 0x00000008122a7210 */ /* 0x080fe20007f3e0ff */
[----:B------:R0:W4:Y:S03]  /*12440*/  LDG.E.CONSTANT R49, desc[UR4][R26.64] ;  /* 0x000000041a317981 */ /* 0x000126000c1e9900 */
[----:B------:R-:W-:Y:S01]  /*12450*/  IADD3.X R43, R19, R7, RZ, P1, !PT ;  /* 0x00000007132b7210 */ /* 0x000fe20000ffe4ff */
[----:B------:R-:W4:Y:S01]  /*12460*/  LDG.E.CONSTANT R44, desc[UR4][R18.64] ;  /* 0x00000004122c7981 */ /* 0x000f22000c1e9900 */
[----:B------:R-:W-:-:S03]  /*12470*/  IADD3 R38, P1, R42, R8, RZ ;  /* 0x000000082a267210 */ /* 0x000fc60007f3e0ff */
[----:B------:R-:W4:Y:S01]  /*12480*/  LDG.E.CONSTANT R46, desc[UR4][R46.64] ;  /* 0x000000042e2e7981 */ /* 0x000f22000c1e9900 */
[----:B0-----:R-:W-:Y:S01]  /*12490*/  IMAD.WIDE R26, R9, 0x4, R30 ;  /* 0x00000004091a7825 */ /* 0x001fe200078e021e */
[----:B------:R-:W-:Y:S02]  /*124a0*/  IADD3.X R39, R43, R7, RZ, P1, !PT ;  /* 0x000000072b277210 */ /* 0x000fe40000ffe4ff */
[----:B------:R0:W4:Y:S01]  /*124b0*/  LDG.E.CONSTANT R45, desc[UR4][R34.64] ;  /* 0x00000004222d7981 */ /* 0x000122000c1e9900 */
[----:B------:R-:W-:-:S03]  /*124c0*/  IADD3 R32, P1, R38, R8, RZ ;  /* 0x0000000826207210 */ /* 0x000fc60007f3e0ff */
[----:B------:R1:W4:Y:S01]  /*124d0*/  LDG.E.CONSTANT R18, desc[UR4][R52.64] ;  /* 0x0000000434127981 */ /* 0x000322000c1e9900 */
[----:B------:R-:W-:-:S03]  /*124e0*/  IMAD.WIDE R50, R9, 0x4, R26 ;  /* 0x0000000409327825 */ /* 0x000fc600078e021a */
[----:B------:R1:W4:Y:S01]  /*124f0*/  LDG.E.CONSTANT R47, desc[UR4][R40.64] ;  /* 0x00000004282f7981 */ /* 0x000322000c1e9900 */
[-C--:B------:R-:W-:Y:S02]  /*12500*/  IADD3.X R33, R39, R7.reuse, RZ, P1, !PT ;  /* 0x0000000727217210 */ /* 0x080fe40000ffe4ff */
[-C--:B------:R-:W-:Y:S01]  /*12510*/  IADD3 R28, P1, R32, R8.reuse, RZ ;  /* 0x00000008201c7210 */ /* 0x080fe20007f3e0ff */
[----:B0-----:R-:W-:Y:S01]  /*12520*/  IMAD.WIDE R34, R9, 0x4, R50 ;  /* 0x0000000409227825 */ /* 0x001fe200078e0232 */
[----:B------:R-:W4:Y:S02]  /*12530*/  LDG.E.CONSTANT R42, desc[UR4][R42.64] ;  /* 0x000000042a2a7981 */ /* 0x000f24000c1e9900 */
[----:B------:R-:W-:Y:S02]  /*12540*/  IADD3.X R29, R33, R7, RZ, P1, !PT ;  /* 0x00000007211d7210 */ /* 0x000fe40000ffe4ff */
[----:B------:R-:W-:Y:S01]  /*12550*/  IADD3 R36, P1, R28, R8, RZ ;  /* 0x000000081c247210 */ /* 0x000fe20007f3e0ff */
[----:B------:R-:W4:Y:S01]  /*12560*/  LDG.E.CONSTANT R38, desc[UR4][R38.64] ;  /* 0x0000000426267981 */ /* 0x000f22000c1e9900 */
[----:B-1----:R-:W-:-:S03]  /*12570*/  IMAD.WIDE R52, R9, 0x4, R34 ;  /* 0x0000000409347825 */ /* 0x002fc600078e0222 */
[----:B------:R0:W4:Y:S04]  /*12580*/  LDG.E.CONSTANT R19, desc[UR4][R32.64] ;  /* 0x0000000420137981 */ /* 0x000128000c1e9900 */
[----:B------:R1:W4:Y:S01]  /*12590*/  LDG.E.CONSTANT R43, desc[UR4][R30.64] ;  /* 0x000000041e2b7981 */ /* 0x000322000c1e9900 */
[----:B------:R-:W-:-:S03]  /*125a0*/  IADD3.X R37, R29, R7, RZ, P1, !PT ;  /* 0x000000071d257210 */ /* 0x000fc60000ffe4ff */
[----:B------:R-:W4:Y:S01]  /*125b0*/  LDG.E.CONSTANT R39, desc[UR4][R26.64] ;  /* 0x000000041a277981 */ /* 0x000f22000c1e9900 */
[-C--:B------:R-:W-:Y:S01]  /*125c0*/  IADD3 R40, P1, R36, R8.reuse, RZ ;  /* 0x0000000824287210 */ /* 0x080fe20007f3e0ff */
[----:B0-----:R-:W-:Y:S02]  /*125d0*/  IMAD.WIDE R32, R9, 0x4, R52 ;  /* 0x0000000409207825 */ /* 0x001fe400078e0234 */
[----:B------:R-:W4:Y:S01]  /*125e0*/  LDG.E.CONSTANT R50, desc[UR4][R50.64] ;  /* 0x0000000432327981 */ /* 0x000f22000c1e9900 */
[-C--:B------:R-:W-:Y:S02]  /*125f0*/  IADD3.X R41, R37, R7.reuse, RZ, P1, !PT ;  /* 0x0000000725297210 */ /* 0x080fe40000ffe4ff */
[----:B-1----:R-:W-:Y:S01]  /*12600*/  IADD3 R30, P1, R40, R8, RZ ;  /* 0x00000008281e7210 */ /* 0x002fe20007f3e0ff */
[----:B------:R0:W4:Y:S03]  /*12610*/  LDG.E.CONSTANT R16, desc[UR4][R28.64] ;  /* 0x000000041c107981 */ /* 0x000126000c1e9900 */
[----:B------:R-:W-:Y:S01]  /*12620*/  IADD3.X R31, R41, R7, RZ, P1, !PT ;  /* 0x00000007291f7210 */ /* 0x000fe20000ffe4ff */
[----:B------:R-:W4:Y:S04]  /*12630*/  LDG.E.CONSTANT R40, desc[UR4][R40.64] ;  /* 0x0000000428287981 */ /* 0x000f28000c1e9900 */
[----:B------:R-:W4:Y:S01]  /*12640*/  LDG.E.CONSTANT R51, desc[UR4][R34.64] ;  /* 0x0000000422337981 */ /* 0x000f22000c1e9900 */
[----:B0-----:R-:W-:-:S03]  /*12650*/  IMAD.WIDE R28, R9, 0x4, R32 ;  /* 0x00000004091c7825 */ /* 0x001fc600078e0220 */
[----:B------:R0:W4:Y:S01]  /*12660*/  LDG.E.CONSTANT R48, desc[UR4][R36.64] ;  /* 0x0000000424307981 */ /* 0x000122000c1e9900 */
[----:B------:R-:W-:-:S03]  /*12670*/  IADD3 R26, P1, R30, R8, RZ ;  /* 0x000000081e1a7210 */ /* 0x000fc60007f3e0ff */
[----:B------:R1:W4:Y:S01]  /*12680*/  LDG.E.CONSTANT R41, desc[UR4][R52.64] ;  /* 0x0000000434297981 */ /* 0x000322000c1e9900 */
[----:B------:R-:W-:-:S03]  /*12690*/  IADD3.X R27, R31, R7, RZ, P1, !PT ;  /* 0x000000071f1b7210 */ /* 0x000fc60000ffe4ff */
[----:B------:R-:W4:Y:S01]  /*126a0*/  LDG.E.CONSTANT R33, desc[UR4][R32.64] ;  /* 0x0000000420217981 */ /* 0x000f22000c1e9900 */
[----:B0-----:R-:W-:Y:S01]  /*126b0*/  IMAD.WIDE R36, R9, 0x4, R28 ;  /* 0x0000000409247825 */ /* 0x001fe200078e021c */
[----:B------:R-:W-:Y:S02]  /*126c0*/  IADD3 R34, P1, R26, R8, RZ ;  /* 0x000000081a227210 */ /* 0x000fe40007f3e0ff */
[----:B------:R-:W4:Y:S04]  /*126d0*/  LDG.E.CONSTANT R30, desc[UR4][R30.64] ;  /* 0x000000041e1e7981 */ /* 0x000f28000c1e9900 */
[----:B------:R-:W4:Y:S01]  /*126e0*/  LDG.E.CONSTANT R29, desc[UR4][R28.64] ;  /* 0x000000041c1d7981 */ /* 0x000f22000c1e9900 */
[----:B------:R-:W-:Y:S01]  /*126f0*/  IADD3.X R35, R27, R7, RZ, P1, !PT ;  /* 0x000000071b237210 */ /* 0x000fe20000ffe4ff */
[----:B-1----:R-:W-:-:S02]  /*12700*/  IMAD.WIDE R52, R9, 0x4, R36 ;  /* 0x0000000409347825 */ /* 0x002fc400078e0224 */
[----:B------:R-:W4:Y:S04]  /*12710*/  LDG.E.CONSTANT R26, desc[UR4][R26.64] ;  /* 0x000000041a1a7981 */ /* 0x000f28000c1e9900 */
[----:B------:R-:W4:Y:S04]  /*12720*/  LDG.E.CONSTANT R31, desc[UR4][R36.64] ;  /* 0x00000004241f7981 */ /* 0x000f28000c1e9900 */
[----:B------:R0:W4:Y:S04]  /*12730*/  LDG.E.CONSTANT R32, desc[UR4][R52.64] ;  /* 0x0000000434207981 */ /* 0x000128000c1e9900 */
[----:B------:R-:W4:Y:S01]  /*12740*/  LDG.E.CONSTANT R27, desc[UR4][R34.64] ;  /* 0x00000004221b7981 */ /* 0x000f22000c1e9900 */
[----:B------:R-:W-:-:S04]  /*12750*/  IADD3 R5, R5, -0x10, RZ ;  /* 0xfffffff005057810 */ /* 0x000fc80007ffe0ff */
[----:B------:R-:W-:Y:S01]  /*12760*/  ISETP.GT.AND P1, PT, R5, 0xc, PT ;  /* 0x0000000c0500780c */ /* 0x000fe20003f24270 */
[----:B0-----:R-:W-:Y:S01]  /*12770*/  IMAD.WIDE R52, R9, 0x4, R52 ;  /* 0x0000000409347825 */ /* 0x001fe200078e0234 */
[----:B------:R-:W-:-:S03]  /*12780*/  IADD3 R0, R0, 0x10, RZ ;  /* 0x0000001000007810 */ /* 0x000fc60007ffe0ff */
        /* <DEDUP_REMOVED lines=14> */
[----:B------:R-:W-:Y:S01]  /*12870*/  IMAD R26, R26, R31, R2 ;  /* 0x0000001f1a1a7224 */ /* 0x000fe200078e0202 */
[----:B------:R-:W-:-:S04]  /*12880*/  IADD3 R2, P2, R34, R8, RZ ;  /* 0x0000000822027210 */ /* 0x000fc80007f5e0ff */
[----:B------:R-:W-:Y:S01]  /*12890*/  IADD3.X R15, R35, R7, RZ, P2, !PT ;  /* 0x00000007230f7210 */ /* 0x000fe200017fe4ff */
[----:B------:R-:W-:Y:S01]  /*128a0*/  IMAD R10, R27, R32, R26 ;  /* 0x000000201b0a7224 */ /* 0x000fe200078e021a */
[----:B------:R-:W-:Y:S07]  /*128b0*/  @P1 BRA `(.L_x_730) ;  /* 0xfffffff800641947 */ /* 0x000fee000383ffff */
.L_x_729:
[----:B------:R-:W-:-:S13]  /*128c0*/  ISETP.GT.AND P1, PT, R5, 0x4, PT ;  /* 0x000000040500780c */ /* 0x000fda0003f24270 */
[----:B------:R-:W-:Y:S05]  /*128d0*/  @!P1 BRA `(.L_x_731) ;  /* 0x0000000000d49947 */ /* 0x000fea0003800000 */
[----:B------:R-:W0:Y:S01]  /*128e0*/  LDC R9, c[0x0][0x494] ;  /* 0x00012500ff097b82 */ /* 0x000e220000000800 */
[----:B------:R-:W-:Y:S01]  /*128f0*/  IADD3 R18, P0, R2, R8, RZ ;  /* 0x0000000802127210 */ /* 0x000fe20007f1e0ff */
[----:B------:R-:W2:Y:S01]  /*12900*/  LDG.E.CONSTANT R11, desc[UR4][R52.64] ;  /* 0x00000004340b7981 */ /* 0x000ea2000c1e9900 */
[----:B------:R-:W-:Y:S02]  /*12910*/  MOV R14, R2 ;  /* 0x00000002000e7202 */ /* 0x000fe40000000f00 */
[-C--:B------:R-:W-:Y:S02]  /*12920*/  IADD3.X R19, R15, R7.reuse, RZ, P0, !PT ;  /* 0x000000070f137210 */ /* 0x080fe400007fe4ff */
[-C--:B------:R-:W-:Y:S01]  /*12930*/  IADD3 R26, P0, R18, R8.reuse, RZ ;  /* 0x00000008121a7210 */ /* 0x080fe20007f1e0ff */
[----:B------:R1:W2:Y:S03]  /*12940*/  LDG.E.CONSTANT R2, desc[UR4][R14.64] ;  /* 0x000000040e027981 */ /* 0x0002a6000c1e9900 */
[----:B------:R-:W-:Y:S01]  /*12950*/  IADD3.X R27, R19, R7, RZ, P0, !PT ;  /* 0x00000007131b7210 */ /* 0x000fe200007fe4ff */
[----:B------:R-:W3:Y:S01]  /*12960*/  LDG.E.CONSTANT R32, desc[UR4][R18.64] ;  /* 0x0000000412207981 */ /* 0x000ee2000c1e9900 */
[----:B0-----:R-:W-:Y:S01]  /*12970*/  IMAD.WIDE R12, R9, 0x4, R52 ;  /* 0x00000004090c7825 */ /* 0x001fe200078e0234 */
[----:B------:R-:W-:-:S02]  /*12980*/  IADD3 R30, P0, R26, R8, RZ ;  /* 0x000000081a1e7210 */ /* 0x000fc40007f1e0ff */
[----:B------:R0:W4:Y:S01]  /*12990*/  LDG.E.CONSTANT R33, desc[UR4][R26.64] ;  /* 0x000000041a217981 */ /* 0x000122000c1e9900 */
[----:B------:R-:W-:Y:S01]  /*129a0*/  IMAD.WIDE R16, R9, 0x4, R12 ;  /* 0x0000000409107825 */ /* 0x000fe200078e020c */
[-C--:B------:R-:W-:Y:S02]  /*129b0*/  IADD3.X R31, R27, R7.reuse, RZ, P0, !PT ;  /* 0x000000071b1f7210 */ /* 0x080fe400007fe4ff */
[----:B------:R-:W3:Y:S01]  /*129c0*/  LDG.E.CONSTANT R38, desc[UR4][R12.64] ;  /* 0x000000040c267981 */ /* 0x000ee2000c1e9900 */
[C---:B------:R-:W-:Y:S01]  /*129d0*/  IMAD.WIDE R34, R9.reuse, 0x4, R16 ;  /* 0x0000000409227825 */ /* 0x040fe200078e0210 */
[----:B------:R-:W-:Y:S02]  /*129e0*/  IADD3 R36, P0, R30, R8, RZ ;  /* 0x000000081e247210 */ /* 0x000fe40007f1e0ff */
[----:B------:R-:W4:Y:S01]  /*129f0*/  LDG.E.CONSTANT R39, desc[UR4][R16.64] ;  /* 0x0000000410277981 */ /* 0x000f22000c1e9900 */
[----:B------:R-:W-:Y:S01]  /*12a00*/  IMAD.WIDE R28, R9, 0x4, R34 ;  /* 0x00000004091c7825 */ /* 0x000fe200078e0222 */
[----:B------:R-:W-:-:S02]  /*12a10*/  IADD3.X R37, R31, R7, RZ, P0, !PT ;  /* 0x000000071f257210 */ /* 0x000fc400007fe4ff */
[----:B------:R0:W4:Y:S01]  /*12a20*/  LDG.E.CONSTANT R6, desc[UR4][R30.64] ;  /* 0x000000041e067981 */ /* 0x000122000c1e9900 */
[-C--:B-1----:R-:W-:Y:S01]  /*12a30*/  IADD3 R14, P0, R36, R8.reuse, RZ ;  /* 0x00000008240e7210 */ /* 0x082fe20007f1e0ff */
[----:B0-----:R-:W-:Y:S02]  /*12a40*/  IMAD.WIDE R26, R9, 0x4, R28 ;  /* 0x00000004091a7825 */ /* 0x001fe400078e021c */
[----:B------:R-:W4:Y:S01]  /*12a50*/  LDG.E.CONSTANT R34, desc[UR4][R34.64] ;  /* 0x0000000422227981 */ /* 0x000f22000c1e9900 */
[----:B------:R-:W-:Y:S02]  /*12a60*/  IADD3.X R15, R37, R7, RZ, P0, !PT ;  /* 0x00000007250f7210 */ /* 0x000fe400007fe4ff */
[----:B------:R-:W-:Y:S01]  /*12a70*/  IADD3 R18, P0, R14, R8, RZ ;  /* 0x000000080e127210 */ /* 0x000fe20007f1e0ff */
[----:B------:R-:W4:Y:S01]  /*12a80*/  LDG.E.CONSTANT R37, desc[UR4][R36.64] ;  /* 0x0000000424257981 */ /* 0x000f22000c1e9900 */
[----:B------:R-:W-:-:S03]  /*12a90*/  IMAD.WIDE R30, R9, 0x4, R26 ;  /* 0x00000004091e7825 */ /* 0x000fc600078e021a */
[----:B------:R-:W4:Y:S01]  /*12aa0*/  LDG.E.CONSTANT R28, desc[UR4][R28.64] ;  /* 0x000000041c1c7981 */ /* 0x000f22000c1e9900 */
[----:B------:R-:W-:Y:S02]  /*12ab0*/  IADD3.X R19, R15, R7, RZ, P0, !PT ;  /* 0x000000070f137210 */ /* 0x000fe400007fe4ff */
[----:B------:R-:W-:Y:S01]  /*12ac0*/  IADD3 R12, P0, R18, R8, RZ ;  /* 0x00000008120c7210 */ /* 0x000fe20007f1e0ff */
[----:B------:R-:W4:Y:S01]  /*12ad0*/  LDG.E.CONSTANT R41, desc[UR4][R14.64] ;  /* 0x000000040e297981 */ /* 0x000f22000c1e9900 */
[----:B------:R-:W-:-:S03]  /*12ae0*/  IMAD.WIDE R16, R9, 0x4, R30 ;  /* 0x0000000409107825 */ /* 0x000fc600078e021e */
[----:B------:R-:W4:Y:S01]  /*12af0*/  LDG.E.CONSTANT R26, desc[UR4][R26.64] ;  /* 0x000000041a1a7981 */ /* 0x000f22000c1e9900 */
[----:B------:R-:W-:-:S03]  /*12b00*/  IADD3.X R13, R19, R7, RZ, P0, !PT ;  /* 0x00000007130d7210 */ /* 0x000fc600007fe4ff */
[----:B------:R-:W4:Y:S04]  /*12b10*/  LDG.E.CONSTANT R43, desc[UR4][R18.64] ;  /* 0x00000004122b7981 */ /* 0x000f28000c1e9900 */
[----:B------:R-:W4:Y:S04]  /*12b20*/  LDG.E.CONSTANT R35, desc[UR4][R30.64] ;  /* 0x000000041e237981 */ /* 0x000f28000c1e9900 */
[----:B------:R-:W4:Y:S04]  /*12b30*/  LDG.E.CONSTANT R45, desc[UR4][R12.64] ;  /* 0x000000040c2d7981 */ /* 0x000f28000c1e9900 */
[----:B------:R-:W4:Y:S01]  /*12b40*/  LDG.E.CONSTANT R14, desc[UR4][R16.64] ;  /* 0x00000004100e7981 */ /* 0x000f22000c1e9900 */
[----:B------:R-:W-:Y:S01]  /*12b50*/  PLOP3.LUT P0, PT, PT, PT, PT, 0x8, 0x0 ;  /* 0x000000000000781c */ /* 0x000fe20003f0e170 */
[----:B------:R-:W-:Y:S01]  /*12b60*/  IMAD.WIDE R52, R9, 0x4, R16 ;  /* 0x0000000409347825 */ /* 0x000fe200078e0210 */
[----:B------:R-:W-:-:S02]  /*12b70*/  IADD3 R0, R0, 0x8, RZ ;  /* 0x0000000800007810 */ /* 0x000fc40007ffe0ff */
[----:B------:R-:W-:Y:S01]  /*12b80*/  IADD3 R5, R5, -0x8, RZ ;  /* 0xfffffff805057810 */ /* 0x000fe20007ffe0ff */
[----:B--2--5:R-:W-:Y:S01]  /*12b90*/  IMAD R11, R2, R11, R10 ;  /* 0x0000000b020b7224 */ /* 0x024fe200078e020a */
[----:B------:R-:W-:-:S03]  /*12ba0*/  IADD3 R2, P1, R12, R8, RZ ;  /* 0x000000080c027210 */ /* 0x000fc60007f3e0ff */
[----:B---3--:R-:W-:-:S04]  /*12bb0*/  IMAD R32, R32, R38, R11 ;  /* 0x0000002620207224 */ /* 0x008fc800078e020b */
[----:B----4-:R-:W-:-:S04]  /*12bc0*/  IMAD R33, R33, R39, R32 ;  /* 0x0000002721217224 */ /* 0x010fc800078e0220 */
[----:B------:R-:W-:-:S04]  /*12bd0*/  IMAD R6, R6, R34, R33 ;  /* 0x0000002206067224 */ /* 0x000fc800078e0221 */
[----:B------:R-:W-:-:S04]  /*12be0*/  IMAD R6, R37, R28, R6 ;  /* 0x0000001c25067224 */ /* 0x000fc800078e0206 */
[----:B------:R-:W-:Y:S01]  /*12bf0*/  IMAD R6, R41, R26, R6 ;  /* 0x0000001a29067224 */ /* 0x000fe200078e0206 */
[----:B------:R-:W-:-:S03]  /*12c00*/  IADD3.X R15, R13, R7, RZ, P1, !PT ;  /* 0x000000070d0f7210 */ /* 0x000fc60000ffe4ff */
[----:B------:R-:W-:-:S04]  /*12c10*/  IMAD R6, R43, R35, R6 ;  /* 0x000000232b067224 */ /* 0x000fc800078e0206 */
[----:B------:R-:W-:-:S07]  /*12c20*/  IMAD R10, R45, R14, R6 ;  /* 0x0000000e2d0a7224 */ /* 0x000fce00078e0206 */
.L_x_731:
[----:B------:R-:W-:-:S13]  /*12c30*/  ISETP.NE.OR P0, PT, R5, RZ, P0 ;  /* 0x000000ff0500720c */ /* 0x000fda0000705670 */
[----:B------:R-:W-:Y:S05]  /*12c40*/  @!P0 BRA `(.L_x_727) ;  /* 0x0000000000788947 */ /* 0x000fea0003800000 */
.L_x_728:
[----:B------:R-:W0:Y:S01]  /*12c50*/  LDC R9, c[0x0][0x494] ;  /* 0x00012500ff097b82 */ /* 0x000e220000000800 */
[----:B------:R-:W-:Y:S02]  /*12c60*/  IADD3 R18, P0, R2, R8, RZ ;  /* 0x0000000802127210 */ /* 0x000fe40007f1e0ff */
        /* <DEDUP_REMOVED lines=24> */
[----:B------:R-:W-:-:S04]  /*12df0*/  IADD3 R2, P1, R12, R8, RZ ;  /* 0x000000080c027210 */ /* 0x000fc80007f3e0ff */
[----:B------:R-:W-:Y:S01]  /*12e00*/  IADD3.X R15, R13, R7, RZ, P1, !PT ;  /* 0x000000070d0f7210 */ /* 0x000fe20000ffe4ff */
[----:B------:R-:W-:Y:S01]  /*12e10*/  IMAD R10, R33, R14, R6 ;  /* 0x0000000e210a7224 */ /* 0x000fe200078e0206 */
[----:B------:R-:W-:Y:S07]  /*12e20*/  @P0 BRA `(.L_x_728) ;  /* 0xfffffffc00880947 */ /* 0x000fee000383ffff */
.L_x_727:
        /* <DEDUP_REMOVED lines=27> */
.L_x_732:
[----:B-----5:R-:W-:Y:S01]  /*12fe0*/  STG.E desc[UR4][R20.64], R10 ;  /* 0x0000000a14007986 */ /* 0x020fe2000c101904 */
[----:B------:R-:W-:Y:S05]  /*12ff0*/  EXIT ;  /* 0x000000000000794d */ /* 0x000fea0003800000 */
.L_x_733:
        /* <DEDUP_REMOVED lines=16> */
.L_x_841:


//--------------------- .text._ZN2at6native69_GLOBAL__N__64f4e359_31_FunctionOfAMatrixUtilsKernel_cu_75b981de_306816_elemwise_kernelILi128ELi8EZNS1_43_compute_linear_combination_internal_kernelIaEEvRNS_14TensorIteratorEiiiEUliE_EEviT1_ --------------------------
	.section	.text._ZN2at6native69_GLOBAL__N__64f4e359_31_FunctionOfAMatrixUtilsKernel_cu_75b981de_306816_elemwise_kernelILi128ELi8EZNS1_43_compute_linear_combination_internal_kernelIaEEvRNS_14TensorIteratorEiiiEUliE_EEviT1_,"ax",@progbits
	.align	128
.text._ZN2at6native69_GLOBAL__N__64f4e359_31_FunctionOfAMatrixUtilsKernel_cu_75b981de_306816_elemwise_kernelILi128ELi8EZNS1_43_compute_linear_combination_internal_kernelIaEEvRNS_14TensorIteratorEiiiEUliE_EEviT1_:
        .type           _ZN2at6native69_GLOBAL__N__64f4e359_31_FunctionOfAMatrixUtilsKernel_cu_75b981de_306816_elemwise_kernelILi128ELi8EZNS1_43_compute_linear_combination_internal_kernelIaEEvRNS_14TensorIteratorEiiiEUliE_EEviT1_,@function
        .size           _ZN2at6native69_GLOBAL__N__64f4e359_31_FunctionOfAMatrixUtilsKernel_cu_75b981de_306816_elemwise_kernelILi128ELi8EZNS1_43_compute_linear_combination_internal_kernelIaEEvRNS_14TensorIteratorEiiiEUliE_EEviT1_,(.L_x_842 - _ZN2at6native69_GLOBAL__N__64f4e359_31_FunctionOfAMatrixUtilsKernel_cu_75b981de_306816_elemwise_kernelILi128ELi8EZNS1_43_compute_linear_combination_internal_kernelIaEEvRNS_14TensorIteratorEiiiEUliE_EEviT1_)
        .other          _ZN2at6native69_GLOBAL__N__64f4e359_31_FunctionOfAMatrixUtilsKernel_cu_75b981de_306816_elemwise_kernelILi128ELi8EZNS1_43_compute_linear_combination_internal_kernelIaEEvRNS_14TensorIteratorEiiiEUliE_EEviT1_,@"STO_CUDA_ENTRY STV_DEFAULT"
_ZN2at6native69_GLOBAL__N__64f4e359_31_FunctionOfAMatrixUtilsKernel_cu_75b981de_306816_elemwise_kernelILi128ELi8EZNS1_43_compute_linear_combination_internal_kernelIaEEvRNS_14TensorIteratorEiiiEUliE_EEviT1_:
        /* <DEDUP_REMOVED lines=364> */
.L_x_736:
[----:B------:R-:W0:Y:S02]  /*16c0*/  LDC R17, c[0x0][0x490] ;  /* 0x00012400ff117b82 */ /* 0x000e240000000800 */
[----:B0-----:R-:W-:-:S13]  /*16d0*/  ISETP.GE.AND P0, PT, R17, 0x1, PT ;  /* 0x000000011100780c */ /* 0x001fda0003f06270 */
[----:B------:R-:W-:Y:S05]  /*16e0*/  @!P0 BRA `(.L_x_737) ;  /* 0x0000000400b48947 */ /* 0x000fea0003800000 */
[----:B------:R-:W-:Y:S02]  /*16f0*/  ULDC.64 UR8, c[0x0][0x478] ;  /* 0x00011e0000087ab9 */ /* 0x000fe40000000a00 */
[----:B------:R-:W-:-:S04]  /*1700*/  IADD3 R2, P0, R2, UR8, RZ ;  /* 0x0000000802027c10 */ /* 0x000fc8000ff1e0ff */
[----:B------:R-:W-:-:S05]  /*1710*/  IADD3.X R3, RZ, UR9, RZ, P0, !PT ;  /* 0x00000009ff037c10 */ /* 0x000fca00087fe4ff */
[----:B------:R0:W5:Y:S01]  /*1720*/  LDG.E.U8 R15, desc[UR4][R2.64] ;  /* 0x00000004020f7981 */ /* 0x000162000c1e1100 */
[----:B------:R-:W-:Y:S02]  /*1730*/  VIMNMX R17, R17, 0x1, !PT ;  /* 0x0000000111117848 */ /* 0x000fe40007fe0100 */
[----:B------:R-:W-:Y:S02]  /*1740*/  MOV R16, RZ ;  /* 0x000000ff00107202 */ /* 0x000fe40000000f00 */
[C---:B------:R-:W-:Y:S01]  /*1750*/  LOP3.LUT P0, R14, R17.reuse, 0x3, RZ, 0xc0, !PT ;  /* 0x00000003110e7812 */ /* 0x040fe2000780c0ff */
[----:B------:R-:W-:-:S05]  /*1760*/  VIADD R6, R17, 0xffffffff ;  /* 0xffffffff11067836 */ /* 0x000fca0000000000 */
        /* <DEDUP_REMOVED lines=9> */
.L_x_739:
[C---:B------:R-:W-:Y:S02]  /*1800*/  IMAD R7, R16.reuse, UR7, RZ ;  /* 0x0000000710077c24 */ /* 0x040fe4000f8e02ff */
[----:B------:R-:W-:-:S03]  /*1810*/  IMAD R9, R16, UR10, RZ ;  /* 0x0000000a10097c24 */ /* 0x000fc6000f8e02ff */
[----:B------:R-:W-:Y:S02]  /*1820*/  SHF.R.S32.HI R6, RZ, 0x1f, R7 ;  /* 0x0000001fff067819 */ /* 0x000fe40000011407 */
[----:B------:R-:W-:Y:S02]  /*1830*/  IADD3 R18, P1, P2, R7, UR8, R4 ;  /* 0x0000000807127c10 */ /* 0x000fe4000fa3e004 */
[----:B------:R-:W-:Y:S02]  /*1840*/  SHF.R.S32.HI R8, RZ, 0x1f, R9 ;  /* 0x0000001fff087819 */ /* 0x000fe40000011409 */
[----:B------:R-:W-:Y:S02]  /*1850*/  IADD3 R12, P3, P4, R9, UR12, R0 ;  /* 0x0000000c090c7c10 */ /* 0x000fe4000fc7e000 */
[----:B------:R-:W-:Y:S02]  /*1860*/  IADD3 R11, R7, UR7, RZ ;  /* 0x00000007070b7c10 */ /* 0x000fe4000fffe0ff */
[----:B------:R-:W-:-:S02]  /*1870*/  IADD3 R9, R9, UR10, RZ ;  /* 0x0000000a09097c10 */ /* 0x000fc4000fffe0ff */
[----:B------:R-:W-:Y:S02]  /*1880*/  IADD3.X R19, R6, UR9, RZ, P1, P2 ;  /* 0x0000000906137c10 */ /* 0x000fe40008fe44ff */
[----:B------:R-:W-:Y:S02]  /*1890*/  IADD3.X R13, R8, UR13, RZ, P3, P4 ;  /* 0x0000000d080d7c10 */ /* 0x000fe40009fe84ff */
[----:B------:R-:W-:Y:S01]  /*18a0*/  SHF.R.S32.HI R7, RZ, 0x1f, R11 ;  /* 0x0000001fff077819 */ /* 0x000fe2000001140b */
[----:B------:R-:W2:Y:S01]  /*18b0*/  LDG.E.U8.CONSTANT R18, desc[UR4][R18.64] ;  /* 0x0000000412127981 */ /* 0x000ea2000c1e9100 */
[----:B------:R-:W-:Y:S02]  /*18c0*/  IADD3 R20, P1, P2, R11, UR8, R4 ;  /* 0x000000080b147c10 */ /* 0x000fe4000fa3e004 */
[----:B------:R-:W-:Y:S02]  /*18d0*/  SHF.R.S32.HI R8, RZ, 0x1f, R9 ;  /* 0x0000001fff087819 */ /* 0x000fe40000011409 */
[----:B------:R-:W-:Y:S01]  /*18e0*/  IADD3 R6, P3, P4, R9, UR12, R0 ;  /* 0x0000000c09067c10 */ /* 0x000fe2000fc7e000 */
[----:B------:R-:W-:Y:S01]  /*18f0*/  VIADD R11, R11, UR7 ;  /* 0x000000070b0b7c36 */ /* 0x000fe20008000000 */
[----:B------:R-:W-:Y:S01]  /*1900*/  IADD3 R9, R9, UR10, RZ ;  /* 0x0000000a09097c10 */ /* 0x000fe2000fffe0ff */
[----:B------:R0:W2:Y:S01]  /*1910*/  LDG.E.U8.CONSTANT R22, desc[UR4][R12.64] ;  /* 0x000000040c167981 */ /* 0x0000a2000c1e9100 */
[----:B------:R-:W-:-:S02]  /*1920*/  IADD3.X R21, R7, UR9, RZ, P1, P2 ;  /* 0x0000000907157c10 */ /* 0x000fc40008fe44ff */
[----:B------:R-:W-:Y:S02]  /*1930*/  IADD3.X R7, R8, UR13, RZ, P3, P4 ;  /* 0x0000000d08077c10 */ /* 0x000fe40009fe84ff */
[----:B------:R-:W-:Y:S01]  /*1940*/  SHF.R.S32.HI R25, RZ, 0x1f, R9 ;  /* 0x0000001fff197819 */ /* 0x000fe20000011409 */
[----:B------:R1:W3:Y:S01]  /*1950*/  LDG.E.U8.CONSTANT R20, desc[UR4][R20.64] ;  /* 0x0000000414147981 */ /* 0x0002e2000c1e9100 */
[C---:B------:R-:W-:Y:S02]  /*1960*/  IADD3 R10, P3, P4, R9.reuse, UR12, R0 ;  /* 0x0000000c090a7c10 */ /* 0x040fe4000fc7e000 */
[----:B------:R-:W-:Y:S01]  /*1970*/  SHF.R.S32.HI R24, RZ, 0x1f, R11 ;  /* 0x0000001fff187819 */ /* 0x000fe2000001140b */
[----:B0-----:R-:W-:Y:S01]  /*1980*/  VIADD R13, R9, UR10 ;  /* 0x0000000a090d7c36 */ /* 0x001fe20008000000 */
[C---:B------:R-:W-:Y:S01]  /*1990*/  IADD3 R8, P1, P2, R11.reuse, UR8, R4 ;  /* 0x000000080b087c10 */ /* 0x040fe2000fa3e004 */
[----:B------:R0:W3:Y:S01]  /*19a0*/  LDG.E.U8.CONSTANT R23, desc[UR4][R6.64] ;  /* 0x0000000406177981 */ /* 0x0000e2000c1e9100 */
[----:B------:R-:W-:-:S02]  /*19b0*/  IADD3 R19, R11, UR7, RZ ;  /* 0x000000070b137c10 */ /* 0x000fc4000fffe0ff */
[----:B------:R-:W-:Y:S02]  /*19c0*/  IADD3.X R11, R25, UR13, RZ, P3, P4 ;  /* 0x0000000d190b7c10 */ /* 0x000fe40009fe84ff */
[----:B------:R-:W-:Y:S02]  /*19d0*/  IADD3.X R9, R24, UR9, RZ, P1, P2 ;  /* 0x0000000918097c10 */ /* 0x000fe40008fe44ff */
[----:B-1----:R-:W-:Y:S02]  /*19e0*/  SHF.R.S32.HI R21, RZ, 0x1f, R19 ;  /* 0x0000001fff157819 */ /* 0x002fe40000011413 */
[----:B------:R-:W-:Y:S01]  /*19f0*/  IADD3 R12, P1, P2, R19, UR8, R4 ;  /* 0x00000008130c7c10 */ /* 0x000fe2000fa3e004 */
[----:B------:R-:W4:Y:S01]  /*1a00*/  LDG.E.U8.CONSTANT R8, desc[UR4][R8.64] ;  /* 0x0000000408087981 */ /* 0x000f22000c1e9100 */
[----:B0-----:R-:W-:Y:S02]  /*1a10*/  SHF.R.S32.HI R7, RZ, 0x1f, R13 ;  /* 0x0000001fff077819 */ /* 0x001fe4000001140d */
[----:B------:R-:W-:Y:S01]  /*1a20*/  IADD3 R6, P3, P4, R13, UR12, R0 ;  /* 0x0000000c0d067c10 */ /* 0x000fe2000fc7e000 */
[----:B------:R-:W4:Y:S01]  /*1a30*/  LDG.E.U8.CONSTANT R11, desc[UR4][R10.64] ;  /* 0x000000040a0b7981 */ /* 0x000f22000c1e9100 */
[----:B------:R-:W-:-:S02]  /*1a40*/  IADD3.X R13, R21, UR9, RZ, P1, P2 ;  /* 0x00000009150d7c10 */ /* 0x000fc40008fe44ff */
[----:B------:R-:W-:-:S03]  /*1a50*/  IADD3.X R7, R7, UR13, RZ, P3, P4 ;  /* 0x0000000d07077c10 */ /* 0x000fc60009fe84ff */
[----:B------:R-:W4:Y:S04]  /*1a60*/  LDG.E.U8.CONSTANT R12, desc[UR4][R12.64] ;  /* 0x000000040c0c7981 */ /* 0x000f28000c1e9100 */
[----:B------:R-:W4:Y:S01]  /*1a70*/  LDG.E.U8.CONSTANT R7, desc[UR4][R6.64] ;  /* 0x0000000406077981 */ /* 0x000f22000c1e9100 */
[----:B------:R-:W-:-:S04]  /*1a80*/  IADD3 R17, R17, -0x4, RZ ;  /* 0xfffffffc11117810 */ /* 0x000fc80007ffe0ff */
[----:B------:R-:W-:Y:S02]  /*1a90*/  ISETP.NE.AND P1, PT, R17, RZ, PT ;  /* 0x000000ff1100720c */ /* 0x000fe40003f25270 */
[----:B------:R-:W-:Y:S01]  /*1aa0*/  IADD3 R16, R16, 0x4, RZ ;  /* 0x0000000410107810 */ /* 0x000fe20007ffe0ff */
[----:B--2--5:R-:W-:-:S04]  /*1ab0*/  IMAD R18, R22, R18, R15 ;  /* 0x0000001216127224 */ /* 0x024fc800078e020f */
[----:B---3--:R-:W-:-:S04]  /*1ac0*/  IMAD R18, R23, R20, R18 ;  /* 0x0000001417127224 */ /* 0x008fc800078e0212 */
[----:B----4-:R-:W-:-:S04]  /*1ad0*/  IMAD R18, R11, R8, R18 ;  /* 0x000000080b127224 */ /* 0x010fc800078e0212 */
[----:B------:R-:W-:-:S05]  /*1ae0*/  IMAD R18, R7, R12, R18 ;  /* 0x0000000c07127224 */ /* 0x000fca00078e0212 */
[----:B------:R-:W-:Y:S01]  /*1af0*/  PRMT R15, R18, 0x7610, R15 ;  /* 0x00007610120f7816 */ /* 0x000fe2000000000f */
[----:B------:R-:W-:Y:S06]  /*1b00*/  @P1 BRA `(.L_x_739) ;  /* 0xfffffffc003c1947 */ /* 0x000fec000383ffff */
.L_x_738:
        /* <DEDUP_REMOVED lines=14> */
[----:B------:R-:W2:Y:S01]  /*1bf0*/  LDG.E.U8.CONSTANT R6, desc[UR4][R6.64] ;  /* 0x0000000406067981 */ /* 0x000ea2000c1e9100 */
[----:B------:R-:W-:Y:S01]  /*1c00*/  ISETP.NE.AND P0, PT, R14, 0x1, PT ;  /* 0x000000010e00780c */ /* 0x000fe20003f05270 */
[----:B--2--5:R-:W-:-:S12]  /*1c10*/  IMAD R15, R6, R8, R15 ;  /* 0x00000008060f7224 */ /* 0x024fd800078e020f */
[----:B------:R-:W-:Y:S05]  /*1c20*/  @!P0 BRA `(.L_x_740) ;  /* 0x0000000000608947 */ /* 0x000fea0003800000 */
[----:B------:R-:W-:Y:S01]  /*1c30*/  ISETP.NE.AND P0, PT, R14, 0x2, PT ;  /* 0x000000020e00780c */ /* 0x000fe20003f05270 */
[----:B------:R-:W-:Y:S01]  /*1c40*/  IMAD.IADD R13, R13, 0x1, R10 ;  /* 0x000000010d0d7824 */ /* 0x000fe200078e020a */
[----:B------:R-:W-:-:S04]  /*1c50*/  IADD3 R16, R16, R11, RZ ;  /* 0x0000000b10107210 */ /* 0x000fc80007ffe0ff */
[----:B------:R-:W-:Y:S02]  /*1c60*/  SHF.R.S32.HI R7, RZ, 0x1f, R13 ;  /* 0x0000001fff077819 */ /* 0x000fe4000001140d */
[C---:B------:R-:W-:Y:S02]  /*1c70*/  IADD3 R8, P1, P2, R13.reuse, UR8, R4 ;  /* 0x000000080d087c10 */ /* 0x040fe4000fa3e004 */
[----:B------:R-:W-:Y:S02]  /*1c80*/  SHF.R.S32.HI R12, RZ, 0x1f, R16 ;  /* 0x0000001fff0c7819 */ /* 0x000fe40000011410 */
[C---:B------:R-:W-:Y:S01]  /*1c90*/  IADD3 R6, P3, P4, R16.reuse, UR10, R0 ;  /* 0x0000000a10067c10 */ /* 0x040fe2000fc7e000 */
[----:B------:R-:W-:Y:S01]  /*1ca0*/  @P0 IMAD.IADD R11, R16, 0x1, R11 ;  /* 0x00000001100b0824 */ /* 0x000fe200078e020b */
[----:B------:R-:W-:Y:S02]  /*1cb0*/  @P0 IADD3 R13, R13, R10, RZ ;  /* 0x0000000a0d0d0210 */ /* 0x000fe40007ffe0ff */
[----:B------:R-:W-:-:S02]  /*1cc0*/  IADD3.X R9, R7, UR9, RZ, P1, P2 ;  /* 0x0000000907097c10 */ /* 0x000fc40008fe44ff */
[----:B------:R-:W-:Y:S02]  /*1cd0*/  IADD3.X R7, R12, UR11, RZ, P3, P4 ;  /* 0x0000000b0c077c10 */ /* 0x000fe40009fe84ff */
[----:B------:R-:W-:Y:S01]  /*1ce0*/  @P0 IADD3 R12, P1, P2, R13, UR8, R4 ;  /* 0x000000080d0c0c10 */ /* 0x000fe2000fa3e004 */
[----:B------:R-:W2:Y:S01]  /*1cf0*/  LDG.E.U8.CONSTANT R8, desc[UR4][R8.64] ;  /* 0x0000000408087981 */ /* 0x000ea2000c1e9100 */
[----:B------:R-:W-:Y:S02]  /*1d00*/  @P0 IADD3 R10, P3, P4, R11, UR10, R0 ;  /* 0x0000000a0b0a0c10 */ /* 0x000fe4000fc7e000 */
[----:B------:R-:W-:Y:S01]  /*1d10*/  @P0 SHF.R.S32.HI R13, RZ, 0x1f, R13 ;  /* 0x0000001fff0d0819 */ /* 0x000fe2000001140d */
[----:B------:R-:W2:Y:S01]  /*1d20*/  LDG.E.U8.CONSTANT R6, desc[UR4][R6.64] ;  /* 0x0000000406067981 */ /* 0x000ea2000c1e9100 */
[----:B------:R-:W-:Y:S02]  /*1d30*/  @P0 SHF.R.S32.HI R11, RZ, 0x1f, R11 ;  /* 0x0000001fff0b0819 */ /* 0x000fe4000001140b */
[----:B------:R-:W-:-:S02]  /*1d40*/  @P0 IADD3.X R13, R13, UR9, RZ, P1, P2 ;  /* 0x000000090d0d0c10 */ /* 0x000fc40008fe44ff */
[----:B------:R-:W-:-:S03]  /*1d50*/  @P0 IADD3.X R11, R11, UR11, RZ, P3, P4 ;  /* 0x0000000b0b0b0c10 */ /* 0x000fc60009fe84ff */
[----:B------:R-:W3:Y:S04]  /*1d60*/  @P0 LDG.E.U8.CONSTANT R12, desc[UR4][R12.64] ;  /* 0x000000040c0c0981 */ /* 0x000ee8000c1e9100 */
[----:B------:R-:W3:Y:S01]  /*1d70*/  @P0 LDG.E.U8.CONSTANT R10, desc[UR4][R10.64] ;  /* 0x000000040a0a0981 */ /* 0x000ee2000c1e9100 */
[----:B--2---:R-:W-:-:S04]  /*1d80*/  IMAD R15, R6, R8, R15 ;  /* 0x00000008060f7224 */ /* 0x004fc800078e020f */
[----:B---3--:R-:W-:-:S05]  /*1d90*/  @P0 IMAD R0, R10, R12, R15 ;  /* 0x0000000c0a000224 */ /* 0x008fca00078e020f */
[----:B------:R-:W-:-:S07]  /*1da0*/  @P0 PRMT R15, R0, 0x7610, R15 ;  /* 0x00007610000f0816 */ /* 0x000fce000000000f */
.L_x_740:
[----:B-----5:R0:W-:Y:S02]  /*1db0*/  STG.E.U8 desc[UR4][R2.64], R15 ;  /* 0x0000000f02007986 */ /* 0x0201e4000c101104 */
.L_x_737:
[----:B0-----:R-:W-:-:S07]  /*1dc0*/  IADD3 R3, R5, 0x80, RZ ;  /* 0x0000008005037810 */ /* 0x001fce0007ffe0ff */
.L_x_735:
[----:B------:R-:W-:Y:S05]  /*1dd0*/  BSYNC B0 ;  /* 0x0000000000007941 */ /* 0x000fea0003800000 */
.L_x_734:
        /* <DEDUP_REMOVED lines=358> */
.L_x_744:
[----:B------:R-:W0:Y:S02]  /*3440*/  LDC R6, c[0x0][0x490] ;  /* 0x00012400ff067b82 */ /* 0x000e240000000800 */
[----:B0-----:R-:W-:-:S13]  /*3450*/  ISETP.GE.AND P0, PT, R6, 0x1, PT ;  /* 0x000000010600780c */ /* 0x001fda0003f06270 */
[----:B------:R-:W-:Y:S05]  /*3460*/  @!P0 BRA `(.L_x_745) ;  /* 0x0000000400b48947 */ /* 0x000fea0003800000 */
[----:B------:R-:W-:Y:S02]  /*3470*/  ULDC.64 UR8, c[0x0][0x478] ;  /* 0x00011e0000087ab9 */ /* 0x000fe40000000a00 */
[----:B------:R-:W-:-:S04]  /*3480*/  IADD3 R4, P0, R4, UR8, RZ ;  /* 0x0000000804047c10 */ /* 0x000fc8000ff1e0ff */
[----:B------:R-:W-:-:S05]  /*3490*/  IADD3.X R5, RZ, UR9, RZ, P0, !PT ;  /* 0x00000009ff057c10 */ /* 0x000fca00087fe4ff */
        /* <DEDUP_REMOVED lines=8> */
[----:B------:R-:W-:Y:S01]  /*3520*/  HFMA2.MMA R16, -RZ, RZ, 0, 0 ;  /* 0x00000000ff107435 */ /* 0x000fe200000001ff */
[----:B------:R-:W-:Y:S01]  /*3530*/  ULDC UR7, c[0x0][0x494] ;  /* 0x0001250000077ab9 */ /* 0x000fe20000000800 */
[----:B------:R-:W-:Y:S01]  /*3540*/  ULDC UR10, c[0x0][0x498] ;  /* 0x00012600000a7ab9 */ /* 0x000fe20000000800 */
[----:B------:R-:W-:Y:S01]  /*3550*/  IADD3 R17, R6, -R17, RZ ;  /* 0x8000001106117210 */ /* 0x000fe20007ffe0ff */
[----:B------:R-:W-:Y:S01]  /*3560*/  ULDC.64 UR8, c[0x0][0x480] ;  /* 0x0001200000087ab9 */ /* 0x000fe20000000a00 */
[----:B------:R-:W-:-:S06]  /*3570*/  ULDC.64 UR12, c[0x0][0x488] ;  /* 0x00012200000c7ab9 */ /* 0x000fcc0000000a00 */
.L_x_747:
[C---:B------:R-:W-:Y:S02]  /*3580*/  IMAD R7, R16.reuse, UR7, RZ ;  /* 0x0000000710077c24 */ /* 0x040fe4000f8e02ff */
[----:B------:R-:W-:Y:S02]  /*3590*/  IMAD R9, R16, UR10, RZ ;  /* 0x0000000a10097c24 */ /* 0x000fe4000f8e02ff */
[C---:B------:R-:W-:Y:S01]  /*35a0*/  VIADD R11, R7.reuse, UR7 ;  /* 0x00000007070b7c36 */ /* 0x040fe20008000000 */
[----:B------:R-:W-:Y:S02]  /*35b0*/  SHF.R.S32.HI R6, RZ, 0x1f, R7 ;  /* 0x0000001fff067819 */ /* 0x000fe40000011407 */
[----:B------:R-:W-:Y:S02]  /*35c0*/  IADD3 R18, P1, P2, R7, UR8, R2 ;  /* 0x0000000807127c10 */ /* 0x000fe4000fa3e002 */
[----:B------:R-:W-:Y:S02]  /*35d0*/  SHF.R.S32.HI R8, RZ, 0x1f, R9 ;  /* 0x0000001fff087819 */ /* 0x000fe40000011409 */
[----:B------:R-:W-:-:S02]  /*35e0*/  IADD3 R12, P3, P4, R9, UR12, R0 ;  /* 0x0000000c090c7c10 */ /* 0x000fc4000fc7e000 */
[----:B------:R-:W-:Y:S02]  /*35f0*/  IADD3 R9, R9, UR10, RZ ;  /* 0x0000000a09097c10 */ /* 0x000fe4000fffe0ff */
[----:B------:R-:W-:Y:S02]  /*3600*/  IADD3.X R19, R6, UR9, RZ, P1, P2 ;  /* 0x0000000906137c10 */ /* 0x000fe40008fe44ff */
[----:B------:R-:W-:Y:S02]  /*3610*/  IADD3.X R13, R8, UR13, RZ, P3, P4 ;  /* 0x0000000d080d7c10 */ /* 0x000fe40009fe84ff */
[----:B------:R-:W-:Y:S01]  /*3620*/  SHF.R.S32.HI R7, RZ, 0x1f, R11 ;  /* 0x0000001fff077819 */ /* 0x000fe2000001140b */
[----:B------:R-:W2:Y:S01]  /*3630*/  LDG.E.U8.CONSTANT R18, desc[UR4][R18.64] ;  /* 0x0000000412127981 */ /* 0x000ea2000c1e9100 */
[----:B------:R-:W-:Y:S02]  /*3640*/  IADD3 R20, P1, P2, R11, UR8, R2 ;  /* 0x000000080b147c10 */ /* 0x000fe4000fa3e002 */
[----:B------:R-:W-:Y:S01]  /*3650*/  SHF.R.S32.HI R8, RZ, 0x1f, R9 ;  /* 0x0000001fff087819 */ /* 0x000fe20000011409 */
[----:B------:R0:W2:Y:S01]  /*3660*/  LDG.E.U8.CONSTANT R22, desc[UR4][R12.64] ;  /* 0x000000040c167981 */ /* 0x0000a2000c1e9100 */
[C---:B------:R-:W-:Y:S01]  /*3670*/  IADD3 R6, P3, P4, R9.reuse, UR12, R0 ;  /* 0x0000000c09067c10 */ /* 0x040fe2000fc7e000 */
[----:B------:R-:W-:Y:S01]  /*3680*/  VIADD R9, R9, UR10 ;  /* 0x0000000a09097c36 */ /* 0x000fe20008000000 */
[----:B------:R-:W-:-:S02]  /*3690*/  IADD3 R11, R11, UR7, RZ ;  /* 0x000000070b0b7c10 */ /* 0x000fc4000fffe0ff */
[----:B------:R-:W-:Y:S02]  /*36a0*/  IADD3.X R21, R7, UR9, RZ, P1, P2 ;  /* 0x0000000907157c10 */ /* 0x000fe40008fe44ff */
[----:B------:R-:W-:Y:S02]  /*36b0*/  IADD3.X R7, R8, UR13, RZ, P3, P4 ;  /* 0x0000000d08077c10 */ /* 0x000fe40009fe84ff */
[----:B------:R-:W-:Y:S01]  /*36c0*/  SHF.R.S32.HI R25, RZ, 0x1f, R9 ;  /* 0x0000001fff197819 */ /* 0x000fe20000011409 */
[----:B------:R-:W3:Y:S01]  /*36d0*/  LDG.E.U8.CONSTANT R20, desc[UR4][R20.64] ;  /* 0x0000000414147981 */ /* 0x000ee2000c1e9100 */
[----:B------:R-:W-:Y:S02]  /*36e0*/  IADD3 R10, P3, P4, R9, UR12, R0 ;  /* 0x0000000c090a7c10 */ /* 0x000fe4000fc7e000 */
[----:B------:R-:W-:Y:S01]  /*36f0*/  SHF.R.S32.HI R24, RZ, 0x1f, R11 ;  /* 0x0000001fff187819 */ /* 0x000fe2000001140b */
[----:B------:R1:W3:Y:S01]  /*3700*/  LDG.E.U8.CONSTANT R23, desc[UR4][R6.64] ;  /* 0x0000000406177981 */ /* 0x0002e2000c1e9100 */
[----:B------:R-:W-:-:S02]  /*3710*/  IADD3 R8, P1, P2, R11, UR8, R2 ;  /* 0x000000080b087c10 */ /* 0x000fc4000fa3e002 */
[----:B0-----:R-:W-:Y:S02]  /*3720*/  IADD3 R13, R9, UR10, RZ ;  /* 0x0000000a090d7c10 */ /* 0x001fe4000fffe0ff */
[----:B------:R-:W-:Y:S02]  /*3730*/  IADD3 R19, R11, UR7, RZ ;  /* 0x000000070b137c10 */ /* 0x000fe4000fffe0ff */
[----:B------:R-:W-:Y:S02]  /*3740*/  IADD3.X R11, R25, UR13, RZ, P3, P4 ;  /* 0x0000000d190b7c10 */ /* 0x000fe40009fe84ff */
[----:B------:R-:W-:Y:S02]  /*3750*/  IADD3.X R9, R24, UR9, RZ, P1, P2 ;  /* 0x0000000918097c10 */ /* 0x000fe40008fe44ff */
[----:B-1----:R-:W-:Y:S02]  /*3760*/  SHF.R.S32.HI R7, RZ, 0x1f, R13 ;  /* 0x0000001fff077819 */ /* 0x002fe4000001140d */
[----:B------:R-:W-:Y:S01]  /*3770*/  IADD3 R6, P3, P4, R13, UR12, R0 ;  /* 0x0000000c0d067c10 */ /* 0x000fe2000fc7e000 */
[----:B------:R-:W4:Y:S01]  /*3780*/  LDG.E.U8.CONSTANT R8, desc[UR4][R8.64] ;  /* 0x0000000408087981 */ /* 0x000f22000c1e9100 */
[----:B------:R-:W-:-:S02]  /*3790*/  SHF.R.S32.HI R21, RZ, 0x1f, R19 ;  /* 0x0000001fff157819 */ /* 0x000fc40000011413 */
[----:B------:R-:W-:Y:S01]  /*37a0*/  IADD3 R12, P1, P2, R19, UR8, R2 ;  /* 0x00000008130c7c10 */ /* 0x000fe2000fa3e002 */
[----:B------:R-:W4:Y:S01]  /*37b0*/  LDG.E.U8.CONSTANT R11, desc[UR4][R10.64] ;  /* 0x000000040a0b7981 */ /* 0x000f22000c1e9100 */
[----:B------:R-:W-:Y:S02]  /*37c0*/  IADD3.X R7, R7, UR13, RZ, P3, P4 ;  /* 0x0000000d07077c10 */ /* 0x000fe40009fe84ff */
[----:B------:R-:W-:-:S04]  /*37d0*/  IADD3.X R13, R21, UR9, RZ, P1, P2 ;  /* 0x00000009150d7c10 */ /* 0x000fc80008fe44ff */
[----:B------:R-:W4:Y:S04]  /*37e0*/  LDG.E.U8.CONSTANT R7, desc[UR4][R6.64] ;  /* 0x0000000406077981 */ /* 0x000f28000c1e9100 */
[----:B------:R-:W4:Y:S01]  /*37f0*/  LDG.E.U8.CONSTANT R12, desc[UR4][R12.64] ;  /* 0x000000040c0c7981 */ /* 0x000f22000c1e9100 */
[----:B------:R-:W-:-:S05]  /*3800*/  VIADD R17, R17, 0xfffffffc ;  /* 0xfffffffc11117836 */ /* 0x000fca0000000000 */
        /* <DEDUP_REMOVED lines=8> */
.L_x_746:
        /* <DEDUP_REMOVED lines=24> */
[C---:B------:R-:W-:Y:S02]  /*3a10*/  IADD3 R6, P3, P4, R16.reuse, UR10, R0 ;  /* 0x0000000a10067c10 */ /* 0x040fe4000fc7e000 */
[----:B------:R-:W-:Y:S02]  /*3a20*/  @P0 IADD3 R13, R13, R10, RZ ;  /* 0x0000000a0d0d0210 */ /* 0x000fe40007ffe0ff */
[----:B------:R-:W-:-:S02]  /*3a30*/  @P0 IADD3 R11, R16, R11, RZ ;  /* 0x0000000b100b0210 */ /* 0x000fc40007ffe0ff */
[----:B------:R-:W-:Y:S02]  /*3a40*/  IADD3.X R9, R7, UR9, RZ, P1, P2 ;  /* 0x0000000907097c10 */ /* 0x000fe40008fe44ff */
[----:B------:R-:W-:Y:S02]  /*3a50*/  IADD3.X R7, R12, UR11, RZ, P3, P4 ;  /* 0x0000000b0c077c10 */ /* 0x000fe40009fe84ff */
[----:B------:R-:W-:Y:S01]  /*3a60*/  @P0 IADD3 R12, P1, P2, R13, UR8, R2 ;  /* 0x000000080d0c0c10 */ /* 0x000fe2000fa3e002 */
[----:B------:R-:W2:Y:S01]  /*3a70*/  LDG.E.U8.CONSTANT R8, desc[UR4][R8.64] ;  /* 0x0000000408087981 */ /* 0x000ea2000c1e9100 */
[----:B------:R-:W-:Y:S02]  /*3a80*/  @P0 IADD3 R10, P3, P4, R11, UR10, R0 ;  /* 0x0000000a0b0a0c10 */ /* 0x000fe4000fc7e000 */
[----:B------:R-:W-:Y:S01]  /*3a90*/  @P0 SHF.R.S32.HI R13, RZ, 0x1f, R13 ;  /* 0x0000001fff0d0819 */ /* 0x000fe2000001140d */
[----:B------:R-:W2:Y:S01]  /*3aa0*/  LDG.E.U8.CONSTANT R6, desc[UR4][R6.64] ;  /* 0x0000000406067981 */ /* 0x000ea2000c1e9100 */
[----:B------:R-:W-:-:S02]  /*3ab0*/  @P0 SHF.R.S32.HI R11, RZ, 0x1f, R11 ;  /* 0x0000001fff0b0819 */ /* 0x000fc4000001140b */
[----:B------:R-:W-:Y:S02]  /*3ac0*/  @P0 IADD3.X R13, R13, UR9, RZ, P1, P2 ;  /* 0x000000090d0d0c10 */ /* 0x000fe40008fe44ff */
[----:B------:R-:W-:-:S03]  /*3ad0*/  @P0 IADD3.X R11, R11, UR11, RZ, P3, P4 ;  /* 0x0000000b0b0b0c10 */ /* 0x000fc60009fe84ff */
[----:B------:R-:W3:Y:S04]  /*3ae0*/  @P0 LDG.E.U8.CONSTANT R12, desc[UR4][R12.64] ;  /* 0x000000040c0c0981 */ /* 0x000ee8000c1e9100 */
[----:B------:R-:W3:Y:S01]  /*3af0*/  @P0 LDG.E.U8.CONSTANT R10, desc[UR4][R10.64] ;  /* 0x000000040a0a0981 */ /* 0x000ee2000c1e9100 */
[----:B--2---:R-:W-:-:S04]  /*3b00*/  IMAD R15, R6, R8, R15 ;  /* 0x00000008060f7224 */ /* 0x004fc800078e020f */
[----:B---3--:R-:W-:-:S05]  /*3b10*/  @P0 IMAD R0, R10, R12, R15 ;  /* 0x0000000c0a000224 */ /* 0x008fca00078e020f */
[----:B------:R-:W-:-:S07]  /*3b20*/  @P0 PRMT R15, R0, 0x7610, R15 ;  /* 0x00007610000f0816 */ /* 0x000fce000000000f */
.L_x_748:
[----:B-----5:R0:W-:Y:S02]  /*3b30*/  STG.E.U8 desc[UR4][R4.64], R15 ;  /* 0x0000000f04007986 */ /* 0x0201e4000c101104 */
.L_x_745:
[----:B------:R-:W-:-:S05]  /*3b40*/  VIADD R3, R3, 0x80 ;  /* 0x0000008003037836 */ /* 0x000fca0000000000 */
[----:B------:R-:W-:-:S13]  /*3b50*/  ISETP.GE.AND P0, PT, R3, UR6, PT ;  /* 0x0000000603007c0c */ /* 0x000fda000bf06270 */
        /* <DEDUP_REMOVED lines=355> */
.L_x_750:
[----:B------:R-:W0:Y:S02]  /*5190*/  LDC R6, c[0x0][0x490] ;  /* 0x00012400ff067b82 */ /* 0x000e240000000800 */
[----:B0-----:R-:W-:-:S13]  /*51a0*/  ISETP.GE.AND P0, PT, R6, 0x1, PT ;  /* 0x000000010600780c */ /* 0x001fda0003f06270 */
[----:B------:R-:W-:Y:S05]  /*51b0*/  @!P0 BRA `(.L_x_751) ;  /* 0x0000000400b48947 */ /* 0x000fea0003800000 */
[----:B------:R-:W-:Y:S02]  /*51c0*/  ULDC.64 UR8, c[0x0][0x478] ;  /* 0x00011e0000087ab9 */ /* 0x000fe40000000a00 */
[----:B------:R-:W-:-:S05]  /*51d0*/  IADD3 R4, P0, R4, UR8, RZ ;  /* 0x0000000804047c10 */ /* 0x000fca000ff1e0ff */
[----:B------:R-:W-:-:S05]  /*51e0*/  IMAD.X R5, RZ, RZ, UR9, P0 ;  /* 0x00000009ff057e24 */ /* 0x000fca00080e06ff */
[----:B------:R0:W5:Y:S01]  /*51f0*/  LDG.E.U8 R15, desc[UR4][R4.64] ;  /* 0x00000004040f7981 */ /* 0x000162000c1e1100 */
[----:B------:R-:W-:Y:S02]  /*5200*/  VIMNMX R17, R6, 0x1, !PT ;  /* 0x0000000106117848 */ /* 0x000fe40007fe0100 */
[----:B------:R-:W-:Y:S02]  /*5210*/  MOV R16, RZ ;  /* 0x000000ff00107202 */ /* 0x000fe40000000f00 */
        /* <DEDUP_REMOVED lines=11> */
.L_x_753:
        /* <DEDUP_REMOVED lines=40> */
[----:B------:R-:W-:-:S04]  /*5550*/  IADD3 R17, R17, -0x4, RZ ;  /* 0xfffffffc11117810 */ /* 0x000fc80007ffe0ff */
[----:B------:R-:W-:Y:S01]  /*5560*/  ISETP.NE.AND P1, PT, R17, RZ, PT ;  /* 0x000000ff1100720c */ /* 0x000fe20003f25270 */
[----:B------:R-:W-:Y:S02]  /*5570*/  VIADD R16, R16, 0x4 ;  /* 0x0000000410107836 */ /* 0x000fe40000000000 */
[----:B--2--5:R-:W-:-:S04]  /*5580*/  IMAD R18, R22, R18, R15 ;  /* 0x0000001216127224 */ /* 0x024fc800078e020f */
[----:B---3--:R-:W-:-:S04]  /*5590*/  IMAD R18, R23, R20, R18 ;  /* 0x0000001417127224 */ /* 0x008fc800078e0212 */
[----:B----4-:R-:W-:-:S04]  /*55a0*/  IMAD R18, R11, R8, R18 ;  /* 0x000000080b127224 */ /* 0x010fc800078e0212 */
[----:B------:R-:W-:-:S05]  /*55b0*/  IMAD R18, R7, R12, R18 ;  /* 0x0000000c07127224 */ /* 0x000fca00078e0212 */
[----:B------:R-:W-:Y:S01]  /*55c0*/  PRMT R15, R18, 0x7610, R15 ;  /* 0x00007610120f7816 */ /* 0x000fe2000000000f */
[----:B------:R-:W-:Y:S06]  /*55d0*/  @P1 BRA `(.L_x_753) ;  /* 0xfffffffc003c1947 */ /* 0x000fec000383ffff */
.L_x_752:
        /* <DEDUP_REMOVED lines=18> */
[----:B------:R-:W-:Y:S02]  /*5700*/  ISETP.NE.AND P0, PT, R14, 0x2, PT ;  /* 0x000000020e00780c */ /* 0x000fe40003f05270 */
[----:B------:R-:W-:Y:S02]  /*5710*/  IADD3 R13, R13, R10, RZ ;  /* 0x0000000a0d0d7210 */ /* 0x000fe40007ffe0ff */
[----:B------:R-:W-:Y:S02]  /*5720*/  IADD3 R16, R16, R11, RZ ;  /* 0x0000000b10107210 */ /* 0x000fe40007ffe0ff */
[----:B------:R-:W-:Y:S02]  /*5730*/  SHF.R.S32.HI R7, RZ, 0x1f, R13 ;  /* 0x0000001fff077819 */ /* 0x000fe4000001140d */
[----:B------:R-:W-:Y:S02]  /*5740*/  IADD3 R8, P1, P2, R13, UR8, R2 ;  /* 0x000000080d087c10 */ /* 0x000fe4000fa3e002 */
[----:B------:R-:W-:-:S02]  /*5750*/  SHF.R.S32.HI R12, RZ, 0x1f, R16 ;  /* 0x0000001fff0c7819 */ /* 0x000fc40000011410 */
[C---:B------:R-:W-:Y:S01]  /*5760*/  IADD3 R6, P3, P4, R16.reuse, UR10, R0 ;  /* 0x0000000a10067c10 */ /* 0x040fe2000fc7e000 */
[----:B------:R-:W-:Y:S01]  /*5770*/  @P0 IMAD.IADD R11, R16, 0x1, R11 ;  /* 0x00000001100b0824 */ /* 0x000fe200078e020b */
[----:B------:R-:W-:Y:S02]  /*5780*/  @P0 IADD3 R13, R13, R10, RZ ;  /* 0x0000000a0d0d0210 */ /* 0x000fe40007ffe0ff */
[----:B------:R-:W-:Y:S02]  /*5790*/  IADD3.X R9, R7, UR9, RZ, P1, P2 ;  /* 0x0000000907097c10 */ /* 0x000fe40008fe44ff */
[----:B------:R-:W-:Y:S02]  /*57a0*/  IADD3.X R7, R12, UR11, RZ, P3, P4 ;  /* 0x0000000b0c077c10 */ /* 0x000fe40009fe84ff */
[----:B------:R-:W-:Y:S01]  /*57b0*/  @P0 IADD3 R12, P1, P2, R13, UR8, R2 ;  /* 0x000000080d0c0c10 */ /* 0x000fe2000fa3e002 */
[----:B------:R-:W2:Y:S01]  /*57c0*/  LDG.E.U8.CONSTANT R8, desc[UR4][R8.64] ;  /* 0x0000000408087981 */ /* 0x000ea2000c1e9100 */
[----:B------:R-:W-:-:S02]  /*57d0*/  @P0 IADD3 R10, P3, P4, R11, UR10, R0 ;  /* 0x0000000a0b0a0c10 */ /* 0x000fc4000fc7e000 */
[----:B------:R-:W-:Y:S01]  /*57e0*/  @P0 SHF.R.S32.HI R13, RZ, 0x1f, R13 ;  /* 0x0000001fff0d0819 */ /* 0x000fe2000001140d */
[----:B------:R-:W2:Y:S01]  /*57f0*/  LDG.E.U8.CONSTANT R6, desc[UR4][R6.64] ;  /* 0x0000000406067981 */ /* 0x000ea2000c1e9100 */
[----:B------:R-:W-:Y:S02]  /*5800*/  @P0 SHF.R.S32.HI R11, RZ, 0x1f, R11 ;  /* 0x0000001fff0b0819 */ /* 0x000fe4000001140b */
[----:B------:R-:W-:Y:S02]  /*5810*/  @P0 IADD3.X R13, R13, UR9, RZ, P1, P2 ;  /* 0x000000090d0d0c10 */ /* 0x000fe40008fe44ff */
[----:B------:R-:W-:-:S03]  /*5820*/  @P0 IADD3.X R11, R11, UR11, RZ, P3, P4 ;  /* 0x0000000b0b0b0c10 */ /* 0x000fc60009fe84ff */
[----:B------:R-:W3:Y:S04]  /*5830*/  @P0 LDG.E.U8.CONSTANT R12, desc[UR4][R12.64] ;  /* 0x000000040c0c0981 */ /* 0x000ee8000c1e9100 */
[----:B------:R-:W3:Y:S01]  /*5840*/  @P0 LDG.E.U8.CONSTANT R10, desc[UR4][R10.64] ;  /* 0x000000040a0a0981 */ /* 0x000ee2000c1e9100 */
[----:B--2---:R-:W-:-:S04]  /*5850*/  IMAD R15, R6, R8, R15 ;  /* 0x00000008060f7224 */ /* 0x004fc800078e020f */
[----:B---3--:R-:W-:-:S05]  /*5860*/  @P0 IMAD R0, R10, R12, R15 ;  /* 0x0000000c0a000224 */ /* 0x008fca00078e020f */
[----:B------:R-:W-:-:S07]  /*5870*/  @P0 PRMT R15, R0, 0x7610, R15 ;  /* 0x00007610000f0816 */ /* 0x000fce000000000f */
.L_x_754:
[----:B-----5:R0:W-:Y:S02]  /*5880*/  STG.E.U8 desc[UR4][R4.64], R15 ;  /* 0x0000000f04007986 */ /* 0x0201e4000c101104 */
.L_x_751:
[----:B------:R-:W-:-:S07]  /*5890*/  IADD3 R3, R3, 0x80, RZ ;  /* 0x0000008003037810 */ /* 0x000fce0007ffe0ff */
.L_x_743:
        /* <DEDUP_REMOVED lines=356> */
.L_x_756:
        /* <DEDUP_REMOVED lines=8> */
[----:B------:R-:W-:-:S03]  /*6f60*/  HFMA2.MMA R17, -RZ, RZ, 0, 0 ;  /* 0x00000000ff117435 */ /* 0x000fc600000001ff */
[C---:B------:R-:W-:Y:S01]  /*6f70*/  LOP3.LUT R14, R7.reuse, 0x3, RZ, 0xc0, !PT ;  /* 0x00000003070e7812 */ /* 0x040fe200078ec0ff */
[----:B------:R-:W-:-:S03]  /*6f80*/  VIADD R6, R7, 0xffffffff ;  /* 0xffffffff07067836 */ /* 0x000fc60000000000 */
[----:B------:R-:W-:Y:S02]  /*6f90*/  ISETP.NE.AND P0, PT, R14, RZ, PT ;  /* 0x000000ff0e00720c */ /* 0x000fe40003f05270 */
[----:B------:R-:W-:-:S13]  /*6fa0*/  ISETP.GE.U32.AND P1, PT, R6, 0x3, PT ;  /* 0x000000030600780c */ /* 0x000fda0003f26070 */
[----:B0-----:R-:W-:Y:S05]  /*6fb0*/  @!P1 BRA `(.L_x_758) ;  /* 0x0000000000e49947 */ /* 0x001fea0003800000 */
[----:B------:R-:W-:Y:S01]  /*6fc0*/  BSSY B2, `(.L_x_758) ;  /* 0x0000038000027945 */ /* 0x000fe20003800000 */
[----:B------:R-:W-:Y:S02]  /*6fd0*/  IADD3 R16, R7, -R14, RZ ;  /* 0x8000000e07107210 */ /* 0x000fe40007ffe0ff */
[----:B------:R-:W-:-:S07]  /*6fe0*/  MOV R17, RZ ;  /* 0x000000ff00117202 */ /* 0x000fce0000000f00 */
.L_x_759:
[----:B------:R-:W-:Y:S01]  /*6ff0*/  ULDC UR7, c[0x0][0x494] ;  /* 0x0001250000077ab9 */ /* 0x000fe20000000800 */
[----:B------:R-:W-:Y:S01]  /*7000*/  ULDC UR10, c[0x0][0x498] ;  /* 0x00012600000a7ab9 */ /* 0x000fe20000000800 */
[C---:B------:R-:W-:Y:S01]  /*7010*/  IMAD R7, R17.reuse, UR7, RZ ;  /* 0x0000000711077c24 */ /* 0x040fe2000f8e02ff */
[----:B------:R-:W-:Y:S01]  /*7020*/  ULDC.64 UR8, c[0x0][0x480] ;  /* 0x0001200000087ab9 */ /* 0x000fe20000000a00 */
[----:B------:R-:W-:Y:S01]  /*7030*/  IMAD R9, R17, UR10, RZ ;  /* 0x0000000a11097c24 */ /* 0x000fe2000f8e02ff */
[----:B------:R-:W-:Y:S01]  /*7040*/  ULDC.64 UR12, c[0x0][0x488] ;  /* 0x00012200000c7ab9 */ /* 0x000fe20000000a00 */
[C---:B------:R-:W-:Y:S01]  /*7050*/  VIADD R23, R7.reuse, UR7 ;  /* 0x0000000707177c36 */ /* 0x040fe20008000000 */
[----:B------:R-:W-:Y:S02]  /*7060*/  SHF.R.S32.HI R6, RZ, 0x1f, R7 ;  /* 0x0000001fff067819 */ /* 0x000fe40000011407 */
[----:B------:R-:W-:Y:S02]  /*7070*/  IADD3 R10, P1, P2, R7, UR8, R2 ;  /* 0x00000008070a7c10 */ /* 0x000fe4000fa3e002 */
[----:B------:R-:W-:-:S02]  /*7080*/  SHF.R.S32.HI R8, RZ, 0x1f, R9 ;  /* 0x0000001fff087819 */ /* 0x000fc40000011409 */
[C---:B------:R-:W-:Y:S02]  /*7090*/  IADD3 R12, P3, P4, R9.reuse, UR12, R0 ;  /* 0x0000000c090c7c10 */ /* 0x040fe4000fc7e000 */
[----:B------:R-:W-:Y:S02]  /*70a0*/  IADD3 R9, R9, UR10, RZ ;  /* 0x0000000a09097c10 */ /* 0x000fe4000fffe0ff */
[----:B------:R-:W-:Y:S02]  /*70b0*/  IADD3.X R11, R6, UR9, RZ, P1, P2 ;  /* 0x00000009060b7c10 */ /* 0x000fe40008fe44ff */
[----:B------:R-:W-:Y:S02]  /*70c0*/  IADD3.X R13, R8, UR13, RZ, P3, P4 ;  /* 0x0000000d080d7c10 */ /* 0x000fe40009fe84ff */
[----:B------:R-:W-:Y:S01]  /*70d0*/  SHF.R.S32.HI R7, RZ, 0x1f, R23 ;  /* 0x0000001fff077819 */ /* 0x000fe20000011417 */
[----:B------:R0:W2:Y:S01]  /*70e0*/  LDG.E.U8.CONSTANT R20, desc[UR4][R10.64] ;  /* 0x000000040a147981 */ /* 0x0000a2000c1e9100 */
[----:B------:R-:W-:-:S02]  /*70f0*/  IADD3 R18, P1, P2, R23, UR8, R2 ;  /* 0x0000000817127c10 */ /* 0x000fc4000fa3e002 */
[----:B------:R-:W-:Y:S01]  /*7100*/  SHF.R.S32.HI R8, RZ, 0x1f, R9 ;  /* 0x0000001fff087819 */ /* 0x000fe20000011409 */
[----:B------:R1:W2:Y:S01]  /*7110*/  LDG.E.U8.CONSTANT R21, desc[UR4][R12.64] ;  /* 0x000000040c157981 */ /* 0x0002a2000c1e9100 */
[----:B------:R-:W-:Y:S02]  /*7120*/  IADD3 R6, P3, P4, R9, UR12, R0 ;  /* 0x0000000c09067c10 */ /* 0x000fe4000fc7e000 */
[----:B------:R-:W-:Y:S02]  /*7130*/  IADD3 R25, R23, UR7, RZ ;  /* 0x0000000717197c10 */ /* 0x000fe4000fffe0ff */
[----:B------:R-:W-:Y:S02]  /*7140*/  IADD3 R9, R9, UR10, RZ ;  /* 0x0000000a09097c10 */ /* 0x000fe4000fffe0ff */
[----:B------:R-:W-:Y:S02]  /*7150*/  IADD3.X R19, R7, UR9, RZ, P1, P2 ;  /* 0x0000000907137c10 */ /* 0x000fe40008fe44ff */
[----:B------:R-:W-:-:S02]  /*7160*/  IADD3.X R7, R8, UR13, RZ, P3, P4 ;  /* 0x0000000d08077c10 */ /* 0x000fc40009fe84ff */
[----:B------:R-:W-:Y:S01]  /*7170*/  SHF.R.S32.HI R22, RZ, 0x1f, R25 ;  /* 0x0000001fff167819 */ /* 0x000fe20000011419 */
[----:B------:R-:W3:Y:S01]  /*7180*/  LDG.E.U8.CONSTANT R18, desc[UR4][R18.64] ;  /* 0x0000000412127981 */ /* 0x000ee2000c1e9100 */
[C---:B------:R-:W-:Y:S01]  /*7190*/  IADD3 R8, P3, P4, R25.reuse, UR8, R2 ;  /* 0x0000000819087c10 */ /* 0x040fe2000fc7e002 */
[----:B------:R-:W-:Y:S01]  /*71a0*/  VIADD R25, R25, UR7 ;  /* 0x0000000719197c36 */ /* 0x000fe20008000000 */
[----:B------:R-:W-:Y:S01]  /*71b0*/  SHF.R.S32.HI R24, RZ, 0x1f, R9 ;  /* 0x0000001fff187819 */ /* 0x000fe20000011409 */
[----:B------:R4:W3:Y:S01]  /*71c0*/  LDG.E.U8.CONSTANT R23, desc[UR4][R6.64] ;  /* 0x0000000406177981 */ /* 0x0008e2000c1e9100 */
[C---:B0-----:R-:W-:Y:S02]  /*71d0*/  IADD3 R10, P1, P2, R9.reuse, UR12, R0 ;  /* 0x0000000c090a7c10 */ /* 0x041fe4000fa3e000 */
[----:B------:R-:W-:Y:S02]  /*71e0*/  IADD3 R27, R9, UR10, RZ ;  /* 0x0000000a091b7c10 */ /* 0x000fe4000fffe0ff */
[----:B------:R-:W-:-:S02]  /*71f0*/  IADD3.X R11, R24, UR13, RZ, P1, P2 ;  /* 0x0000000d180b7c10 */ /* 0x000fc40008fe44ff */
[----:B------:R-:W-:Y:S02]  /*7200*/  IADD3.X R9, R22, UR9, RZ, P3, P4 ;  /* 0x0000000916097c10 */ /* 0x000fe40009fe84ff */
[----:B-1----:R-:W-:Y:S02]  /*7210*/  SHF.R.S32.HI R13, RZ, 0x1f, R25 ;  /* 0x0000001fff0d7819 */ /* 0x002fe40000011419 */
[----:B----4-:R-:W-:Y:S01]  /*7220*/  SHF.R.S32.HI R7, RZ, 0x1f, R27 ;  /* 0x0000001fff077819 */ /* 0x010fe2000001141b */
[----:B------:R-:W4:Y:S01]  /*7230*/  LDG.E.U8.CONSTANT R8, desc[UR4][R8.64] ;  /* 0x0000000408087981 */ /* 0x000f22000c1e9100 */
[----:B------:R-:W-:Y:S02]  /*7240*/  IADD3 R6, P1, P2, R27, UR12, R0 ;  /* 0x0000000c1b067c10 */ /* 0x000fe4000fa3e000 */
[----:B------:R-:W-:Y:S01]  /*7250*/  IADD3 R12, P3, P4, R25, UR8, R2 ;  /* 0x00000008190c7c10 */ /* 0x000fe2000fc7e002 */
[----:B------:R-:W4:Y:S01]  /*7260*/  LDG.E.U8.CONSTANT R11, desc[UR4][R10.64] ;  /* 0x000000040a0b7981 */ /* 0x000f22000c1e9100 */
[----:B------:R-:W-:-:S02]  /*7270*/  IADD3.X R7, R7, UR13, RZ, P1, P2 ;  /* 0x0000000d07077c10 */ /* 0x000fc40008fe44ff */
[----:B------:R-:W-:-:S04]  /*7280*/  IADD3.X R13, R13, UR9, RZ, P3, P4 ;  /* 0x000000090d0d7c10 */ /* 0x000fc80009fe84ff */
        /* <DEDUP_REMOVED lines=11> */
[----:B------:R-:W-:Y:S05]  /*7340*/  BSYNC B2 ;  /* 0x0000000000027941 */ /* 0x000fea0003800000 */
.L_x_758:
        /* <DEDUP_REMOVED lines=14> */
[----:B------:R-:W2:Y:S01]  /*7430*/  LDG.E.U8.CONSTANT R6, desc[UR4][R6.64] ;  /* 0x0000000406067981 */ /* 0x000ea2000c1e9100 */
[----:B------:R-:W-:Y:S01]  /*7440*/  ISETP.NE.AND P0, PT, R14, 0x1, PT ;  /* 0x000000010e00780c */ /* 0x000fe20003f05270 */
[----:B--2--5:R-:W-:-:S12]  /*7450*/  IMAD R15, R6, R8, R15 ;  /* 0x00000008060f7224 */ /* 0x024fd800078e020f */
[----:B------:R-:W-:Y:S05]  /*7460*/  @!P0 BRA `(.L_x_760) ;  /* 0x0000000000648947 */ /* 0x000fea0003800000 */
[----:B------:R-:W-:Y:S01]  /*7470*/  ISETP.NE.AND P0, PT, R14, 0x2, PT ;  /* 0x000000020e00780c */ /* 0x000fe20003f05270 */
[----:B------:R-:W-:Y:S01]  /*7480*/  VIADD R11, R11, UR7 ;  /* 0x000000070b0b7c36 */ /* 0x000fe20008000000 */
[----:B------:R-:W-:-:S04]  /*7490*/  IADD3 R13, R17, UR10, RZ ;  /* 0x0000000a110d7c10 */ /* 0x000fc8000fffe0ff */
[----:B------:R-:W-:Y:S02]  /*74a0*/  SHF.R.S32.HI R7, RZ, 0x1f, R11 ;  /* 0x0000001fff077819 */ /* 0x000fe4000001140b */
[----:B------:R-:W-:Y:S02]  /*74b0*/  IADD3 R8, P1, P2, R11, UR8, R2 ;  /* 0x000000080b087c10 */ /* 0x000fe4000fa3e002 */
[----:B------:R-:W-:Y:S02]  /*74c0*/  SHF.R.S32.HI R10, RZ, 0x1f, R13 ;  /* 0x0000001fff0a7819 */ /* 0x000fe4000001140d */
[----:B------:R-:W-:Y:S02]  /*74d0*/  IADD3 R6, P3, P4, R13, UR12, R0 ;  /* 0x0000000c0d067c10 */ /* 0x000fe4000fc7e000 */
[----:B------:R-:W-:Y:S02]  /*74e0*/  IADD3.X R9, R7, UR9, RZ, P1, P2 ;  /* 0x0000000907097c10 */ /* 0x000fe40008fe44ff */
[----:B------:R-:W-:-:S02]  /*74f0*/  IADD3.X R7, R10, UR13, RZ, P3, P4 ;  /* 0x0000000d0a077c10 */ /* 0x000fc40009fe84ff */
[----:B------:R-:W-:Y:S01]  /*7500*/  @P0 IADD3 R11, R11, UR7, RZ ;  /* 0x000000070b0b0c10 */ /* 0x000fe2000fffe0ff */
[----:B------:R-:W2:Y:S01]  /*7510*/  LDG.E.U8.CONSTANT R8, desc[UR4][R8.64] ;  /* 0x0000000408087981 */ /* 0x000ea2000c1e9100 */
[----:B------:R-:W-:Y:S02]  /*7520*/  @P0 IADD3 R13, R13, UR10, RZ ;  /* 0x0000000a0d0d0c10 */ /* 0x000fe4000fffe0ff */
[----:B------:R-:W-:Y:S01]  /*7530*/  @P0 IADD3 R12, P1, P2, R11, UR8, R2 ;  /* 0x000000080b0c0c10 */ /* 0x000fe2000fa3e002 */
[----:B------:R-:W2:Y:S01]  /*7540*/  LDG.E.U8.CONSTANT R6, desc[UR4][R6.64] ;  /* 0x0000000406067981 */ /* 0x000ea2000c1e9100 */
[----:B------:R-:W-:Y:S02]  /*7550*/  @P0 SHF.R.S32.HI R11, RZ, 0x1f, R11 ;  /* 0x0000001fff0b0819 */ /* 0x000fe4000001140b */
[----:B------:R-:W-:Y:S02]  /*7560*/  @P0 IADD3 R10, P3, P4, R13, UR12, R0 ;  /* 0x0000000c0d0a0c10 */ /* 0x000fe4000fc7e000 */
[----:B------:R-:W-:-:S02]  /*7570*/  @P0 SHF.R.S32.HI R0, RZ, 0x1f, R13 ;  /* 0x0000001fff000819 */ /* 0x000fc4000001140d */
[----:B------:R-:W-:Y:S02]  /*7580*/  @P0 IADD3.X R13, R11, UR9, RZ, P1, P2 ;  /* 0x000000090b0d0c10 */ /* 0x000fe40008fe44ff */
[----:B------:R-:W-:-:S03]  /*7590*/  @P0 IADD3.X R11, R0, UR13, RZ, P3, P4 ;  /* 0x0000000d000b0c10 */ /* 0x000fc60009fe84ff */
[----:B------:R-:W3:Y:S04]  /*75a0*/  @P0 LDG.E.U8.CONSTANT R12, desc[UR4][R12.64] ;  /* 0x000000040c0c0981 */ /* 0x000ee8000c1e9100 */
[----:B------:R-:W3:Y:S01]  /*75b0*/  @P0 LDG.E.U8.CONSTANT R10, desc[UR4][R10.64] ;  /* 0x000000040a0a0981 */ /* 0x000ee2000c1e9100 */
[----:B--2---:R-:W-:-:S05]  /*75c0*/  IMAD R8, R6, R8, R15 ;  /* 0x0000000806087224 */ /* 0x004fca00078e020f */
[----:B------:R-:W-:-:S05]  /*75d0*/  PRMT R15, R8, 0x7610, R15 ;  /* 0x00007610080f7816 */ /* 0x000fca000000000f */
[----:B---3--:R-:W-:-:S05]  /*75e0*/  @P0 IMAD R0, R10, R12, R15 ;  /* 0x0000000c0a000224 */ /* 0x008fca00078e020f */
[----:B------:R-:W-:-:S07]  /*75f0*/  @P0 PRMT R15, R0, 0x7610, R15 ;  /* 0x00007610000f0816 */ /* 0x000fce000000000f */
.L_x_760:
[----:B-----5:R0:W-:Y:S02]  /*7600*/  STG.E.U8 desc[UR4][R4.64], R15 ;  /* 0x0000000f04007986 */ /* 0x0201e4000c101104 */
.L_x_757:
[----:B------:R-:W-:-:S07]  /*7610*/  VIADD R3, R3, 0x80 ;  /* 0x0000008003037836 */ /* 0x000fce0000000000 */
.L_x_749:
[----:B------:R-:W-:-:S13]  /*7620*/  ISETP.GE.AND P0, PT, R3, UR6, PT ;  /* 0x0000000603007c0c */ /* 0x000fda000bf06270 */
[----:B------:R-:W-:Y:S05]  /*7630*/  @P0 BRA `(.L_x_761) ;  /* 0x0000003800bc0947 */ /* 0x000fea0003800000 */
[----:B0-----:R-:W0:Y:S01]  /*7640*/  LDC R5, c[0x0][0x218] ;  /* 0x00008600ff057b82 */ /* 0x001e220000000800 */
[----:B------:R-:W-:Y:S01]  /*7650*/  HFMA2.MMA R2, -RZ, RZ, 0, 0 ;  /* 0x00000000ff027435 */ /* 0x000fe200000001ff */
[----:B------:R-:W-:Y:S02]  /*7660*/  MOV R0, RZ ;  /* 0x000000ff00007202 */ /* 0x000fe40000000f00 */
        /* <DEDUP_REMOVED lines=351> */
.L_x_762:
        /* <DEDUP_REMOVED lines=14> */
[----:B------:R-:W-:Y:S01]  /*8d40*/  HFMA2.MMA R17, -RZ, RZ, 0, 0 ;  /* 0x00000000ff117435 */ /* 0x000fe200000001ff */
[----:B------:R-:W-:Y:S01]  /*8d50*/  BSSY B2, `(.L_x_764) ;  /* 0x0000037000027945 */ /* 0x000fe20003800000 */
[----:B------:R-:W-:-:S09]  /*8d60*/  IADD3 R16, R7, -R14, RZ ;  /* 0x8000000e07107210 */ /* 0x000fd20007ffe0ff */
.L_x_765:
[----:B------:R-:W-:Y:S01]  /*8d70*/  ULDC UR10, c[0x0][0x498] ;  /* 0x00012600000a7ab9 */ /* 0x000fe20000000800 */
[----:B------:R-:W-:Y:S01]  /*8d80*/  ULDC UR7, c[0x0][0x494] ;  /* 0x0001250000077ab9 */ /* 0x000fe20000000800 */
[C---:B------:R-:W-:Y:S01]  /*8d90*/  IMAD R9, R17.reuse, UR10, RZ ;  /* 0x0000000a11097c24 */ /* 0x040fe2000f8e02ff */
[----:B------:R-:W-:Y:S01]  /*8da0*/  ULDC.64 UR12, c[0x0][0x488] ;  /* 0x00012200000c7ab9 */ /* 0x000fe20000000a00 */
[----:B------:R-:W-:Y:S01]  /*8db0*/  IMAD R7, R17, UR7, RZ ;  /* 0x0000000711077c24 */ /* 0x000fe2000f8e02ff */
[----:B------:R-:W-:Y:S02]  /*8dc0*/  ULDC.64 UR8, c[0x0][0x480] ;  /* 0x0001200000087ab9 */ /* 0x000fe40000000a00 */
[----:B------:R-:W-:Y:S02]  /*8dd0*/  SHF.R.S32.HI R8, RZ, 0x1f, R9 ;  /* 0x0000001fff087819 */ /* 0x000fe40000011409 */
[C---:B------:R-:W-:Y:S01]  /*8de0*/  IADD3 R12, P3, P4, R9.reuse, UR12, R0 ;  /* 0x0000000c090c7c10 */ /* 0x040fe2000fc7e000 */
[----:B------:R-:W-:Y:S01]  /*8df0*/  VIADD R9, R9, UR10 ;  /* 0x0000000a09097c36 */ /* 0x000fe20008000000 */
[----:B------:R-:W-:-:S02]  /*8e00*/  SHF.R.S32.HI R6, RZ, 0x1f, R7 ;  /* 0x0000001fff067819 */ /* 0x000fc40000011407 */
[C-C-:B------:R-:W-:Y:S02]  /*8e10*/  IADD3 R10, P1, P2, R7.reuse, UR8, R2.reuse ;  /* 0x00000008070a7c10 */ /* 0x140fe4000fa3e002 */
        /* <DEDUP_REMOVED lines=8> */
[C---:B------:R-:W-:Y:S02]  /*8ea0*/  IADD3 R6, P3, P4, R9.reuse, UR12, R0 ;  /* 0x0000000c09067c10 */ /* 0x040fe4000fc7e000 */
[----:B------:R-:W-:Y:S02]  /*8eb0*/  IADD3 R9, R9, UR10, RZ ;  /* 0x0000000a09097c10 */ /* 0x000fe4000fffe0ff */
[----:B------:R-:W-:Y:S02]  /*8ec0*/  IADD3 R25, R23, UR7, RZ ;  /* 0x0000000717197c10 */ /* 0x000fe4000fffe0ff */
[----:B------:R-:W-:Y:S01]  /*8ed0*/  IADD3.X R19, R7, UR9, RZ, P1, P2 ;  /* 0x0000000907137c10 */ /* 0x000fe20008fe44ff */
[----:B------:R-:W-:Y:S01]  /*8ee0*/  VIADD R27, R9, UR10 ;  /* 0x0000000a091b7c36 */ /* 0x000fe20008000000 */
[----:B------:R-:W-:-:S02]  /*8ef0*/  IADD3.X R7, R8, UR13, RZ, P3, P4 ;  /* 0x0000000d08077c10 */ /* 0x000fc40009fe84ff */
[----:B------:R-:W-:Y:S01]  /*8f00*/  SHF.R.S32.HI R24, RZ, 0x1f, R9 ;  /* 0x0000001fff187819 */ /* 0x000fe20000011409 */
[----:B------:R-:W3:Y:S01]  /*8f10*/  LDG.E.U8.CONSTANT R18, desc[UR4][R18.64] ;  /* 0x0000000412127981 */ /* 0x000ee2000c1e9100 */
[----:B0-----:R-:W-:Y:S02]  /*8f20*/  IADD3 R10, P1, P2, R9, UR12, R0 ;  /* 0x0000000c090a7c10 */ /* 0x001fe4000fa3e000 */
[----:B------:R-:W-:Y:S01]  /*8f30*/  SHF.R.S32.HI R22, RZ, 0x1f, R25 ;  /* 0x0000001fff167819 */ /* 0x000fe20000011419 */
[----:B------:R0:W3:Y:S01]  /*8f40*/  LDG.E.U8.CONSTANT R23, desc[UR4][R6.64] ;  /* 0x0000000406177981 */ /* 0x0000e2000c1e9100 */
[C---:B------:R-:W-:Y:S02]  /*8f50*/  IADD3 R8, P3, P4, R25.reuse, UR8, R2 ;  /* 0x0000000819087c10 */ /* 0x040fe4000fc7e002 */
[----:B------:R-:W-:Y:S02]  /*8f60*/  IADD3 R25, R25, UR7, RZ ;  /* 0x0000000719197c10 */ /* 0x000fe4000fffe0ff */
[----:B------:R-:W-:-:S02]  /*8f70*/  IADD3.X R11, R24, UR13, RZ, P1, P2 ;  /* 0x0000000d180b7c10 */ /* 0x000fc40008fe44ff */
[----:B------:R-:W-:Y:S02]  /*8f80*/  IADD3.X R9, R22, UR9, RZ, P3, P4 ;  /* 0x0000000916097c10 */ /* 0x000fe40009fe84ff */
[----:B-1----:R-:W-:Y:S02]  /*8f90*/  SHF.R.S32.HI R13, RZ, 0x1f, R25 ;  /* 0x0000001fff0d7819 */ /* 0x002fe40000011419 */
[----:B0-----:R-:W-:Y:S01]  /*8fa0*/  SHF.R.S32.HI R7, RZ, 0x1f, R27 ;  /* 0x0000001fff077819 */ /* 0x001fe2000001141b */
        /* <DEDUP_REMOVED lines=18> */
.L_x_764:
        /* <DEDUP_REMOVED lines=43> */
.L_x_766:
[----:B-----5:R0:W-:Y:S02]  /*9380*/  STG.E.U8 desc[UR4][R4.64], R15 ;  /* 0x0000000f04007986 */ /* 0x0201e4000c101104 */
.L_x_763:
[----:B------:R-:W-:-:S07]  /*9390*/  IADD3 R3, R3, 0x80, RZ ;  /* 0x0000008003037810 */ /* 0x000fce0007ffe0ff */
.L_x_755:
        /* <DEDUP_REMOVED lines=357> */
.L_x_768:
        /* <DEDUP_REMOVED lines=14> */
[----:B------:R-:W-:Y:S01]  /*aad0*/  HFMA2.MMA R17, -RZ, RZ, 0, 0 ;  /* 0x00000000ff117435 */ /* 0x000fe200000001ff */
[----:B------:R-:W-:Y:S01]  /*aae0*/  BSSY B2, `(.L_x_770) ;  /* 0x0000037000027945 */ /* 0x000fe20003800000 */
[----:B------:R-:W-:-:S09]  /*aaf0*/  IMAD.IADD R16, R7, 0x1, -R14 ;  /* 0x0000000107107824 */ /* 0x000fd200078e0a0e */
.L_x_771:
        /* <DEDUP_REMOVED lines=10> */
[----:B------:R-:W-:Y:S02]  /*aba0*/  IADD3 R23, R7, UR7, RZ ;  /* 0x0000000707177c10 */ /* 0x000fe4000fffe0ff */
[----:B------:R-:W-:Y:S02]  /*abb0*/  IADD3 R9, R9, UR10, RZ ;  /* 0x0000000a09097c10 */ /* 0x000fe4000fffe0ff */
[----:B------:R-:W-:Y:S02]  /*abc0*/  IADD3.X R11, R6, UR9, RZ, P1, P2 ;  /* 0x00000009060b7c10 */ /* 0x000fe40008fe44ff */
[----:B------:R-:W-:Y:S02]  /*abd0*/  IADD3.X R13, R8, UR13, RZ, P3, P4 ;  /* 0x0000000d080d7c10 */ /* 0x000fe40009fe84ff */
[----:B------:R-:W-:Y:S01]  /*abe0*/  SHF.R.S32.HI R7, RZ, 0x1f, R23 ;  /* 0x0000001fff077819 */ /* 0x000fe20000011417 */
[C---:B------:R-:W-:Y:S01]  /*abf0*/  VIADD R25, R23.reuse, UR7 ;  /* 0x0000000717197c36 */ /* 0x040fe20008000000 */
[----:B------:R-:W-:Y:S01]  /*ac00*/  IADD3 R18, P1, P2, R23, UR8, R2 ;  /* 0x0000000817127c10 */ /* 0x000fe2000fa3e002 */
[----:B------:R0:W2:Y:S01]  /*ac10*/  LDG.E.U8.CONSTANT R20, desc[UR4][R10.64] ;  /* 0x000000040a147981 */ /* 0x0000a2000c1e9100 */
[----:B------:R-:W-:-:S02]  /*ac20*/  SHF.R.S32.HI R8, RZ, 0x1f, R9 ;  /* 0x0000001fff087819 */ /* 0x000fc40000011409 */
[C-C-:B------:R-:W-:Y:S01]  /*ac30*/  IADD3 R6, P3, P4, R9.reuse, UR12, R0.reuse ;  /* 0x0000000c09067c10 */ /* 0x140fe2000fc7e000 */
[----:B------:R-:W2:Y:S01]  /*ac40*/  LDG.E.U8.CONSTANT R21, desc[UR4][R12.64] ;  /* 0x000000040c157981 */ /* 0x000ea2000c1e9100 */
[----:B------:R-:W-:Y:S02]  /*ac50*/  IADD3 R9, R9, UR10, RZ ;  /* 0x0000000a09097c10 */ /* 0x000fe4000fffe0ff */
[----:B------:R-:W-:Y:S02]  /*ac60*/  IADD3.X R19, R7, UR9, RZ, P1, P2 ;  /* 0x0000000907137c10 */ /* 0x000fe40008fe44ff */
[----:B------:R-:W-:Y:S02]  /*ac70*/  IADD3.X R7, R8, UR13, RZ, P3, P4 ;  /* 0x0000000d08077c10 */ /* 0x000fe40009fe84ff */
[----:B------:R-:W-:Y:S01]  /*ac80*/  SHF.R.S32.HI R24, RZ, 0x1f, R9 ;  /* 0x0000001fff187819 */ /* 0x000fe20000011409 */
[----:B------:R-:W3:Y:S01]  /*ac90*/  LDG.E.U8.CONSTANT R18, desc[UR4][R18.64] ;  /* 0x0000000412127981 */ /* 0x000ee2000c1e9100 */
[----:B0-----:R-:W-:-:S02]  /*aca0*/  IADD3 R10, P1, P2, R9, UR12, R0 ;  /* 0x0000000c090a7c10 */ /* 0x001fc4000fa3e000 */
[----:B------:R-:W-:Y:S01]  /*acb0*/  SHF.R.S32.HI R22, RZ, 0x1f, R25 ;  /* 0x0000001fff167819 */ /* 0x000fe20000011419 */
[----:B------:R0:W3:Y:S01]  /*acc0*/  LDG.E.U8.CONSTANT R23, desc[UR4][R6.64] ;  /* 0x0000000406177981 */ /* 0x0000e2000c1e9100 */
[----:B------:R-:W-:Y:S02]  /*acd0*/  IADD3 R8, P3, P4, R25, UR8, R2 ;  /* 0x0000000819087c10 */ /* 0x000fe4000fc7e002 */
[----:B------:R-:W-:Y:S02]  /*ace0*/  IADD3 R27, R9, UR10, RZ ;  /* 0x0000000a091b7c10 */ /* 0x000fe4000fffe0ff */
[----:B------:R-:W-:Y:S02]  /*acf0*/  IADD3 R25, R25, UR7, RZ ;  /* 0x0000000719197c10 */ /* 0x000fe4000fffe0ff */
[----:B------:R-:W-:Y:S02]  /*ad00*/  IADD3.X R11, R24, UR13, RZ, P1, P2 ;  /* 0x0000000d180b7c10 */ /* 0x000fe40008fe44ff */
[----:B------:R-:W-:-:S02]  /*ad10*/  IADD3.X R9, R22, UR9, RZ, P3, P4 ;  /* 0x0000000916097c10 */ /* 0x000fc40009fe84ff */
[----:B0-----:R-:W-:Y:S02]  /*ad20*/  SHF.R.S32.HI R7, RZ, 0x1f, R27 ;  /* 0x0000001fff077819 */ /* 0x001fe4000001141b */
[----:B------:R-:W-:Y:S01]  /*ad30*/  IADD3 R6, P1, P2, R27, UR12, R0 ;  /* 0x0000000c1b067c10 */ /* 0x000fe2000fa3e000 */
[----:B------:R-:W4:Y:S01]  /*ad40*/  LDG.E.U8.CONSTANT R8, desc[UR4][R8.64] ;  /* 0x0000000408087981 */ /* 0x000f22000c1e9100 */
[----:B------:R-:W-:Y:S02]  /*ad50*/  SHF.R.S32.HI R13, RZ, 0x1f, R25 ;  /* 0x0000001fff0d7819 */ /* 0x000fe40000011419 */
        /* <DEDUP_REMOVED lines=16> */
.L_x_770:
        /* <DEDUP_REMOVED lines=18> */
[----:B------:R-:W-:Y:S02]  /*af80*/  ISETP.NE.AND P0, PT, R14, 0x2, PT ;  /* 0x000000020e00780c */ /* 0x000fe40003f05270 */
[----:B------:R-:W-:Y:S02]  /*af90*/  IADD3 R11, R11, UR7, RZ ;  /* 0x000000070b0b7c10 */ /* 0x000fe4000fffe0ff */
[----:B------:R-:W-:Y:S02]  /*afa0*/  IADD3 R13, R17, UR10, RZ ;  /* 0x0000000a110d7c10 */ /* 0x000fe4000fffe0ff */
[----:B------:R-:W-:Y:S02]  /*afb0*/  SHF.R.S32.HI R7, RZ, 0x1f, R11 ;  /* 0x0000001fff077819 */ /* 0x000fe4000001140b */
[----:B------:R-:W-:Y:S02]  /*afc0*/  IADD3 R8, P1, P2, R11, UR8, R2 ;  /* 0x000000080b087c10 */ /* 0x000fe4000fa3e002 */
[----:B------:R-:W-:-:S02]  /*afd0*/  SHF.R.S32.HI R10, RZ, 0x1f, R13 ;  /* 0x0000001fff0a7819 */ /* 0x000fc4000001140d */
[----:B------:R-:W-:Y:S01]  /*afe0*/  IADD3 R6, P3, P4, R13, UR12, R0 ;  /* 0x0000000c0d067c10 */ /* 0x000fe2000fc7e000 */
[----:B------:R-:W-:Y:S01]  /*aff0*/  @P0 VIADD R11, R11, UR7 ;  /* 0x000000070b0b0c36 */ /* 0x000fe20008000000 */
[----:B------:R-:W-:Y:S02]  /*b000*/  IADD3.X R9, R7, UR9, RZ, P1, P2 ;  /* 0x0000000907097c10 */ /* 0x000fe40008fe44ff */
[----:B------:R-:W-:Y:S02]  /*b010*/  IADD3.X R7, R10, UR13, RZ, P3, P4 ;  /* 0x0000000d0a077c10 */ /* 0x000fe40009fe84ff */
[----:B------:R-:W-:Y:S01]  /*b020*/  @P0 IADD3 R13, R13, UR10, RZ ;  /* 0x0000000a0d0d0c10 */ /* 0x000fe2000fffe0ff */
[----:B------:R-:W2:Y:S01]  /*b030*/  LDG.E.U8.CONSTANT R8, desc[UR4][R8.64] ;  /* 0x0000000408087981 */ /* 0x000ea2000c1e9100 */
[----:B------:R-:W-:Y:S02]  /*b040*/  @P0 IADD3 R12, P1, P2, R11, UR8, R2 ;  /* 0x000000080b0c0c10 */ /* 0x000fe4000fa3e002 */
[----:B------:R-:W-:Y:S01]  /*b050*/  @P0 SHF.R.S32.HI R11, RZ, 0x1f, R11 ;  /* 0x0000001fff0b0819 */ /* 0x000fe2000001140b */
[----:B------:R-:W2:Y:S01]  /*b060*/  LDG.E.U8.CONSTANT R6, desc[UR4][R6.64] ;  /* 0x0000000406067981 */ /* 0x000ea2000c1e9100 */
[----:B------:R-:W-:-:S02]  /*b070*/  @P0 IADD3 R10, P3, P4, R13, UR12, R0 ;  /* 0x0000000c0d0a0c10 */ /* 0x000fc4000fc7e000 */
[----:B------:R-:W-:Y:S02]  /*b080*/  @P0 SHF.R.S32.HI R0, RZ, 0x1f, R13 ;  /* 0x0000001fff000819 */ /* 0x000fe4000001140d */
        /* <DEDUP_REMOVED lines=8> */
.L_x_772:
[----:B-----5:R0:W-:Y:S02]  /*b110*/  STG.E.U8 desc[UR4][R4.64], R15 ;  /* 0x0000000f04007986 */ /* 0x0201e4000c101104 */
.L_x_769:
[----:B------:R-:W-:-:S07]  /*b120*/  IADD3 R3, R3, 0x80, RZ ;  /* 0x0000008003037810 */ /* 0x000fce0007ffe0ff */
.L_x_761:
[----:B------:R-:W-:-:S13]  /*b130*/  ISETP.GE.AND P0, PT, R3, UR6, PT ;  /* 0x0000000603007c0c */ /* 0x000fda000bf06270 */
[----:B------:R-:W-:Y:S05]  /*b140*/  @P0 BREAK B0 ;  /* 0x0000000000000942 */ /* 0x000fea0003800000 */
[----:B------:R-:W-:Y:S05]  /*b150*/  @P0 BRA `(.L_x_767) ;  /* 0x0000001c005c0947 */ /* 0x000fea0003800000 */
[----:B------:R-:W-:Y:S05]  /*b160*/  BSYNC B0 ;  /* 0x0000000000007941 */ /* 0x000fea0003800000 */
.L_x_742:
        /* <DEDUP_REMOVED lines=354> */
.L_x_773:
        /* <DEDUP_REMOVED lines=17> */
.L_x_776:
        /* <DEDUP_REMOVED lines=15> */
[----:B------:R0:W2:Y:S01]  /*c990*/  LDG.E.U8.CONSTANT R20, desc[UR4][R10.64] ;  /* 0x000000040a147981 */ /* 0x0000a2000c1e9100 */
[----:B------:R-:W-:-:S02]  /*c9a0*/  IADD3 R18, P1, P2, R23, UR8, R2 ;  /* 0x0000000817127c10 */ /* 0x000fc4000fa3e002 */
[----:B------:R-:W-:Y:S01]  /*c9b0*/  SHF.R.S32.HI R8, RZ, 0x1f, R9 ;  /* 0x0000001fff087819 */ /* 0x000fe20000011409 */
[----:B------:R-:W2:Y:S01]  /*c9c0*/  LDG.E.U8.CONSTANT R21, desc[UR4][R12.64] ;  /* 0x000000040c157981 */ /* 0x000ea2000c1e9100 */
[C-C-:B------:R-:W-:Y:S01]  /*c9d0*/  IADD3 R6, P3, P4, R9.reuse, UR12, R0.reuse ;  /* 0x0000000c09067c10 */ /* 0x140fe2000fc7e000 */
[----:B------:R-:W-:Y:S01]  /*c9e0*/  VIADD R9, R9, UR10 ;  /* 0x0000000a09097c36 */ /* 0x000fe20008000000 */
        /* <DEDUP_REMOVED lines=32> */
[----:B------:R-:W-:Y:S05]  /*cbf0*/  BSYNC B2 ;  /* 0x0000000000027941 */ /* 0x000fea0003800000 */
.L_x_775:
        /* <DEDUP_REMOVED lines=24> */
[C-C-:B------:R-:W-:Y:S01]  /*cd80*/  IADD3 R6, P3, P4, R13.reuse, UR12, R0.reuse ;  /* 0x0000000c0d067c10 */ /* 0x140fe2000fc7e000 */
[----:B------:R-:W-:Y:S01]  /*cd90*/  @P0 VIADD R13, R13, UR10 ;  /* 0x0000000a0d0d0c36 */ /* 0x000fe20008000000 */
[----:B------:R-:W-:Y:S02]  /*cda0*/  IADD3.X R9, R7, UR9, RZ, P1, P2 ;  /* 0x0000000907097c10 */ /* 0x000fe40008fe44ff */
[----:B------:R-:W-:Y:S02]  /*cdb0*/  IADD3.X R7, R10, UR13, RZ, P3, P4 ;  /* 0x0000000d0a077c10 */ /* 0x000fe40009fe84ff */
[----:B------:R-:W-:Y:S01]  /*cdc0*/  @P0 IADD3 R11, R11, UR7, RZ ;  /* 0x000000070b0b0c10 */ /* 0x000fe2000fffe0ff */
[----:B------:R-:W2:Y:S01]  /*cdd0*/  LDG.E.U8.CONSTANT R8, desc[UR4][R8.64] ;  /* 0x0000000408087981 */ /* 0x000ea2000c1e9100 */
[----:B------:R-:W-:Y:S02]  /*cde0*/  @P0 IADD3 R10, P3, P4, R13, UR12, R0 ;  /* 0x0000000c0d0a0c10 */ /* 0x000fe4000fc7e000 */
[----:B------:R-:W-:Y:S01]  /*cdf0*/  @P0 IADD3 R12, P1, P2, R11, UR8, R2 ;  /* 0x000000080b0c0c10 */ /* 0x000fe2000fa3e002 */
[----:B------:R-:W2:Y:S01]  /*ce00*/  LDG.E.U8.CONSTANT R6, desc[UR4][R6.64] ;  /* 0x0000000406067981 */ /* 0x000ea2000c1e9100 */
[----:B------:R-:W-:-:S02]  /*ce10*/  @P0 SHF.R.S32.HI R11, RZ, 0x1f, R11 ;  /* 0x0000001fff0b0819 */ /* 0x000fc4000001140b */
        /* <DEDUP_REMOVED lines=9> */
.L_x_777:
[----:B-----5:R0:W-:Y:S02]  /*ceb0*/  STG.E.U8 desc[UR4][R4.64], R15 ;  /* 0x0000000f04007986 */ /* 0x0201e4000c101104 */
.L_x_774:
[----:B------:R-:W-:-:S07]  /*cec0*/  IADD3 R3, R3, 0x80, RZ ;  /* 0x0000008003037810 */ /* 0x000fce0007ffe0ff */
.L_x_767:
[----:B------:R-:W-:Y:S05]  /*ced0*/  BSYNC B1 ;  /* 0x0000000000017941 */ /* 0x000fea0003800000 */
.L_x_741:
[----:B------:R-:W-:Y:S05]  /*cee0*/  WARPSYNC.ALL ;  /* 0x0000000000007948 */ /* 0x000fea0003800000 */
[----:B------:R-:W-:-:S13]  /*cef0*/  ISETP.GE.AND P0, PT, R3, UR6, PT ;  /* 0x0000000603007c0c */ /* 0x000fda000bf06270 */
[----:B------:R-:W-:Y:S05]  /*cf00*/  @P0 EXIT ;  /* 0x000000000000094d */ /* 0x000fea0003800000 */
        /* <DEDUP_REMOVED lines=354> */
.L_x_778:
[----:B------:R-:W0:Y:S02]  /*e530*/  LDC R6, c[0x0][0x490] ;  /* 0x00012400ff067b82 */ /* 0x000e240000000800 */
[----:B0-----:R-:W-:-:S13]  /*e540*/  ISETP.GE.AND P0, PT, R6, 0x1, PT ;  /* 0x000000010600780c */ /* 0x001fda0003f06270 */
[----:B------:R-:W-:Y:S05]  /*e550*/  @!P0 EXIT ;  /* 0x000000000000894d */ /* 0x000fea0003800000 */
        /* <DEDUP_REMOVED lines=11> */
[----:B------:R-:W-:Y:S01]  /*e610*/  IADD3 R15, R15, -R14, RZ ;  /* 0x8000000e0f0f7210 */ /* 0x000fe20007ffe0ff */
[----:B------:R-:W-:Y:S01]  /*e620*/  ULDC UR6, c[0x0][0x494] ;  /* 0x0001250000067ab9 */ /* 0x000fe20000000800 */
[----:B------:R-:W-:Y:S01]  /*e630*/  MOV R16, RZ ;  /* 0x000000ff00107202 */ /* 0x000fe20000000f00 */
[----:B------:R-:W-:Y:S01]  /*e640*/  ULDC UR7, c[0x0][0x498] ;  /* 0x0001260000077ab9 */ /* 0x000fe20000000800 */
[----:B------:R-:W-:Y:S01]  /*e650*/  ULDC.64 UR8, c[0x0][0x480] ;  /* 0x0001200000087ab9 */ /* 0x000fe20000000a00 */
[----:B------:R-:W-:-:S05]  /*e660*/  ULDC.64 UR10, c[0x0][0x488] ;  /* 0x00012200000a7ab9 */ /* 0x000fca0000000a00 */
.L_x_780:
[C---:B------:R-:W-:Y:S02]  /*e670*/  IMAD R7, R16.reuse, UR6, RZ ;  /* 0x0000000610077c24 */ /* 0x040fe4000f8e02ff */
[----:B------:R-:W-:-:S03]  /*e680*/  IMAD R9, R16, UR7, RZ ;  /* 0x0000000710097c24 */ /* 0x000fc6000f8e02ff */
[----:B------:R-:W-:Y:S02]  /*e690*/  SHF.R.S32.HI R6, RZ, 0x1f, R7 ;  /* 0x0000001fff067819 */ /* 0x000fe40000011407 */
[C---:B------:R-:W-:Y:S01]  /*e6a0*/  IADD3 R18, P1, P2, R7.reuse, UR8, R4 ;  /* 0x0000000807127c10 */ /* 0x040fe2000fa3e004 */
[----:B------:R-:W-:Y:S01]  /*e6b0*/  VIADD R7, R7, UR6 ;  /* 0x0000000607077c36 */ /* 0x000fe20008000000 */
[----:B------:R-:W-:Y:S02]  /*e6c0*/  SHF.R.S32.HI R8, RZ, 0x1f, R9 ;  /* 0x0000001fff087819 */ /* 0x000fe40000011409 */
[C---:B------:R-:W-:Y:S02]  /*e6d0*/  IADD3 R10, P3, P4, R9.reuse, UR10, R0 ;  /* 0x0000000a090a7c10 */ /* 0x040fe4000fc7e000 */
[----:B------:R-:W-:Y:S02]  /*e6e0*/  IADD3 R9, R9, UR7, RZ ;  /* 0x0000000709097c10 */ /* 0x000fe4000fffe0ff */
[----:B------:R-:W-:-:S02]  /*e6f0*/  IADD3.X R19, R6, UR9, RZ, P1, P2 ;  /* 0x0000000906137c10 */ /* 0x000fc40008fe44ff */
[----:B------:R-:W-:Y:S02]  /*e700*/  IADD3.X R11, R8, UR11, RZ, P3, P4 ;  /* 0x0000000b080b7c10 */ /* 0x000fe40009fe84ff */
[----:B------:R-:W-:Y:S01]  /*e710*/  SHF.R.S32.HI R6, RZ, 0x1f, R7 ;  /* 0x0000001fff067819 */ /* 0x000fe20000011407 */
[----:B------:R0:W2:Y:S01]  /*e720*/  LDG.E.U8.CONSTANT R18, desc[UR4][R18.64] ;  /* 0x0000000412127981 */ /* 0x0000a2000c1e9100 */
[----:B------:R-:W-:Y:S02]  /*e730*/  IADD3 R20, P1, P2, R7, UR8, R4 ;  /* 0x0000000807147c10 */ /* 0x000fe4000fa3e004 */
[----:B------:R-:W-:Y:S01]  /*e740*/  SHF.R.S32.HI R8, RZ, 0x1f, R9 ;  /* 0x0000001fff087819 */ /* 0x000fe20000011409 */
[----:B------:R1:W2:Y:S01]  /*e750*/  LDG.E.U8.CONSTANT R17, desc[UR4][R10.64] ;  /* 0x000000040a117981 */ /* 0x0002a2000c1e9100 */
[----:B------:R-:W-:Y:S02]  /*e760*/  IADD3 R12, P3, P4, R9, UR10, R0 ;  /* 0x0000000a090c7c10 */ /* 0x000fe4000fc7e000 */
[----:B------:R-:W-:-:S02]  /*e770*/  IADD3 R7, R7, UR6, RZ ;  /* 0x0000000607077c10 */ /* 0x000fc4000fffe0ff */
[----:B------:R-:W-:Y:S02]  /*e780*/  IADD3 R9, R9, UR7, RZ ;  /* 0x0000000709097c10 */ /* 0x000fe4000fffe0ff */
[----:B------:R-:W-:Y:S01]  /*e790*/  IADD3.X R21, R6, UR9, RZ, P1, P2 ;  /* 0x0000000906157c10 */ /* 0x000fe20008fe44ff */
[C---:B0-----:R-:W-:Y:S01]  /*e7a0*/  VIADD R19, R7.reuse, UR6 ;  /* 0x0000000607137c36 */ /* 0x041fe20008000000 */
[----:B------:R-:W-:Y:S02]  /*e7b0*/  IADD3.X R13, R8, UR11, RZ, P3, P4 ;  /* 0x0000000b080d7c10 */ /* 0x000fe40009fe84ff */
[----:B------:R-:W-:Y:S01]  /*e7c0*/  SHF.R.S32.HI R22, RZ, 0x1f, R7 ;  /* 0x0000001fff167819 */ /* 0x000fe20000011407 */
[----:B------:R0:W3:Y:S01]  /*e7d0*/  LDG.E.U8.CONSTANT R20, desc[UR4][R20.64] ;  /* 0x0000000414147981 */ /* 0x0000e2000c1e9100 */
[----:B------:R-:W-:Y:S02]  /*e7e0*/  IADD3 R6, P1, P2, R7, UR8, R4 ;  /* 0x0000000807067c10 */ /* 0x000fe4000fa3e004 */
[----:B------:R-:W-:Y:S01]  /*e7f0*/  SHF.R.S32.HI R24, RZ, 0x1f, R9 ;  /* 0x0000001fff187819 */ /* 0x000fe20000011409 */
[----:B------:R4:W3:Y:S01]  /*e800*/  LDG.E.U8.CONSTANT R23, desc[UR4][R12.64] ;  /* 0x000000040c177981 */ /* 0x0008e2000c1e9100 */
[----:B------:R-:W-:-:S02]  /*e810*/  IADD3 R8, P3, P4, R9, UR10, R0 ;  /* 0x0000000a09087c10 */ /* 0x000fc4000fc7e000 */
[----:B-1----:R-:W-:Y:S02]  /*e820*/  IADD3 R11, R9, UR7, RZ ;  /* 0x00000007090b7c10 */ /* 0x002fe4000fffe0ff */
[----:B------:R-:W-:Y:S02]  /*e830*/  IADD3.X R7, R22, UR9, RZ, P1, P2 ;  /* 0x0000000916077c10 */ /* 0x000fe40008fe44ff */
[----:B------:R-:W-:Y:S02]  /*e840*/  IADD3.X R9, R24, UR11, RZ, P3, P4 ;  /* 0x0000000b18097c10 */ /* 0x000fe40009fe84ff */
[----:B0-----:R-:W-:Y:S01]  /*e850*/  SHF.R.S32.HI R21, RZ, 0x1f, R19 ;  /* 0x0000001fff157819 */ /* 0x001fe20000011413 */
[----:B------:R-:W3:Y:S01]  /*e860*/  LDG.E.U8.CONSTANT R6, desc[UR4][R6.64] ;  /* 0x0000000406067981 */ /* 0x000ee2000c1e9100 */
[----:B------:R-:W-:Y:S02]  /*e870*/  IADD3 R10, P1, P2, R19, UR8, R4 ;  /* 0x00000008130a7c10 */ /* 0x000fe4000fa3e004 */
[----:B----4-:R-:W-:Y:S01]  /*e880*/  SHF.R.S32.HI R13, RZ, 0x1f, R11 ;  /* 0x0000001fff0d7819 */ /* 0x010fe2000001140b */
[----:B------:R-:W4:Y:S01]  /*e890*/  LDG.E.U8.CONSTANT R8, desc[UR4][R8.64] ;  /* 0x0000000408087981 */ /* 0x000f22000c1e9100 */
[----:B------:R-:W-:-:S02]  /*e8a0*/  IADD3 R12, P3, P4, R11, UR10, R0 ;  /* 0x0000000a0b0c7c10 */ /* 0x000fc4000fc7e000 */
[----:B------:R-:W-:Y:S02]  /*e8b0*/  IADD3.X R11, R21, UR9, RZ, P1, P2 ;  /* 0x00000009150b7c10 */ /* 0x000fe40008fe44ff */
        /* <DEDUP_REMOVED lines=12> */
.L_x_779:
        /* <DEDUP_REMOVED lines=22> */
[----:B------:R-:W-:Y:S02]  /*eae0*/  IADD3 R8, P1, P2, R11, UR6, R4 ;  /* 0x000000060b087c10 */ /* 0x000fe4000fa3e004 */
[----:B------:R-:W-:Y:S02]  /*eaf0*/  SHF.R.S32.HI R14, RZ, 0x1f, R13 ;  /* 0x0000001fff0e7819 */ /* 0x000fe4000001140d */
[----:B------:R-:W-:Y:S02]  /*eb00*/  IADD3 R6, P3, P4, R13, UR8, R0 ;  /* 0x000000080d067c10 */ /* 0x000fe4000fc7e000 */
[----:B------:R-:W-:Y:S02]  /*eb10*/  @P0 IADD3 R11, R11, R10, RZ ;  /* 0x0000000a0b0b0210 */ /* 0x000fe40007ffe0ff */
[----:B------:R-:W-:-:S02]  /*eb20*/  @P0 IADD3 R13, R13, R12, RZ ;  /* 0x0000000c0d0d0210 */ /* 0x000fc40007ffe0ff */
[----:B------:R-:W-:Y:S02]  /*eb30*/  IADD3.X R9, R7, UR7, RZ, P1, P2 ;  /* 0x0000000707097c10 */ /* 0x000fe40008fe44ff */
[----:B------:R-:W-:Y:S02]  /*eb40*/  IADD3.X R7, R14, UR9, RZ, P3, P4 ;  /* 0x000000090e077c10 */ /* 0x000fe40009fe84ff */
[----:B------:R-:W-:Y:S01]  /*eb50*/  @P0 IADD3 R12, P1, P2, R11, UR6, R4 ;  /* 0x000000060b0c0c10 */ /* 0x000fe2000fa3e004 */
[----:B------:R-:W2:Y:S01]  /*eb60*/  LDG.E.U8.CONSTANT R8, desc[UR4][R8.64] ;  /* 0x0000000408087981 */ /* 0x000ea2000c1e9100 */
[----:B------:R-:W-:Y:S02]  /*eb70*/  @P0 SHF.R.S32.HI R11, RZ, 0x1f, R11 ;  /* 0x0000001fff0b0819 */ /* 0x000fe4000001140b */
[----:B------:R-:W-:Y:S01]  /*eb80*/  @P0 IADD3 R10, P3, P4, R13, UR8, R0 ;  /* 0x000000080d0a0c10 */ /* 0x000fe2000fc7e000 */
        /* <DEDUP_REMOVED lines=9> */
.L_x_781:
[----:B-----5:R-:W-:Y:S01]  /*ec20*/  STG.E.U8 desc[UR4][R2.64], R5 ;  /* 0x0000000502007986 */ /* 0x020fe2000c101104 */
[----:B------:R-:W-:Y:S05]  /*ec30*/  EXIT ;  /* 0x000000000000794d */ /* 0x000fea0003800000 */
.L_x_782:
        /* <DEDUP_REMOVED lines=12> */
.L_x_842:


//--------------------- .text._ZN2at6native69_GLOBAL__N__64f4e359_31_FunctionOfAMatrixUtilsKernel_cu_75b981de_306816_elemwise_kernelILi128ELi8EZNS1_43_compute_linear_combination_internal_kernelIhEEvRNS_14TensorIteratorEiiiEUliE_EEviT1_ --------------------------
	.section	.text._ZN2at6native69_GLOBAL__N__64f4e359_31_FunctionOfAMatrixUtilsKernel_cu_75b981de_306816_elemwise_kernelILi128ELi8EZNS1_43_compute_linear_combination_internal_kernelIhEEvRNS_14TensorIteratorEiiiEUliE_EEviT1_,"ax",@progbits
	.align	128
.text._ZN2at6native69_GLOBAL__N__64f4e359_31_FunctionOfAMatrixUtilsKernel_cu_75b981de_306816_elemwise_kernelILi128ELi8EZNS1_43_compute_linear_combination_internal_kernelIhEEvRNS_14TensorIteratorEiiiEUliE_EEviT1_:
        .type           _ZN2at6native69_GLOBAL__N__64f4e359_31_FunctionOfAMatrixUtilsKernel_cu_75b981de_306816_elemwise_kernelILi128ELi8EZNS1_43_compute_linear_combination_internal_kernelIhEEvRNS_14TensorIteratorEiiiEUliE_EEviT1_,@function
        .size           _ZN2at6native69_GLOBAL__N__64f4e359_31_FunctionOfAMatrixUtilsKernel_cu_75b981de_306816_elemwise_kernelILi128ELi8EZNS1_43_compute_linear_combination_internal_kernelIhEEvRNS_14TensorIteratorEiiiEUliE_EEviT1_,(.L_x_843 - _ZN2at6native69_GLOBAL__N__64f4e359_31_FunctionOfAMatrixUtilsKernel_cu_75b981de_306816_elemwise_kernelILi128ELi8EZNS1_43_compute_linear_combination_internal_kernelIhEEvRNS_14TensorIteratorEiiiEUliE_EEviT1_)
        .other          _ZN2at6native69_GLOBAL__N__64f4e359_31_FunctionOfAMatrixUtilsKernel_cu_75b981de_306816_elemwise_kernelILi128ELi8EZNS1_43_compute_linear_combination_internal_kernelIhEEvRNS_14TensorIteratorEiiiEUliE_EEviT1_,@"STO_CUDA_ENTRY STV_DEFAULT"
_ZN2at6native69_GLOBAL__N__64f4e359_31_FunctionOfAMatrixUtilsKernel_cu_75b981de_306816_elemwise_kernelILi128ELi8EZNS1_43_compute_linear_combination_internal_kernelIhEEvRNS_14TensorIteratorEiiiEUliE_EEviT1_:
        /* <DEDUP_REMOVED lines=364> */
.L_x_785:
        /* <DEDUP_REMOVED lines=20> */
.L_x_788:
        /* <DEDUP_REMOVED lines=49> */
.L_x_787:
        /* <DEDUP_REMOVED lines=42> */
.L_x_789:
[----:B-----5:R0:W-:Y:S02]  /*1db0*/  STG.E.U8 desc[UR4][R2.64], R15 ;  /* 0x0000000f02007986 */ /* 0x0201e4000c101104 */
.L_x_786:
[----:B0-----:R-:W-:-:S07]  /*1dc0*/  IADD3 R3, R5, 0x80, RZ ;  /* 0x0000008005037810 */ /* 0x001fce0007ffe0ff */
.L_x_784:
[----:B------:R-:W-:Y:S05]  /*1dd0*/  BSYNC B0 ;  /* 0x0000000000007941 */ /* 0x000fea0003800000 */
.L_x_783:
        /* <DEDUP_REMOVED lines=358> */
.L_x_793:
        /* <DEDUP_REMOVED lines=20> */
.L_x_796:
        /* <DEDUP_REMOVED lines=49> */
.L_x_795:
        /* <DEDUP_REMOVED lines=42> */
.L_x_797:
[----:B-----5:R0:W-:Y:S02]  /*3b30*/  STG.E.U8 desc[UR4][R4.64], R15 ;  /* 0x0000000f04007986 */ /* 0x0201e4000c101104 */
.L_x_794:
        /* <DEDUP_REMOVED lines=357> */
.L_x_799:
        /* <DEDUP_REMOVED lines=20> */
.L_x_802:
        /* <DEDUP_REMOVED lines=49> */
.L_x_801:
        /* <DEDUP_REMOVED lines=42> */
.L_x_803:
[----:B-----5:R0:W-:Y:S02]  /*5880*/  STG.E.U8 desc[UR4][R4.64], R15 ;  /* 0x0000000f04007986 */ /* 0x0201e4000c101104 */
.L_x_800:
[----:B------:R-:W-:-:S07]  /*5890*/  IADD3 R3, R3, 0x80, RZ ;  /* 0x0000008003037810 */ /* 0x000fce0007ffe0ff */
.L_x_792:
        /* <DEDUP_REMOVED lines=356> */
.L_x_805:
        /* <DEDUP_REMOVED lines=17> */
.L_x_808:
        /* <DEDUP_REMOVED lines=54> */
.L_x_807:
        /* <DEDUP_REMOVED lines=43> */
.L_x_809:
[----:B-----5:R0:W-:Y:S02]  /*7600*/  STG.E.U8 desc[UR4][R4.64], R15 ;  /* 0x0000000f04007986 */ /* 0x0201e4000c101104 */
.L_x_806:
[----:B------:R-:W-:-:S07]  /*7610*/  VIADD R3, R3, 0x80 ;  /* 0x0000008003037836 */ /* 0x000fce0000000000 */
.L_x_798:
        /* <DEDUP_REMOVED lines=356> */
.L_x_811:
        /* <DEDUP_REMOVED lines=17> */
.L_x_814:
        /* <DEDUP_REMOVED lines=54> */
.L_x_813:
        /* <DEDUP_REMOVED lines=43> */
.L_x_815:
[----:B-----5:R0:W-:Y:S02]  /*9380*/  STG.E.U8 desc[UR4][R4.64], R15 ;  /* 0x0000000f04007986 */ /* 0x0201e4000c101104 */
.L_x_812:
[----:B------:R-:W-:-:S07]  /*9390*/  IADD3 R3, R3, 0x80, RZ ;  /* 0x0000008003037810 */ /* 0x000fce0007ffe0ff */
.L_x_804:
        /* <DEDUP_REMOVED lines=357> */
.L_x_817:
        /* <DEDUP_REMOVED lines=17> */
.L_x_820:
        /* <DEDUP_REMOVED lines=54> */
.L_x_819:
        /* <DEDUP_REMOVED lines=43> */
.L_x_821:
[----:B-----5:R0:W-:Y:S02]  /*b110*/  STG.E.U8 desc[UR4][R4.64], R15 ;  /* 0x0000000f04007986 */ /* 0x0201e4000c101104 */
.L_x_818:
[----:B------:R-:W-:-:S07]  /*b120*/  IADD3 R3, R3, 0x80, RZ ;  /* 0x0000008003037810 */ /* 0x000fce0007ffe0ff */
.L_x_810:
[----:B------:R-:W-:-:S13]  /*b130*/  ISETP.GE.AND P0, PT, R3, UR6, PT ;  /* 0x0000000603007c0c */ /* 0x000fda000bf06270 */
[----:B------:R-:W-:Y:S05]  /*b140*/  @P0 BREAK B0 ;  /* 0x0000000000000942 */ /* 0x000fea0003800000 */
[----:B------:R-:W-:Y:S05]  /*b150*/  @P0 BRA `(.L_x_816) ;  /* 0x0000001c005c0947 */ /* 0x000fea0003800000 */
[----:B------:R-:W-:Y:S05]  /*b160*/  BSYNC B0 ;  /* 0x0000000000007941 */ /* 0x000fea0003800000 */
.L_x_791:
        /* <DEDUP_REMOVED lines=354> */
.L_x_822:
        /* <DEDUP_REMOVED lines=17> */
.L_x_825:
        /* <DEDUP_REMOVED lines=54> */
.L_x_824:
        /* <DEDUP_REMOVED lines=43> */
.L_x_826:
[----:B-----5:R0:W-:Y:S02]  /*ceb0*/  STG.E.U8 desc[UR4][R4.64], R15 ;  /* 0x0000000f04007986 */ /* 0x0201e4000c101104 */
.L_x_823:
[----:B------:R-:W-:-:S07]  /*cec0*/  IADD3 R3, R3, 0x80, RZ ;  /* 0x0000008003037810 */ /* 0x000fce0007ffe0ff */
.L_x_816:
[----:B------:R-:W-:Y:S05]  /*ced0*/  BSYNC B1 ;  /* 0x0000000000017941 */ /* 0x000fea0003800000 */
.L_x_790:
        /* <DEDUP_REMOVED lines=357> */
.L_x_827:
        /* <DEDUP_REMOVED lines=20> */
.L_x_829:
        /* <DEDUP_REMOVED lines=49> */
.L_x_828:
        /* <DEDUP_REMOVED lines=42> */
.L_x_830:
[----:B-----5:R-:W-:Y:S01]  /*ec20*/  STG.E.U8 desc[UR4][R2.64], R5 ;  /* 0x0000000502007986 */ /* 0x020fe2000c101104 */
[----:B------:R-:W-:Y:S05]  /*ec30*/  EXIT ;  /* 0x000000000000794d */ /* 0x000fea0003800000 */
.L_x_831:
        /* <DEDUP_REMOVED lines=12> */
.L_x_843:


//--------------------- .nv.shared.reserved.0     --------------------------
	.section	.nv.shared.reserved.0,"aw",@nobits
	.weak		__nv_reservedSMEM_offset_0_alias
	.size		__nv_reservedSMEM_offset_0_alias, 0, 0
	.other		__nv_reservedSMEM_offset_0_alias,@"STO_CUDA_RESERVED_SHARED STV_DEFAULT"
__nv_reservedSMEM_offset_0_alias:
	.zero		0


//--------------------- .nv.global                --------------------------
	.section	.nv.global,"aw",@nobits
.nv.global:
	.type		_ZN67_INTERNAL_64f4e359_31_FunctionOfAMatrixUtilsKernel_cu_75b981de_30684cuda3std3__48in_placeE,@object
	.size		_ZN67_INTERNAL_64f4e359_31_FunctionOfAMatrixUtilsKernel_cu_75b981de_30684cuda3std3__48in_placeE,(_ZN67_INTERNAL_64f4e359_31_FunctionOfAMatrixUtilsKernel_cu_75b981de_30684cuda3std6ranges3__45__cpo8distanceE - _ZN67_INTERNAL_64f4e359_31_FunctionOfAMatrixUtilsKernel_cu_75b981de_30684cuda3std3__48in_placeE)
_ZN67_INTERNAL_64f4e359_31_FunctionOfAMatrixUtilsKernel_cu_75b981de_30684cuda3std3__48in_placeE:
	.zero		1
	.type		_ZN67_INTERNAL_64f4e359_31_FunctionOfAMatrixUtilsKernel_cu_75b981de_30684cuda3std6ranges3__45__cpo8distanceE,@object
	.size		_ZN67_INTERNAL_64f4e359_31_FunctionOfAMatrixUtilsKernel_cu_75b981de_30684cuda3std6ranges3__45__cpo8distanceE,(_ZN67_INTERNAL_64f4e359_31_FunctionOfAMatrixUtilsKernel_cu_75b981de_30684cuda3std3__45__cpo6cbeginE - _ZN67_INTERNAL_64f4e359_31_FunctionOfAMatrixUtilsKernel_cu_75b981de_30684cuda3std6ranges3__45__cpo8distanceE)
_ZN67_INTERNAL_64f4e359_31_FunctionOfAMatrixUtilsKernel_cu_75b981de_30684cuda3std6ranges3__45__cpo8distanceE:
	.zero		1
	.type		_ZN67_INTERNAL_64f4e359_31_FunctionOfAMatrixUtilsKernel_cu_75b981de_30684cuda3std3__45__cpo6cbeginE,@object
	.size		_ZN67_INTERNAL_64f4e359_31_FunctionOfAMatrixUtilsKernel_cu_75b981de_30684cuda3std3__45__cpo6cbeginE,(_ZN67_INTERNAL_64f4e359_31_FunctionOfAMatrixUtilsKernel_cu_75b981de_30684cuda3std6ranges3__45__cpo7advanceE - _ZN67_INTERNAL_64f4e359_31_FunctionOfAMatrixUtilsKernel_cu_75b981de_30684cuda3std3__45__cpo6cbeginE)
_ZN67_INTERNAL_64f4e359_31_FunctionOfAMatrixUtilsKernel_cu_75b981de_30684cuda3std3__45__cpo6cbeginE:
	.zero		1
	.type		_ZN67_INTERNAL_64f4e359_31_FunctionOfAMatrixUtilsKernel_cu_75b981de_30684cuda3std6ranges3__45__cpo7advanceE,@object
	.size		_ZN67_INTERNAL_64f4e359_31_FunctionOfAMatrixUtilsKernel_cu_75b981de_30684cuda3std6ranges3__45__cpo7advanceE,(_ZN67_INTERNAL_64f4e359_31_FunctionOfAMatrixUtilsKernel_cu_75b981de_30684cuda3std3__45__cpo7crbeginE - _ZN67_INTERNAL_64f4e359_31_FunctionOfAMatrixUtilsKernel_cu_75b981de_30684cuda3std6ranges3__45__cpo7advanceE)
_ZN67_INTERNAL_64f4e359_31_FunctionOfAMatrixUtilsKernel_cu_75b981de_30684cuda3std6ranges3__45__cpo7advanceE:
	.zero		1
	.type		_ZN67_INTERNAL_64f4e359_31_FunctionOfAMatrixUtilsKernel_cu_75b981de_30684cuda3std3__45__cpo7crbeginE,@object
	.size		_ZN67_INTERNAL_64f4e359_31_FunctionOfAMatrixUtilsKernel_cu_75b981de_30684cuda3std3__45__cpo7crbeginE,(_ZN67_INTERNAL_64f4e359_31_FunctionOfAMatrixUtilsKernel_cu_75b981de_30684cuda3std6ranges3__45__cpo4dataE - _ZN67_INTERNAL_64f4e359_31_FunctionOfAMatrixUtilsKernel_cu_75b981de_30684cuda3std3__45__cpo7crbeginE)
_ZN67_INTERNAL_64f4e359_31_FunctionOfAMatrixUtilsKernel_cu_75b981de_30684cuda3std3__45__cpo7crbeginE:
	.zero		1
	.type		_ZN67_INTERNAL_64f4e359_31_FunctionOfAMatrixUtilsKernel_cu_75b981de_30684cuda3std6ranges3__45__cpo4dataE,@object
	.size		_ZN67_INTERNAL_64f4e359_31_FunctionOfAMatrixUtilsKernel_cu_75b981de_30684cuda3std6ranges3__45__cpo4dataE,(_ZN67_INTERNAL_64f4e359_31_FunctionOfAMatrixUtilsKernel_cu_75b981de_30684cuda3std6ranges3__45__cpo5beginE - _ZN67_INTERNAL_64f4e359_31_FunctionOfAMatrixUtilsKernel_cu_75b981de_30684cuda3std6ranges3__45__cpo4dataE)
_ZN67_INTERNAL_64f4e359_31_FunctionOfAMatrixUtilsKernel_cu_75b981de_30684cuda3std6ranges3__45__cpo4dataE:
	.zero		1
	.type		_ZN67_INTERNAL_64f4e359_31_FunctionOfAMatrixUtilsKernel_cu_75b981de_30684cuda3std6ranges3__45__cpo5beginE,@object
	.size		_ZN67_INTERNAL_64f4e359_31_FunctionOfAMatrixUtilsKernel_cu_75b981de_30684cuda3std6ranges3__45__cpo5beginE,(_ZN67_INTERNAL_64f4e359_31_FunctionOfAMatrixUtilsKernel_cu_75b981de_30684cuda3std3__469_GLOBAL__N__64f4e359_31_FunctionOfAMatrixUtilsKernel_cu_75b981de_30686ignoreE - _ZN67_INTERNAL_64f4e359_31_FunctionOfAMatrixUtilsKernel_cu_75b981de_30684cuda3std6ranges3__45__cpo5beginE)
_ZN67_INTERNAL_64f4e359_31_FunctionOfAMatrixUtilsKernel_cu_75b981de_30684cuda3std6ranges3__45__cpo5beginE:
	.zero		1
	.type		_ZN67_INTERNAL_64f4e359_31_FunctionOfAMatrixUtilsKernel_cu_75b981de_30684cuda3std3__469_GLOBAL__N__64f4e359_31_FunctionOfAMatrixUtilsKernel_cu_75b981de_30686ignoreE,@object
	.size		_ZN67_INTERNAL_64f4e359_31_FunctionOfAMatrixUtilsKernel_cu_75b981de_30684cuda3std3__469_GLOBAL__N__64f4e359_31_FunctionOfAMatrixUtilsKernel_cu_75b981de_30686ignoreE,(_ZN67_INTERNAL_64f4e359_31_FunctionOfAMatrixUtilsKernel_cu_75b981de_30684cuda3std6ranges3__45__cpo4sizeE - _ZN67_INTERNAL_64f4e359_31_FunctionOfAMatrixUtilsKernel_cu_75b981de_30684cuda3std3__469_GLOBAL__N__64f4e359_31_FunctionOfAMatrixUtilsKernel_cu_75b981de_30686ignoreE)
_ZN67_INTERNAL_64f4e359_31_FunctionOfAMatrixUtilsKernel_cu_75b981de_30684cuda3std3__469_GLOBAL__N__64f4e359_31_FunctionOfAMatrixUtilsKernel_cu_75b981de_30686ignoreE:
	.zero		1
	.type		_ZN67_INTERNAL_64f4e359_31_FunctionOfAMatrixUtilsKernel_cu_75b981de_30684cuda3std6ranges3__45__cpo4sizeE,@object
	.size		_ZN67_INTERNAL_64f4e359_31_FunctionOfAMatrixUtilsKernel_cu_75b981de_30684cuda3std6ranges3__45__cpo4sizeE,(_ZN67_INTERNAL_64f4e359_31_FunctionOfAMatrixUtilsKernel_cu_75b981de_30684cuda3std3__45__cpo5beginE - _ZN67_INTERNAL_64f4e359_31_FunctionOfAMatrixUtilsKernel_cu_75b981de_30684cuda3std6ranges3__45__cpo4sizeE)
_ZN67_INTERNAL_64f4e359_31_FunctionOfAMatrixUtilsKernel_cu_75b981de_30684cuda3std6ranges3__45__cpo4sizeE:
	.zero		1
	.type		_ZN67_INTERNAL_64f4e359_31_FunctionOfAMatrixUtilsKernel_cu_75b981de_30684cuda3std3__45__cpo5beginE,@object
	.size		_ZN67_INTERNAL_64f4e359_31_FunctionOfAMatrixUtilsKernel_cu_75b981de_30684cuda3std3__45__cpo5beginE,(_ZN67_INTERNAL_64f4e359_31_FunctionOfAMatrixUtilsKernel_cu_75b981de_30684cuda3std6ranges3__45__cpo6cbeginE - _ZN67_INTERNAL_64f4e359_31_FunctionOfAMatrixUtilsKernel_cu_75b981de_30684cuda3std3__45__cpo5beginE)
_ZN67_INTERNAL_64f4e359_31_FunctionOfAMatrixUtilsKernel_cu_75b981de_30684cuda3std3__45__cpo5beginE:
	.zero		1
	.type		_ZN67_INTERNAL_64f4e359_31_FunctionOfAMatrixUtilsKernel_cu_75b981de_30684cuda3std6ranges3__45__cpo6cbeginE,@object
	.size		_ZN67_INTERNAL_64f4e359_31_FunctionOfAMatrixUtilsKernel_cu_75b981de_30684cuda3std6ranges3__45__cpo6cbeginE,(_ZN67_INTERNAL_64f4e359_31_FunctionOfAMatrixUtilsKernel_cu_75b981de_30684cuda3std3__45__cpo6rbeginE - _ZN67_INTERNAL_64f4e359_31_FunctionOfAMatrixUtilsKernel_cu_75b981de_30684cuda3std6ranges3__45__cpo6cbeginE)
_ZN67_INTERNAL_64f4e359_31_FunctionOfAMatrixUtilsKernel_cu_75b981de_30684cuda3std6ranges3__45__cpo6cbeginE:
	.zero		1
	.type		_ZN67_INTERNAL_64f4e359_31_FunctionOfAMatrixUtilsKernel_cu_75b981de_30684cuda3std3__45__cpo6rbeginE,@object
	.size		_ZN67_INTERNAL_64f4e359_31_FunctionOfAMatrixUtilsKernel_cu_75b981de_30684cuda3std3__45__cpo6rbeginE,(_ZN67_INTERNAL_64f4e359_31_FunctionOfAMatrixUtilsKernel_cu_75b981de_30684cuda3std6ranges3__45__cpo4nextE - _ZN67_INTERNAL_64f4e359_31_FunctionOfAMatrixUtilsKernel_cu_75b981de_30684cuda3std3__45__cpo6rbeginE)
_ZN67_INTERNAL_64f4e359_31_FunctionOfAMatrixUtilsKernel_cu_75b981de_30684cuda3std3__45__cpo6rbeginE:
	.zero		1
	.type		_ZN67_INTERNAL_64f4e359_31_FunctionOfAMatrixUtilsKernel_cu_75b981de_30684cuda3std6ranges3__45__cpo4nextE,@object
	.size		_ZN67_INTERNAL_64f4e359_31_FunctionOfAMatrixUtilsKernel_cu_75b981de_30684cuda3std6ranges3__45__cpo4nextE,(_ZN67_INTERNAL_64f4e359_31_FunctionOfAMatrixUtilsKernel_cu_75b981de_30684cuda3std6ranges3__45__cpo4swapE - _ZN67_INTERNAL_64f4e359_31_FunctionOfAMatrixUtilsKernel_cu_75b981de_30684cuda3std6ranges3__45__cpo4nextE)
_ZN67_INTERNAL_64f4e359_31_FunctionOfAMatrixUtilsKernel_cu_75b981de_30684cuda3std6ranges3__45__cpo4nextE:
	.zero		1
	.type		_ZN67_INTERNAL_64f4e359_31_FunctionOfAMatrixUtilsKernel_cu_75b981de_30684cuda3std6ranges3__45__cpo4swapE,@object
	.size		_ZN67_INTERNAL_64f4e359_31_FunctionOfAMatrixUtilsKernel_cu_75b981de_30684cuda3std6ranges3__45__cpo4swapE,(_ZN67_INTERNAL_64f4e359_31_FunctionOfAMatrixUtilsKernel_cu_75b981de_30684cuda3std3__420unreachable_sentinelE - _ZN67_INTERNAL_64f4e359_31_FunctionOfAMatrixUtilsKernel_cu_75b981de_30684cuda3std6ranges3__45__cpo4swapE)
_ZN67_INTERNAL_64f4e359_31_FunctionOfAMatrixUtilsKernel_cu_75b981de_30684cuda3std6ranges3__45__cpo4swapE:
	.zero		1
	.type		_ZN67_INTERNAL_64f4e359_31_FunctionOfAMatrixUtilsKernel_cu_75b981de_30684cuda3std3__420unreachable_sentinelE,@object
	.size		_ZN67_INTERNAL_64f4e359_31_FunctionOfAMatrixUtilsKernel_cu_75b981de_30684cuda3std3__420unreachable_sentinelE,(_ZN67_INTERNAL_64f4e359_31_FunctionOfAMatrixUtilsKernel_cu_75b981de_30686thrust23THRUST_300001_SM_900_NS6system6detail10sequential3seqE - _ZN67_INTERNAL_64f4e359_31_FunctionOfAMatrixUtilsKernel_cu_75b981de_30684cuda3std3__420unreachable_sentinelE)
_ZN67_INTERNAL_64f4e359_31_FunctionOfAMatrixUtilsKernel_cu_75b981de_30684cuda3std3__420unreachable_sentinelE:
	.zero		1
	.type		_ZN67_INTERNAL_64f4e359_31_FunctionOfAMatrixUtilsKernel_cu_75b981de_30686thrust23THRUST_300001_SM_900_NS6system6detail10sequential3seqE,@object
	.size		_ZN67_INTERNAL_64f4e359_31_FunctionOfAMatrixUtilsKernel_cu_75b981de_30686thrust23THRUST_300001_SM_900_NS6system6detail10sequential3seqE,(_ZN67_INTERNAL_64f4e359_31_FunctionOfAMatrixUtilsKernel_cu_75b981de_30684cuda3std3__45__cpo4cendE - _ZN67_INTERNAL_64f4e359_31_FunctionOfAMatrixUtilsKernel_cu_75b981de_30686thrust23THRUST_300001_SM_900_NS6system6detail10sequential3seqE)
_ZN67_INTERNAL_64f4e359_31_FunctionOfAMatrixUtilsKernel_cu_75b981de_30686thrust23THRUST_300001_SM_900_NS6system6detail10sequential3seqE:
	.zero		1
	.type		_ZN67_INTERNAL_64f4e359_31_FunctionOfAMatrixUtilsKernel_cu_75b981de_30684cuda3std3__45__cpo4cendE,@object
	.size		_ZN67_INTERNAL_64f4e359_31_FunctionOfAMatrixUtilsKernel_cu_75b981de_30684cuda3std3__45__cpo4cendE,(_ZN67_INTERNAL_64f4e359_31_FunctionOfAMatrixUtilsKernel_cu_75b981de_30684cuda3std6ranges3__45__cpo9iter_swapE - _ZN67_INTERNAL_64f4e359_31_FunctionOfAMatrixUtilsKernel_cu_75b981de_30684cuda3std3__45__cpo4cendE)
_ZN67_INTERNAL_64f4e359_31_FunctionOfAMatrixUtilsKernel_cu_75b981de_30684cuda3std3__45__cpo4cendE:
	.zero		1
	.type		_ZN67_INTERNAL_64f4e359_31_FunctionOfAMatrixUtilsKernel_cu_75b981de_30684cuda3std6ranges3__45__cpo9iter_swapE,@object
	.size		_ZN67_INTERNAL_64f4e359_31_FunctionOfAMatrixUtilsKernel_cu_75b981de_30684cuda3std6ranges3__45__cpo9iter_swapE,(_ZN67_INTERNAL_64f4e359_31_FunctionOfAMatrixUtilsKernel_cu_75b981de_30684cuda3std3__45__cpo5crendE - _ZN67_INTERNAL_64f4e359_31_FunctionOfAMatrixUtilsKernel_cu_75b981de_30684cuda3std6ranges3__45__cpo9iter_swapE)
_ZN67_INTERNAL_64f4e359_31_FunctionOfAMatrixUtilsKernel_cu_75b981de_30684cuda3std6ranges3__45__cpo9iter_swapE:
	.zero		1
	.type		_ZN67_INTERNAL_64f4e359_31_FunctionOfAMatrixUtilsKernel_cu_75b981de_30684cuda3std3__45__cpo5crendE,@object
	.size		_ZN67_INTERNAL_64f4e359_31_FunctionOfAMatrixUtilsKernel_cu_75b981de_30684cuda3std3__45__cpo5crendE,(_ZN67_INTERNAL_64f4e359_31_FunctionOfAMatrixUtilsKernel_cu_75b981de_30684cuda3std6ranges3__45__cpo5cdataE - _ZN67_INTERNAL_64f4e359_31_FunctionOfAMatrixUtilsKernel_cu_75b981de_30684cuda3std3__45__cpo5crendE)
_ZN67_INTERNAL_64f4e359_31_FunctionOfAMatrixUtilsKernel_cu_75b981de_30684cuda3std3__45__cpo5crendE:
	.zero		1
	.type		_ZN67_INTERNAL_64f4e359_31_FunctionOfAMatrixUtilsKernel_cu_75b981de_30684cuda3std6ranges3__45__cpo5cdataE,@object
	.size		_ZN67_INTERNAL_64f4e359_31_FunctionOfAMatrixUtilsKernel_cu_75b981de_30684cuda3std6ranges3__45__cpo5cdataE,(_ZN67_INTERNAL_64f4e359_31_FunctionOfAMatrixUtilsKernel_cu_75b981de_30684cuda3std6ranges3__45__cpo3endE - _ZN67_INTERNAL_64f4e359_31_FunctionOfAMatrixUtilsKernel_cu_75b981de_30684cuda3std6ranges3__45__cpo5cdataE)
_ZN67_INTERNAL_64f4e359_31_FunctionOfAMatrixUtilsKernel_cu_75b981de_30684cuda3std6ranges3__45__cpo5cdataE:
	.zero		1
	.type		_ZN67_INTERNAL_64f4e359_31_FunctionOfAMatrixUtilsKernel_cu_75b981de_30684cuda3std6ranges3__45__cpo3endE,@object
	.size		_ZN67_INTERNAL_64f4e359_31_FunctionOfAMatrixUtilsKernel_cu_75b981de_30684cuda3std6ranges3__45__cpo3endE,(_ZN67_INTERNAL_64f4e359_31_FunctionOfAMatrixUtilsKernel_cu_75b981de_30684cuda3std3__419piecewise_constructE - _ZN67_INTERNAL_64f4e359_31_FunctionOfAMatrixUtilsKernel_cu_75b981de_30684cuda3std6ranges3__45__cpo3endE)
_ZN67_INTERNAL_64f4e359_31_FunctionOfAMatrixUtilsKernel_cu_75b981de_30684cuda3std6ranges3__45__cpo3endE:
	.zero		1
	.type		_ZN67_INTERNAL_64f4e359_31_FunctionOfAMatrixUtilsKernel_cu_75b981de_30684cuda3std3__419piecewise_constructE,@object
	.size		_ZN67_INTERNAL_64f4e359_31_FunctionOfAMatrixUtilsKernel_cu_75b981de_30684cuda3std3__419piecewise_constructE,(_ZN67_INTERNAL_64f4e359_31_FunctionOfAMatrixUtilsKernel_cu_75b981de_30684cuda3std6ranges3__45__cpo5ssizeE - _ZN67_INTERNAL_64f4e359_31_FunctionOfAMatrixUtilsKernel_cu_75b981de_30684cuda3std3__419piecewise_constructE)
_ZN67_INTERNAL_64f4e359_31_FunctionOfAMatrixUtilsKernel_cu_75b981de_30684cuda3std3__419piecewise_constructE:
	.zero		1
	.type		_ZN67_INTERNAL_64f4e359_31_FunctionOfAMatrixUtilsKernel_cu_75b981de_30684cuda3std6ranges3__45__cpo5ssizeE,@object
	.size		_ZN67_INTERNAL_64f4e359_31_FunctionOfAMatrixUtilsKernel_cu_75b981de_30684cuda3std6ranges3__45__cpo5ssizeE,(_ZN67_INTERNAL_64f4e359_31_FunctionOfAMatrixUtilsKernel_cu_75b981de_30684cuda3std3__45__cpo3endE - _ZN67_INTERNAL_64f4e359_31_FunctionOfAMatrixUtilsKernel_cu_75b981de_30684cuda3std6ranges3__45__cpo5ssizeE)
_ZN67_INTERNAL_64f4e359_31_FunctionOfAMatrixUtilsKernel_cu_75b981de_30684cuda3std6ranges3__45__cpo5ssizeE:
	.zero		1
	.type		_ZN67_INTERNAL_64f4e359_31_FunctionOfAMatrixUtilsKernel_cu_75b981de_30684cuda3std3__45__cpo3endE,@object
	.size		_ZN67_INTERNAL_64f4e359_31_FunctionOfAMatrixUtilsKernel_cu_75b981de_30684cuda3std3__45__cpo3endE,(_ZN67_INTERNAL_64f4e359_31_FunctionOfAMatrixUtilsKernel_cu_75b981de_30684cuda3std6ranges3__45__cpo4cendE - _ZN67_INTERNAL_64f4e359_31_FunctionOfAMatrixUtilsKernel_cu_75b981de_30684cuda3std3__45__cpo3endE)
_ZN67_INTERNAL_64f4e359_31_FunctionOfAMatrixUtilsKernel_cu_75b981de_30684cuda3std3__45__cpo3endE:
	.zero		1
	.type		_ZN67_INTERNAL_64f4e359_31_FunctionOfAMatrixUtilsKernel_cu_75b981de_30684cuda3std6ranges3__45__cpo4cendE,@object
	.size		_ZN67_INTERNAL_64f4e359_31_FunctionOfAMatrixUtilsKernel_cu_75b981de_30684cuda3std6ranges3__45__cpo4cendE,(_ZN67_INTERNAL_64f4e359_31_FunctionOfAMatrixUtilsKernel_cu_75b981de_30684cuda3std3__45__cpo4rendE - _ZN67_INTERNAL_64f4e359_31_FunctionOfAMatrixUtilsKernel_cu_75b981de_30684cuda3std6ranges3__45__cpo4cendE)
_ZN67_INTERNAL_64f4e359_31_FunctionOfAMatrixUtilsKernel_cu_75b981de_30684cuda3std6ranges3__45__cpo4cendE:
	.zero		1
	.type		_ZN67_INTERNAL_64f4e359_31_FunctionOfAMatrixUtilsKernel_cu_75b981de_30684cuda3std3__45__cpo4rendE,@object
	.size		_ZN67_INTERNAL_64f4e359_31_FunctionOfAMatrixUtilsKernel_cu_75b981de_30684cuda3std3__45__cpo4rendE,(_ZN67_INTERNAL_64f4e359_31_FunctionOfAMatrixUtilsKernel_cu_75b981de_30684cuda3std6ranges3__45__cpo4prevE - _ZN67_INTERNAL_64f4e359_31_FunctionOfAMatrixUtilsKernel_cu_75b981de_30684cuda3std3__45__cpo4rendE)
_ZN67_INTERNAL_64f4e359_31_FunctionOfAMatrixUtilsKernel_cu_75b981de_30684cuda3std3__45__cpo4rendE:
	.zero		1
	.type		_ZN67_INTERNAL_64f4e359_31_FunctionOfAMatrixUtilsKernel_cu_75b981de_30684cuda3std6ranges3__45__cpo4prevE,@object
	.size		_ZN67_INTERNAL_64f4e359_31_FunctionOfAMatrixUtilsKernel_cu_75b981de_30684cuda3std6ranges3__45__cpo4prevE,(_ZN67_INTERNAL_64f4e359_31_FunctionOfAMatrixUtilsKernel_cu_75b981de_30684cuda3std6ranges3__45__cpo9iter_moveE - _ZN67_INTERNAL_64f4e359_31_FunctionOfAMatrixUtilsKernel_cu_75b981de_30684cuda3std6ranges3__45__cpo4prevE)
_ZN67_INTERNAL_64f4e359_31_FunctionOfAMatrixUtilsKernel_cu_75b981de_30684cuda3std6ranges3__45__cpo4prevE:
	.zero		1
	.type		_ZN67_INTERNAL_64f4e359_31_FunctionOfAMatrixUtilsKernel_cu_75b981de_30684cuda3std6ranges3__45__cpo9iter_moveE,@object
	.size		_ZN67_INTERNAL_64f4e359_31_FunctionOfAMatrixUtilsKernel_cu_75b981de_30684cuda3std6ranges3__45__cpo9iter_moveE,(.L_13 - _ZN67_INTERNAL_64f4e359_31_FunctionOfAMatrixUtilsKernel_cu_75b981de_30684cuda3std6ranges3__45__cpo9iter_moveE)
_ZN67_INTERNAL_64f4e359_31_FunctionOfAMatrixUtilsKernel_cu_75b981de_30684cuda3std6ranges3__45__cpo9iter_moveE:
	.zero		1
.L_13:


//--------------------- .nv.constant0._ZN2at6native69_GLOBAL__N__64f4e359_31_FunctionOfAMatrixUtilsKernel_cu_75b981de_306816_elemwise_kernelILi128ELi8EZNS1_43_compute_linear_combination_internal_kernelIN3c108BFloat16EEEvRNS_14TensorIteratorEiiiEUliE_EEviT1_ --------------------------
	.section	.nv.constant0._ZN2at6native69_GLOBAL__N__64f4e359_31_FunctionOfAMatrixUtilsKernel_cu_75b981de_306816_elemwise_kernelILi128ELi8EZNS1_43_compute_linear_combination_internal_kernelIN3c108BFloat16EEEvRNS_14TensorIteratorEiiiEUliE_EEviT1_,"a",@progbits
	.sectionflags	@""
	.align	4
.nv.constant0._ZN2at6native69_GLOBAL__N__64f4e359_31_FunctionOfAMatrixUtilsKernel_cu_75b981de_306816_elemwise_kernelILi128ELi8EZNS1_43_compute_linear_combination_internal_kernelIN3c108BFloat16EEEvRNS_14TensorIteratorEiiiEUliE_EEviT1_:
	.zero		1184


//--------------------- .nv.constant0._ZN2at6native69_GLOBAL__N__64f4e359_31_FunctionOfAMatrixUtilsKernel_cu_75b981de_306816_elemwise_kernelILi128ELi8EZNS1_43_compute_linear_combination_internal_kernelIbEEvRNS_14TensorIteratorEiiiEUliE_EEviT1_ --------------------------
	.section	.nv.constant0._ZN2at6native69_GLOBAL__N__64f4e359_31_FunctionOfAMatrixUtilsKernel_cu_75b981de_306816_elemwise_kernelILi128ELi8EZNS1_43_compute_linear_combination_internal_kernelIbEEvRNS_14TensorIteratorEiiiEUliE_EEviT1_,"a",@progbits
	.sectionflags	@""
	.align	4
.nv.constant0._ZN2at6native69_GLOBAL__N__64f4e359_31_FunctionOfAMatrixUtilsKernel_cu_75b981de_306816_elemwise_kernelILi128ELi8EZNS1_43_compute_linear_combination_internal_kernelIbEEvRNS_14TensorIteratorEiiiEUliE_EEviT1_:
	.zero		1184


//--------------------- .nv.constant0._ZN2at6native69_GLOBAL__N__64f4e359_31_FunctionOfAMatrixUtilsKernel_cu_75b981de_306816_elemwise_kernelILi128ELi8EZNS1_43_compute_linear_combination_internal_kernelIN3c104HalfEEEvRNS_14TensorIteratorEiiiEUliE_EEviT1_ --------------------------
	.section	.nv.constant0._ZN2at6native69_GLOBAL__N__64f4e359_31_FunctionOfAMatrixUtilsKernel_cu_75b981de_306816_elemwise_kernelILi128ELi8EZNS1_43_compute_linear_combination_internal_kernelIN3c104HalfEEEvRNS_14TensorIteratorEiiiEUliE_EEviT1_,"a",@progbits
	.sectionflags	@""
	.align	4
.nv.constant0._ZN2at6native69_GLOBAL__N__64f4e359_31_FunctionOfAMatrixUtilsKernel_cu_75b981de_306816_elemwise_kernelILi128ELi8EZNS1_43_compute_linear_combination_internal_kernelIN3c104HalfEEEvRNS_14TensorIteratorEiiiEUliE_EEviT1_:
	.zero		1184


//--------------------- .nv.constant0._ZN2at6native69_GLOBAL__N__64f4e359_31_FunctionOfAMatrixUtilsKernel_cu_75b981de_306816_elemwise_kernelILi128ELi8EZNS1_43_compute_linear_combination_internal_kernelIN3c107complexIfEEEEvRNS_14TensorIteratorEiiiEUliE_EEviT1_ --------------------------
	.section	.nv.constant0._ZN2at6native69_GLOBAL__N__64f4e359_31_FunctionOfAMatrixUtilsKernel_cu_75b981de_306816_elemwise_kernelILi128ELi8EZNS1_43_compute_linear_combination_internal_kernelIN3c107complexIfEEEEvRNS_14TensorIteratorEiiiEUliE_EEviT1_,"a",@progbits
	.sectionflags	@""
	.align	4
.nv.constant0._ZN2at6native69_GLOBAL__N__64f4e359_31_FunctionOfAMatrixUtilsKernel_cu_75b981de_306816_elemwise_kernelILi128ELi8EZNS1_43_compute_linear_combination_internal_kernelIN3c107complexIfEEEEvRNS_14TensorIteratorEiiiEUliE_EEviT1_:
	.zero		1184


//--------------------- .nv.constant0._ZN2at6native69_GLOBAL__N__64f4e359_31_FunctionOfAMatrixUtilsKernel_cu_75b981de_306816_elemwise_kernelILi128ELi8EZNS1_43_compute_linear_combination_internal_kernelIN3c107complexIdEEEEvRNS_14TensorIteratorEiiiEUliE_EEviT1_ --------------------------
	.section	.nv.constant0._ZN2at6native69_GLOBAL__N__64f4e359_31_FunctionOfAMatrixUtilsKernel_cu_75b981de_306816_elemwise_kernelILi128ELi8EZNS1_43_compute_linear_combination_internal_kernelIN3c107complexIdEEEEvRNS_14TensorIteratorEiiiEUliE_EEviT1_,"a",@progbits
	.sectionflags	@""
	.align	4
.nv.constant0._ZN2at6native69_GLOBAL__N__64f4e359_31_FunctionOfAMatrixUtilsKernel_cu_75b981de_306816_elemwise_kernelILi128ELi8EZNS1_43_compute_linear_combination_internal_kernelIN3c107complexIdEEEEvRNS_14TensorIteratorEiiiEUliE_EEviT1_:
	.zero		1184


//--------------------- .nv.constant0._ZN2at6native69_GLOBAL__N__64f4e359_31_FunctionOfAMatrixUtilsKernel_cu_75b981de_306816_elemwise_kernelILi128ELi8EZNS1_43_compute_linear_combination_internal_kernelIfEEvRNS_14TensorIteratorEiiiEUliE_EEviT1_ --------------------------
	.section	.nv.constant0._ZN2at6native69_GLOBAL__N__64f4e359_31_FunctionOfAMatrixUtilsKernel_cu_75b981de_306816_elemwise_kernelILi128ELi8EZNS1_43_compute_linear_combination_internal_kernelIfEEvRNS_14TensorIteratorEiiiEUliE_EEviT1_,"a",@progbits
	.sectionflags	@""
	.align	4
.nv.constant0._ZN2at6native69_GLOBAL__N__64f4e359_31_FunctionOfAMatrixUtilsKernel_cu_75b981de_306816_elemwise_kernelILi128ELi8EZNS1_43_compute_linear_combination_internal_kernelIfEEvRNS_14TensorIteratorEiiiEUliE_EEviT1_:
	.zero		1184


//--------------------- .nv.constant0._ZN2at6native69_GLOBAL__N__64f4e359_31_FunctionOfAMatrixUtilsKernel_cu_75b981de_306816_elemwise_kernelILi128ELi8EZNS1_43_compute_linear_combination_internal_kernelIdEEvRNS_14TensorIteratorEiiiEUliE_EEviT1_ --------------------------
	.section	.nv.constant0._ZN2at6native69_GLOBAL__N__64f4e359_31_FunctionOfAMatrixUtilsKernel_cu_75b981de_306816_elemwise_kernelILi128ELi8EZNS1_43_compute_linear_combination_internal_kernelIdEEvRNS_14TensorIteratorEiiiEUliE_EEviT1_,"a",@progbits
	.sectionflags	@""
	.align	4
.nv.constant0._ZN2at6native69_GLOBAL__N__64f4e359_31_FunctionOfAMatrixUtilsKernel_cu_75b981de_306816_elemwise_kernelILi128ELi8EZNS1_43_compute_linear_combination_internal_kernelIdEEvRNS_14TensorIteratorEiiiEUliE_EEviT1_:
	.zero		1184


//--------------------- .nv.constant0._ZN2at6native69_GLOBAL__N__64f4e359_31_FunctionOfAMatrixUtilsKernel_cu_75b981de_306816_elemwise_kernelILi128ELi8EZNS1_43_compute_linear_combination_internal_kernelIsEEvRNS_14TensorIteratorEiiiEUliE_EEviT1_ --------------------------
	.section	.nv.constant0._ZN2at6native69_GLOBAL__N__64f4e359_31_FunctionOfAMatrixUtilsKernel_cu_75b981de_306816_elemwise_kernelILi128ELi8EZNS1_43_compute_linear_combination_internal_kernelIsEEvRNS_14TensorIteratorEiiiEUliE_EEviT1_,"a",@progbits
	.sectionflags	@""
	.align	4
.nv.constant0._ZN2at6native69_GLOBAL__N__64f4e359_31_FunctionOfAMatrixUtilsKernel_cu_75b981de_306816_elemwise_kernelILi128ELi8EZNS1_43_compute_linear_combination_internal_kernelIsEEvRNS_14TensorIteratorEiiiEUliE_EEviT1_:
	.zero		1184


//--------------------- .nv.constant0._ZN2at6native69_GLOBAL__N__64f4e359_31_FunctionOfAMatrixUtilsKernel_cu_75b981de_306816_elemwise_kernelILi128ELi8EZNS1_43_compute_linear_combination_internal_kernelIlEEvRNS_14TensorIteratorEiiiEUliE_EEviT1_ --------------------------
	.section	.nv.constant0._ZN2at6native69_GLOBAL__N__64f4e359_31_FunctionOfAMatrixUtilsKernel_cu_75b981de_306816_elemwise_kernelILi128ELi8EZNS1_43_compute_linear_combination_internal_kernelIlEEvRNS_14TensorIteratorEiiiEUliE_EEviT1_,"a",@progbits
	.sectionflags	@""
	.align	4
.nv.constant0._ZN2at6native69_GLOBAL__N__64f4e359_31_FunctionOfAMatrixUtilsKernel_cu_75b981de_306816_elemwise_kernelILi128ELi8EZNS1_43_compute_linear_combination_internal_kernelIlEEvRNS_14TensorIteratorEiiiEUliE_EEviT1_:
	.zero		1184


//--------------------- .nv.constant0._ZN2at6native69_GLOBAL__N__64f4e359_31_FunctionOfAMatrixUtilsKernel_cu_75b981de_306816_elemwise_kernelILi128ELi8EZNS1_43_compute_linear_combination_internal_kernelIiEEvRNS_14TensorIteratorEiiiEUliE_EEviT1_ --------------------------
	.section	.nv.constant0._ZN2at6native69_GLOBAL__N__64f4e359_31_FunctionOfAMatrixUtilsKernel_cu_75b981de_306816_elemwise_kernelILi128ELi8EZNS1_43_compute_linear_combination_internal_kernelIiEEvRNS_14TensorIteratorEiiiEUliE_EEviT1_,"a",@progbits
	.sectionflags	@""
	.align	4
.nv.constant0._ZN2at6native69_GLOBAL__N__64f4e359_31_FunctionOfAMatrixUtilsKernel_cu_75b981de_306816_elemwise_kernelILi128ELi8EZNS1_43_compute_linear_combination_internal_kernelIiEEvRNS_14TensorIteratorEiiiEUliE_EEviT1_:
	.zero		1184


//--------------------- .nv.constant0._ZN2at6native69_GLOBAL__N__64f4e359_31_FunctionOfAMatrixUtilsKernel_cu_75b981de_306816_elemwise_kernelILi128ELi8EZNS1_43_compute_linear_combination_internal_kernelIaEEvRNS_14TensorIteratorEiiiEUliE_EEviT1_ --------------------------
	.section	.nv.constant0._ZN2at6native69_GLOBAL__N__64f4e359_31_FunctionOfAMatrixUtilsKernel_cu_75b981de_306816_elemwise_kernelILi128ELi8EZNS1_43_compute_linear_combination_internal_kernelIaEEvRNS_14TensorIteratorEiiiEUliE_EEviT1_,"a",@progbits
	.sectionflags	@""
	.align	4
.nv.constant0._ZN2at6native69_GLOBAL__N__64f4e359_31_FunctionOfAMatrixUtilsKernel_cu_75b981de_306816_elemwise_kernelILi128ELi8EZNS1_43_compute_linear_combination_internal_kernelIaEEvRNS_14TensorIteratorEiiiEUliE_EEviT1_:
	.zero		1184


//--------------------- .nv.constant0._ZN2at6native69_GLOBAL__N__64f4e359_31_FunctionOfAMatrixUtilsKernel_cu_75b981de_306816_elemwise_kernelILi128ELi8EZNS1_43_compute_linear_combination_internal_kernelIhEEvRNS_14TensorIteratorEiiiEUliE_EEviT1_ --------------------------
	.section	.nv.constant0._ZN2at6native69_GLOBAL__N__64f4e359_31_FunctionOfAMatrixUtilsKernel_cu_75b981de_306816_elemwise_kernelILi128ELi8EZNS1_43_compute_linear_combination_internal_kernelIhEEvRNS_14TensorIteratorEiiiEUliE_EEviT1_,"a",@progbits
	.sectionflags	@""
	.align	4
.nv.constant0._ZN2at6native69_GLOBAL__N__64f4e359_31_FunctionOfAMatrixUtilsKernel_cu_75b981de_306816_elemwise_kernelILi128ELi8EZNS1_43_compute_linear_combination_internal_kernelIhEEvRNS_14TensorIteratorEiiiEUliE_EEviT1_:
	.zero		1184


//--------------------- SYMBOLS --------------------------

	.type		.nv.reservedSmem.offset0,@object
	.size		.nv.reservedSmem.offset0,0x4
